	.target	sm_90a

	.elftype	@"ET_EXEC"


//--------------------- .note.nv.tkinfo           --------------------------
	.section	.note.nv.tkinfo,"",@"SHT_NOTE"
	.sectionflags	@"SHF_NOTE_NV_TKINFO"
	.tkinfo
        /*0018*/ 	.word	0x00000002
        /*0030*/ 	.string	""
        /*0030*/ 	.string	"ptxas"
        /*0030*/ 	.string	"Cuda compilation tools, release 13.0, V13.0.88"
        /*0030*/ 	.string	"Build cuda_13.0.r13.0/compiler.36424714_0"
        /*0030*/ 	.string	"-arch sm_90a -m 64 "



//--------------------- .note.nv.cuinfo           --------------------------
	.section	.note.nv.cuinfo,"",@"SHT_NOTE"
	.sectionflags	@"SHF_NOTE_NV_CUINFO"
        /*0018*/ 	.short	0x0002
        /*001a*/ 	.short	0x005a
        /*001c*/ 	.short	0x0082
	.zero		2


//--------------------- .nv.info                  --------------------------
	.section	.nv.info,"",@"SHT_CUDA_INFO"
	.align	4


	//----- nvinfo : EIATTR_REGCOUNT
	.align		4
        /*0000*/ 	.byte	0x04, 0x2f
        /*0002*/ 	.short	(.L_12 - .L_11)
	.align		4
.L_11:
        /*0004*/ 	.word	index@(_ZN7cutlass13device_kernelINS_4gemm6kernel13GemmUniversalIN4cute5tupleIJiiiiEEENS1_10collective13CollectiveMmaINS1_43MainloopSm90TmaGmmaWarpSpecializedSparseFP8ILi6ENS5_IJNS4_1CILi1EEESB_SB_EEENS1_32KernelTmaWarpSpecializedPingpongEEENS5_IJNSA_ILi64EEENSA_ILi256EEENSA_ILi128EEEEEENS_12float_e4m3_tENS5_IJNS4_6LayoutINS5_IJiNS5_IJNSA_ILi2EEEiEEEiEEENS5_IJlNS5_IJSB_SL_EEElEEEEENSK_INS5_IJNS5_IJSF_iEEENS5_IJSH_iEEEiEEENS5_IJNS5_IJSH_NSA_ILi8192EEEEEENS5_IJSB_lEEElEEEEEEEESJ_NS5_IJlSB_lEEENS4_8TiledMMAINS4_8MMA_AtomIJNS4_4SM904GMMA6SPARSE32GMMA_64x256x64_F32E4M3E4M3_SS_TNILNS14_7ScaleInE1ELS17_1ELNS14_9SparseSelE0EEEEEENSK_ISC_NS5_IJNSA_ILi0EEES1B_S1B_EEEEENS5_IJNS4_10UnderscoreES1E_S1E_EEEEENS4_13SM90_TMA_LOADENS4_14ComposedLayoutINS4_7SwizzleILi2ELi4ELi3EEENS4_25smem_sparse_ptr_flag_bitsILi2ELi8EEENSK_INS5_IJNS5_IJSB_NSA_ILi8EEEEEENS5_IJSL_SF_EEEEEENS5_IJNS5_IJS1B_SH_EEESO_EEEEEEEvNS4_8identityES1H_NS1I_INS1J_ILi3ELi4ELi3EEENS4_18smem_ptr_flag_bitsILi8EEENSK_INS5_IJS1N_SH_EEENS5_IJSH_SB_EEEEEEEvS1V_EENS_8epilogue10collective6detail29Sm90TmaWarpSpecializedAdapterINS25_15DefaultEpilogueIfNS5_IJSB_llEEES29_NS24_6thread17LinearCombinationIfLi1EffLNS2A_9ScaleType4KindE0ELNS_15FloatRoundStyleE2EfEENS1_15EpilogueDefaultEEEEEvvEEEEvNT_6ParamsE)
        /*0008*/ 	.word	0x000000a8


	//----- nvinfo : EIATTR_FRAME_SIZE
	.align		4
.L_12:
        /*000c*/ 	.byte	0x04, 0x11
        /*000e*/ 	.short	(.L_14 - .L_13)
	.align		4
.L_13:
        /*0010*/ 	.word	index@(_ZN7cutlass13device_kernelINS_4gemm6kernel13GemmUniversalIN4cute5tupleIJiiiiEEENS1_10collective13CollectiveMmaINS1_43MainloopSm90TmaGmmaWarpSpecializedSparseFP8ILi6ENS5_IJNS4_1CILi1EEESB_SB_EEENS1_32KernelTmaWarpSpecializedPingpongEEENS5_IJNSA_ILi64EEENSA_ILi256EEENSA_ILi128EEEEEENS_12float_e4m3_tENS5_IJNS4_6LayoutINS5_IJiNS5_IJNSA_ILi2EEEiEEEiEEENS5_IJlNS5_IJSB_SL_EEElEEEEENSK_INS5_IJNS5_IJSF_iEEENS5_IJSH_iEEEiEEENS5_IJNS5_IJSH_NSA_ILi8192EEEEEENS5_IJSB_lEEElEEEEEEEESJ_NS5_IJlSB_lEEENS4_8TiledMMAINS4_8MMA_AtomIJNS4_4SM904GMMA6SPARSE32GMMA_64x256x64_F32E4M3E4M3_SS_TNILNS14_7ScaleInE1ELS17_1ELNS14_9SparseSelE0EEEEEENSK_ISC_NS5_IJNSA_ILi0EEES1B_S1B_EEEEENS5_IJNS4_10UnderscoreES1E_S1E_EEEEENS4_13SM90_TMA_LOADENS4_14ComposedLayoutINS4_7SwizzleILi2ELi4ELi3EEENS4_25smem_sparse_ptr_flag_bitsILi2ELi8EEENSK_INS5_IJNS5_IJSB_NSA_ILi8EEEEEENS5_IJSL_SF_EEEEEENS5_IJNS5_IJS1B_SH_EEESO_EEEEEEEvNS4_8identityES1H_NS1I_INS1J_ILi3ELi4ELi3EEENS4_18smem_ptr_flag_bitsILi8EEENSK_INS5_IJS1N_SH_EEENS5_IJSH_SB_EEEEEEEvS1V_EENS_8epilogue10collective6detail29Sm90TmaWarpSpecializedAdapterINS25_15DefaultEpilogueIfNS5_IJSB_llEEES29_NS24_6thread17LinearCombinationIfLi1EffLNS2A_9ScaleType4KindE0ELNS_15FloatRoundStyleE2EfEENS1_15EpilogueDefaultEEEEEvvEEEEvNT_6ParamsE)
        /*0014*/ 	.word	0x00000118


	//----- nvinfo : EIATTR_MIN_STACK_SIZE
	.align		4
.L_14:
        /*0018*/ 	.byte	0x04, 0x12
        /*001a*/ 	.short	(.L_16 - .L_15)
	.align		4
.L_15:
        /*001c*/ 	.word	index@(_ZN7cutlass13device_kernelINS_4gemm6kernel13GemmUniversalIN4cute5tupleIJiiiiEEENS1_10collective13CollectiveMmaINS1_43MainloopSm90TmaGmmaWarpSpecializedSparseFP8ILi6ENS5_IJNS4_1CILi1EEESB_SB_EEENS1_32KernelTmaWarpSpecializedPingpongEEENS5_IJNSA_ILi64EEENSA_ILi256EEENSA_ILi128EEEEEENS_12float_e4m3_tENS5_IJNS4_6LayoutINS5_IJiNS5_IJNSA_ILi2EEEiEEEiEEENS5_IJlNS5_IJSB_SL_EEElEEEEENSK_INS5_IJNS5_IJSF_iEEENS5_IJSH_iEEEiEEENS5_IJNS5_IJSH_NSA_ILi8192EEEEEENS5_IJSB_lEEElEEEEEEEESJ_NS5_IJlSB_lEEENS4_8TiledMMAINS4_8MMA_AtomIJNS4_4SM904GMMA6SPARSE32GMMA_64x256x64_F32E4M3E4M3_SS_TNILNS14_7ScaleInE1ELS17_1ELNS14_9SparseSelE0EEEEEENSK_ISC_NS5_IJNSA_ILi0EEES1B_S1B_EEEEENS5_IJNS4_10UnderscoreES1E_S1E_EEEEENS4_13SM90_TMA_LOADENS4_14ComposedLayoutINS4_7SwizzleILi2ELi4ELi3EEENS4_25smem_sparse_ptr_flag_bitsILi2ELi8EEENSK_INS5_IJNS5_IJSB_NSA_ILi8EEEEEENS5_IJSL_SF_EEEEEENS5_IJNS5_IJS1B_SH_EEESO_EEEEEEEvNS4_8identityES1H_NS1I_INS1J_ILi3ELi4ELi3EEENS4_18smem_ptr_flag_bitsILi8EEENSK_INS5_IJS1N_SH_EEENS5_IJSH_SB_EEEEEEEvS1V_EENS_8epilogue10collective6detail29Sm90TmaWarpSpecializedAdapterINS25_15DefaultEpilogueIfNS5_IJSB_llEEES29_NS24_6thread17LinearCombinationIfLi1EffLNS2A_9ScaleType4KindE0ELNS_15FloatRoundStyleE2EfEENS1_15EpilogueDefaultEEEEEvvEEEEvNT_6ParamsE)
        /*0020*/ 	.word	0x00000118
.L_16:


//--------------------- .nv.compat                --------------------------
	.section	.nv.compat,"",@"SHT_CUDA_COMPAT_INFO"
	.align	4
        /*0000*/ 	.byte	0x02, 0x09, 0x01, 0x00, 0x02, 0x02, 0x04, 0x00, 0x02, 0x05, 0x05, 0x00, 0x03, 0x07, 0x01, 0x01
        /*0010*/ 	.byte	0x02, 0x03, 0x01, 0x00, 0x02, 0x06, 0x01, 0x00, 0x04, 0x0b, 0x08, 0x00, 0x00, 0x00, 0x00, 0x00
        /*0020*/ 	.byte	0x00, 0x00, 0x00, 0x00


//--------------------- .nv.info._ZN7cutlass13device_kernelINS_4gemm6kernel13GemmUniversalIN4cute5tupleIJiiiiEEENS1_10collective13CollectiveMmaINS1_43MainloopSm90TmaGmmaWarpSpecializedSparseFP8ILi6ENS5_IJNS4_1CILi1EEESB_SB_EEENS1_32KernelTmaWarpSpecializedPingpongEEENS5_IJNSA_ILi64EEENSA_ILi256EEENSA_ILi128EEEEEENS_12float_e4m3_tENS5_IJNS4_6LayoutINS5_IJiNS5_IJNSA_ILi2EEEiEEEiEEENS5_IJlNS5_IJSB_SL_EEElEEEEENSK_INS5_IJNS5_IJSF_iEEENS5_IJSH_iEEEiEEENS5_IJNS5_IJSH_NSA_ILi8192EEEEEENS5_IJSB_lEEElEEEEEEEESJ_NS5_IJlSB_lEEENS4_8TiledMMAINS4_8MMA_AtomIJNS4_4SM904GMMA6SPARSE32GMMA_64x256x64_F32E4M3E4M3_SS_TNILNS14_7ScaleInE1ELS17_1ELNS14_9SparseSelE0EEEEEENSK_ISC_NS5_IJNSA_ILi0EEES1B_S1B_EEEEENS5_IJNS4_10UnderscoreES1E_S1E_EEEEENS4_13SM90_TMA_LOADENS4_14ComposedLayoutINS4_7SwizzleILi2ELi4ELi3EEENS4_25smem_sparse_ptr_flag_bitsILi2ELi8EEENSK_INS5_IJNS5_IJSB_NSA_ILi8EEEEEENS5_IJSL_SF_EEEEEENS5_IJNS5_IJS1B_SH_EEESO_EEEEEEEvNS4_8identityES1H_NS1I_INS1J_ILi3ELi4ELi3EEENS4_18smem_ptr_flag_bitsILi8EEENSK_INS5_IJS1N_SH_EEENS5_IJSH_SB_EEEEEEEvS1V_EENS_8epilogue10collective6detail29Sm90TmaWarpSpecializedAdapterINS25_15DefaultEpilogueIfNS5_IJSB_llEEES29_NS24_6thread17LinearCombinationIfLi1EffLNS2A_9ScaleType4KindE0ELNS_15FloatRoundStyleE2EfEENS1_15EpilogueDefaultEEEEEvvEEEEvNT_6ParamsE --------------------------
	.section	.nv.info._ZN7cutlass13device_kernelINS_4gemm6kernel13GemmUniversalIN4cute5tupleIJiiiiEEENS1_10collective13CollectiveMmaINS1_43MainloopSm90TmaGmmaWarpSpecializedSparseFP8ILi6ENS5_IJNS4_1CILi1EEESB_SB_EEENS1_32KernelTmaWarpSpecializedPingpongEEENS5_IJNSA_ILi64EEENSA_ILi256EEENSA_ILi128EEEEEENS_12float_e4m3_tENS5_IJNS4_6LayoutINS5_IJiNS5_IJNSA_ILi2EEEiEEEiEEENS5_IJlNS5_IJSB_SL_EEElEEEEENSK_INS5_IJNS5_IJSF_iEEENS5_IJSH_iEEEiEEENS5_IJNS5_IJSH_NSA_ILi8192EEEEEENS5_IJSB_lEEElEEEEEEEESJ_NS5_IJlSB_lEEENS4_8TiledMMAINS4_8MMA_AtomIJNS4_4SM904GMMA6SPARSE32GMMA_64x256x64_F32E4M3E4M3_SS_TNILNS14_7ScaleInE1ELS17_1ELNS14_9SparseSelE0EEEEEENSK_ISC_NS5_IJNSA_ILi0EEES1B_S1B_EEEEENS5_IJNS4_10UnderscoreES1E_S1E_EEEEENS4_13SM90_TMA_LOADENS4_14ComposedLayoutINS4_7SwizzleILi2ELi4ELi3EEENS4_25smem_sparse_ptr_flag_bitsILi2ELi8EEENSK_INS5_IJNS5_IJSB_NSA_ILi8EEEEEENS5_IJSL_SF_EEEEEENS5_IJNS5_IJS1B_SH_EEESO_EEEEEEEvNS4_8identityES1H_NS1I_INS1J_ILi3ELi4ELi3EEENS4_18smem_ptr_flag_bitsILi8EEENSK_INS5_IJS1N_SH_EEENS5_IJSH_SB_EEEEEEEvS1V_EENS_8epilogue10collective6detail29Sm90TmaWarpSpecializedAdapterINS25_15DefaultEpilogueIfNS5_IJSB_llEEES29_NS24_6thread17LinearCombinationIfLi1EffLNS2A_9ScaleType4KindE0ELNS_15FloatRoundStyleE2EfEENS1_15EpilogueDefaultEEEEEvvEEEEvNT_6ParamsE,"",@"SHT_CUDA_INFO"
	.sectionflags	@""
	.align	4


	//----- nvinfo : EIATTR_CUDA_API_VERSION
	.align		4
        /*0000*/ 	.byte	0x04, 0x37
        /*0002*/ 	.short	(.L_18 - .L_17)
.L_17:
        /*0004*/ 	.word	0x00000082


	//----- nvinfo : EIATTR_KPARAM_INFO
	.align		4
.L_18:
        /*0008*/ 	.byte	0x04, 0x17
        /*000a*/ 	.short	(.L_20 - .L_19)
.L_19:
        /*000c*/ 	.word	0x00000000
        /*0010*/ 	.short	0x0000
        /*0012*/ 	.short	0x0070
        /*0014*/ 	.byte	0x00, 0xf0, 0x01, 0x14


	//----- nvinfo : EIATTR_SPARSE_MMA_MASK
	.align		4
.L_20:
        /*0018*/ 	.byte	0x03, 0x50
        /*001a*/ 	.short	0x0001


	//----- nvinfo : EIATTR_MAXREG_COUNT
	.align		4
        /*001c*/ 	.byte	0x03, 0x1b
        /*001e*/ 	.short	0x00a8


	//----- nvinfo : EIATTR_NUM_BARRIERS
	.align		4
        /*0020*/ 	.byte	0x02, 0x4c
        /*0022*/ 	.byte	0x01
	.zero		1


	//----- nvinfo : EIATTR_ANNOTATIONS
	.align		4
        /*0024*/ 	.byte	0x04, 0x55
        /*0026*/ 	.short	(.L_22 - .L_21)


	//   ....[0]....
.L_21:
        /*0028*/ 	.word	0x00000001
        /*002c*/ 	.byte	0xc0, 0x0b, 0x00, 0x00, 0x01, 0x00, 0x00, 0x00, 0xf0, 0x0b, 0x00, 0x00, 0x01, 0x00, 0x00, 0x00
        /* <DEDUP_REMOVED lines=207> */
        /*0d2c*/ 	.byte	0xc0, 0x15, 0x01, 0x00


	//----- nvinfo : EIATTR_MERCURY_ISA_VERSION
	.align		4
.L_22:
        /*0d30*/ 	.byte	0x03, 0x5f
        /*0d32*/ 	.short	0x0101


	//----- nvinfo : EIATTR_INT_WARP_WIDE_INSTR_OFFSETS
	.align		4
        /*0d34*/ 	.byte	0x04, 0x31
        /*0d36*/ 	.short	(.L_24 - .L_23)


	//   ....[0]....
.L_23:
        /*0d38*/ 	.word	0x00000520


	//   ....[1]....
        /*0d3c*/ 	.word	0x00000530


	//   ....[2]....
        /*0d40*/ 	.word	0x000005a0


	//   ....[3]....
        /*0d44*/ 	.word	0x000005b0


	//   ....[4]....
        /*0d48*/ 	.word	0x000005c0


	//   ....[5]....
        /*0d4c*/ 	.word	0x000005e0


	//   ....[6]....
        /*0d50*/ 	.word	0x00000640


	//   ....[7]....
        /*0d54*/ 	.word	0x00000660


	//----- nvinfo : EIATTR_COOP_GROUP_MASK_REGIDS
	.align		4
.L_24:
        /*0d58*/ 	.byte	0x04, 0x29
        /*0d5a*/ 	.short	(.L_26 - .L_25)


	//   ....[0]....
.L_25:
        /*0d5c*/ 	.word	0xffffffff


	//   ....[1]....
        /*0d60*/ 	.word	0xffffffff


	//   ....[2]....
        /*0d64*/ 	.word	0xffffffff


	//   ....[3]....
        /*0d68*/ 	.word	0xffffffff


	//   ....[4]....
        /*0d6c*/ 	.word	0xffffffff


	//   ....[5]....
        /*0d70*/ 	.word	0xffffffff


	//----- nvinfo : EIATTR_COOP_GROUP_INSTR_OFFSETS
	.align		4
.L_26:
        /*0d74*/ 	.byte	0x04, 0x28
        /*0d76*/ 	.short	(.L_28 - .L_27)


	//   ....[0]....
.L_27:
        /*0d78*/ 	.word	0x00000060


	//   ....[1]....
        /*0d7c*/ 	.word	0x00000090


	//   ....[2]....
        /*0d80*/ 	.word	0x000001c0


	//   ....[3]....
        /*0d84*/ 	.word	0x00000410


	//   ....[4]....
        /*0d88*/ 	.word	0x00000450


	//   ....[5]....
        /*0d8c*/ 	.word	0x00000490


	//----- nvinfo : EIATTR_REG_RECONFIG
	.align		4
.L_28:
        /*0d90*/ 	.byte	0x01, 0x54
	.zero		2


	//----- nvinfo : EIATTR_MBARRIER_INSTR_OFFSETS
	.align		4
        /*0d94*/ 	.byte	0x04, 0x39
        /*0d96*/ 	.short	(.L_30 - .L_29)


	//   ....[0]....
.L_29:
        /*0d98*/ 	.word	0x00000340
        /*0d9c*/ 	.word	0x000000ff
        /*0da0*/ 	.word	0x00000000
        /*0da4*/ 	.short	0x0100
        /*0da6*/ 	.byte	0x07
	.zero		1


	//   ....[1]....
        /*0da8*/ 	.word	0x00000350
        /*0dac*/ 	.word	0x000000ff
        /*0db0*/ 	.word	0x00000030
        /*0db4*/ 	.short	0x0100
        /*0db6*/ 	.byte	0x07
	.zero		1


	//   ....[2]....
        /*0db8*/ 	.word	0x00000360
        /*0dbc*/ 	.word	0x000000ff
        /*0dc0*/ 	.word	0x00000008
        /*0dc4*/ 	.short	0x0100
        /*0dc6*/ 	.byte	0x07
	.zero		1


	//   ....[3]....
        /*0dc8*/ 	.word	0x00000370
        /*0dcc*/ 	.word	0x000000ff
        /*0dd0*/ 	.word	0x00000038
        /*0dd4*/ 	.short	0x0100
        /*0dd6*/ 	.byte	0x07
	.zero		1


	//   ....[4]....
        /*0dd8*/ 	.word	0x00000380
        /*0ddc*/ 	.word	0x000000ff
        /*0de0*/ 	.word	0x00000010
        /*0de4*/ 	.short	0x0100
        /*0de6*/ 	.byte	0x07
	.zero		1


	//   ....[5]....
        /*0de8*/ 	.word	0x00000390
        /*0dec*/ 	.word	0x000000ff
        /*0df0*/ 	.word	0x00000040
        /*0df4*/ 	.short	0x0100
        /*0df6*/ 	.byte	0x07
	.zero		1


	//   ....[6]....
        /*0df8*/ 	.word	0x000003a0
        /*0dfc*/ 	.word	0x000000ff
        /*0e00*/ 	.word	0x00000018
        /*0e04*/ 	.short	0x0100
        /*0e06*/ 	.byte	0x07
	.zero		1


	//   ....[7]....
        /*0e08*/ 	.word	0x000003b0
        /*0e0c*/ 	.word	0x000000ff
        /*0e10*/ 	.word	0x00000048
        /*0e14*/ 	.short	0x0100
        /*0e16*/ 	.byte	0x07
	.zero		1


	//   ....[8]....
        /*0e18*/ 	.word	0x000003c0
        /*0e1c*/ 	.word	0x000000ff
        /*0e20*/ 	.word	0x00000020
        /*0e24*/ 	.short	0x0100
        /*0e26*/ 	.byte	0x07
	.zero		1


	//   ....[9]....
        /*0e28*/ 	.word	0x000003d0
        /*0e2c*/ 	.word	0x000000ff
        /*0e30*/ 	.word	0x00000050
        /*0e34*/ 	.short	0x0100
        /*0e36*/ 	.byte	0x07
	.zero		1


	//   ....[10]....
        /*0e38*/ 	.word	0x000003e0
        /*0e3c*/ 	.word	0x000000ff
        /*0e40*/ 	.word	0x00000028
        /*0e44*/ 	.short	0x0100
        /*0e46*/ 	.byte	0x07
	.zero		1


	//   ....[11]....
        /*0e48*/ 	.word	0x000003f0
        /*0e4c*/ 	.word	0x000000ff
        /*0e50*/ 	.word	0x00000058
        /*0e54*/ 	.short	0x0100
        /*0e56*/ 	.byte	0x07
	.zero		1


	//   ....[12]....
        /*0e58*/ 	.word	0x00000680
        /*0e5c*/ 	.word	0x000000ff
        /*0e60*/ 	.word	0x00000090
        /*0e64*/ 	.short	0x0100
        /*0e66*/ 	.byte	0x07
	.zero		1


	//   ....[13]....
        /*0e68*/ 	.word	0x00000690
        /*0e6c*/ 	.word	0x000000ff
        /*0e70*/ 	.word	0x00000098
        /*0e74*/ 	.short	0x0100
        /*0e76*/ 	.byte	0x07
	.zero		1


	//   ....[14]....
        /*0e78*/ 	.word	0x000006d0
        /*0e7c*/ 	.word	0x000000ff
        /*0e80*/ 	.word	0x00000070
        /*0e84*/ 	.short	0x0100
        /*0e86*/ 	.byte	0x0a
	.zero		1


	//   ....[15]....
        /*0e88*/ 	.word	0x000006f0
        /*0e8c*/ 	.word	0x000000ff
        /*0e90*/ 	.word	0x00000078
        /*0e94*/ 	.short	0x0100
        /*0e96*/ 	.byte	0x0a
	.zero		1


	//   ....[16]....
        /*0e98*/ 	.word	0x00000700
        /*0e9c*/ 	.word	0x000000ff
        /*0ea0*/ 	.word	0x00000080
        /*0ea4*/ 	.short	0x0100
        /*0ea6*/ 	.byte	0x0a
	.zero		1


	//   ....[17]....
        /*0ea8*/ 	.word	0x00000710
        /*0eac*/ 	.word	0x000000ff
        /*0eb0*/ 	.word	0x00000088
        /*0eb4*/ 	.short	0x0100
        /*0eb6*/ 	.byte	0x0a
	.zero		1


	//   ....[18]....
        /*0eb8*/ 	.word	0x00001690
        /*0ebc*/ 	.word	0x000000ff
        /*0ec0*/ 	.word	0xfffffff8
        /*0ec4*/ 	.short	0x010a
        /*0ec6*/ 	.byte	0x10
	.zero		1


	//   ....[19]....
        /*0ec8*/ 	.word	0x000020e0
        /*0ecc*/ 	.word	0x000000ff
        /*0ed0*/ 	.word	0x00000000
        /*0ed4*/ 	.short	0x010a
        /*0ed6*/ 	.byte	0x08
	.zero		1


	//   ....[20]....
        /*0ed8*/ 	.word	0x00002120
        /*0edc*/ 	.word	0x000000ff
        /*0ee0*/ 	.word	0x00000000
        /*0ee4*/ 	.short	0x010a
        /*0ee6*/ 	.byte	0x08
	.zero		1


	//   ....[21]....
        /*0ee8*/ 	.word	0x00003240
        /*0eec*/ 	.word	0x000000ff
        /*0ef0*/ 	.word	0x00000000
        /*0ef4*/ 	.short	0x0101
        /*0ef6*/ 	.byte	0x07
	.zero		1


	//   ....[22]....
        /*0ef8*/ 	.word	0x000047b0
        /*0efc*/ 	.word	0x0000001a
        /*0f00*/ 	.word	0x00000000
        /*0f04*/ 	.short	0x0101
        /*0f06*/ 	.byte	0x1e
	.zero		1


	//   ....[23]....
        /*0f08*/ 	.word	0x00004800
        /*0f0c*/ 	.word	0x000000ff
        /*0f10*/ 	.word	0x00000008
        /*0f14*/ 	.short	0x010a
        /*0f16*/ 	.byte	0x10
	.zero		1


	//   ....[24]....
        /*0f18*/ 	.word	0x000100b0
        /*0f1c*/ 	.word	0x00000003
        /*0f20*/ 	.word	0x00000000
        /*0f24*/ 	.short	0x0101
        /*0f26*/ 	.byte	0x1e
	.zero		1


	//   ....[25]....
        /*0f28*/ 	.word	0x00010ac0
        /*0f2c*/ 	.word	0x00000007
        /*0f30*/ 	.word	0x00000030
        /*0f34*/ 	.short	0x010a
        /*0f36*/ 	.byte	0x3f
	.zero		1


	//   ....[26]....
        /*0f38*/ 	.word	0x00010f40
        /*0f3c*/ 	.word	0x00000004
        /*0f40*/ 	.word	0x00000098
        /*0f44*/ 	.short	0x0101
        /*0f46*/ 	.byte	0x3f
	.zero		1


	//   ....[27]....
        /*0f48*/ 	.word	0x00011720
        /*0f4c*/ 	.word	0x00000005
        /*0f50*/ 	.word	0x00000000
        /*0f54*/ 	.short	0x010a
        /*0f56*/ 	.byte	0x3f
	.zero		1


	//   ....[28]....
        /*0f58*/ 	.word	0x000117a0
        /*0f5c*/ 	.word	0x00000007
        /*0f60*/ 	.word	0x00000000
        /*0f64*/ 	.short	0x010a
        /*0f66*/ 	.byte	0x3f
	.zero		1


	//   ....[29]....
        /*0f68*/ 	.word	0x00011830
        /*0f6c*/ 	.word	0x00000006
        /*0f70*/ 	.word	0x00000000
        /*0f74*/ 	.short	0x010a
        /*0f76*/ 	.byte	0x3f
	.zero		1


	//   ....[30]....
        /*0f78*/ 	.word	0x000118c0
        /*0f7c*/ 	.word	0x00000009
        /*0f80*/ 	.word	0x00000000
        /*0f84*/ 	.short	0x010a
        /*0f86*/ 	.byte	0x3f
	.zero		1


	//   ....[31]....
        /*0f88*/ 	.word	0x00011950
        /*0f8c*/ 	.word	0x00000006
        /*0f90*/ 	.word	0x00000000
        /*0f94*/ 	.short	0x010a
        /*0f96*/ 	.byte	0x3f
	.zero		1


	//   ....[32]....
        /*0f98*/ 	.word	0x000119e0
        /*0f9c*/ 	.word	0x00000003
        /*0fa0*/ 	.word	0x00000000
        /*0fa4*/ 	.short	0x010a
        /*0fa6*/ 	.byte	0x3f
	.zero		1


	//   ....[33]....
        /*0fa8*/ 	.word	0x00011a50
        /*0fac*/ 	.word	0x00000004
        /*0fb0*/ 	.word	0xfffffff8
        /*0fb4*/ 	.short	0x010a
        /*0fb6*/ 	.byte	0x3f
	.zero		1


	//   ....[34]....
        /*0fb8*/ 	.word	0x00011ab0
        /*0fbc*/ 	.word	0x00000099
        /*0fc0*/ 	.word	0x00000000
        /*0fc4*/ 	.short	0x010a
        /*0fc6*/ 	.byte	0x3f
	.zero		1


	//   ....[35]....
        /*0fc8*/ 	.word	0x00011b10
        /*0fcc*/ 	.word	0x0000001b
        /*0fd0*/ 	.word	0x00000008
        /*0fd4*/ 	.short	0x010a
        /*0fd6*/ 	.byte	0x3f
	.zero		1


	//   ....[36]....
        /*0fd8*/ 	.word	0x00011be0
        /*0fdc*/ 	.word	0x00000007
        /*0fe0*/ 	.word	0x00000030
        /*0fe4*/ 	.short	0x010a
        /*0fe6*/ 	.byte	0x3f
	.zero		1


	//   ....[37]....
        /*0fe8*/ 	.word	0x00011cc0
        /*0fec*/ 	.word	0x00000005
        /*0ff0*/ 	.word	0x00000000
        /*0ff4*/ 	.short	0x010a
        /*0ff6*/ 	.byte	0x3f
	.zero		1


	//   ....[38]....
        /*0ff8*/ 	.word	0x00011d10
        /*0ffc*/ 	.word	0x00000007
        /*1000*/ 	.word	0x00000000
        /*1004*/ 	.short	0x010a
        /*1006*/ 	.byte	0x3f
	.zero		1


	//   ....[39]....
        /*1008*/ 	.word	0x00011d60
        /*100c*/ 	.word	0x00000006
        /*1010*/ 	.word	0x00000000
        /*1014*/ 	.short	0x010a
        /*1016*/ 	.byte	0x3f
	.zero		1


	//   ....[40]....
        /*1018*/ 	.word	0x00011db0
        /*101c*/ 	.word	0x00000009
        /*1020*/ 	.word	0x00000000
        /*1024*/ 	.short	0x010a
        /*1026*/ 	.byte	0x3f
	.zero		1


	//   ....[41]....
        /*1028*/ 	.word	0x00011e00
        /*102c*/ 	.word	0x00000006
        /*1030*/ 	.word	0x00000000
        /*1034*/ 	.short	0x010a
        /*1036*/ 	.byte	0x3f
	.zero		1


	//----- nvinfo : EIATTR_NUM_MBARRIERS
	.align		4
.L_30:
        /*1038*/ 	.byte	0x03, 0x38
        /*103a*/ 	.short	0x0012


	//----- nvinfo : EIATTR_EXIT_INSTR_OFFSETS
	.align		4
        /*103c*/ 	.byte	0x04, 0x1c
        /*103e*/ 	.short	(.L_32 - .L_31)


	//   ....[0]....
.L_31:
        /*1040*/ 	.word	0x00001310


	//   ....[1]....
        /*1044*/ 	.word	0x00001370


	//   ....[2]....
        /*1048*/ 	.word	0x000107b0


	//   ....[3]....
        /*104c*/ 	.word	0x000107e0


	//   ....[4]....
        /*1050*/ 	.word	0x00011a30


	//----- nvinfo : EIATTR_MAX_THREADS
	.align		4
.L_32:
        /*1054*/ 	.byte	0x04, 0x05
        /*1056*/ 	.short	(.L_34 - .L_33)
.L_33:
        /*1058*/ 	.word	0x00000180
        /*105c*/ 	.word	0x00000001
        /*1060*/ 	.word	0x00000001


	//----- nvinfo : EIATTR_CRS_STACK_SIZE
	.align		4
.L_34:
        /*1064*/ 	.byte	0x04, 0x1e
        /*1066*/ 	.short	(.L_36 - .L_35)
.L_35:
        /*1068*/ 	.word	0x00000000


	//----- nvinfo : EIATTR_CBANK_PARAM_SIZE
	.align		4
.L_36:
        /*106c*/ 	.byte	0x03, 0x19
        /*106e*/ 	.short	0x0570


	//----- nvinfo : EIATTR_PARAM_CBANK
	.align		4
        /*1070*/ 	.byte	0x04, 0x0a
        /*1072*/ 	.short	(.L_38 - .L_37)
	.align		4
.L_37:
        /*1074*/ 	.word	index@(.nv.constant0._ZN7cutlass13device_kernelINS_4gemm6kernel13GemmUniversalIN4cute5tupleIJiiiiEEENS1_10collective13CollectiveMmaINS1_43MainloopSm90TmaGmmaWarpSpecializedSparseFP8ILi6ENS5_IJNS4_1CILi1EEESB_SB_EEENS1_32KernelTmaWarpSpecializedPingpongEEENS5_IJNSA_ILi64EEENSA_ILi256EEENSA_ILi128EEEEEENS_12float_e4m3_tENS5_IJNS4_6LayoutINS5_IJiNS5_IJNSA_ILi2EEEiEEEiEEENS5_IJlNS5_IJSB_SL_EEElEEEEENSK_INS5_IJNS5_IJSF_iEEENS5_IJSH_iEEEiEEENS5_IJNS5_IJSH_NSA_ILi8192EEEEEENS5_IJSB_lEEElEEEEEEEESJ_NS5_IJlSB_lEEENS4_8TiledMMAINS4_8MMA_AtomIJNS4_4SM904GMMA6SPARSE32GMMA_64x256x64_F32E4M3E4M3_SS_TNILNS14_7ScaleInE1ELS17_1ELNS14_9SparseSelE0EEEEEENSK_ISC_NS5_IJNSA_ILi0EEES1B_S1B_EEEEENS5_IJNS4_10UnderscoreES1E_S1E_EEEEENS4_13SM90_TMA_LOADENS4_14ComposedLayoutINS4_7SwizzleILi2ELi4ELi3EEENS4_25smem_sparse_ptr_flag_bitsILi2ELi8EEENSK_INS5_IJNS5_IJSB_NSA_ILi8EEEEEENS5_IJSL_SF_EEEEEENS5_IJNS5_IJS1B_SH_EEESO_EEEEEEEvNS4_8identityES1H_NS1I_INS1J_ILi3ELi4ELi3EEENS4_18smem_ptr_flag_bitsILi8EEENSK_INS5_IJS1N_SH_EEENS5_IJSH_SB_EEEEEEEvS1V_EENS_8epilogue10collective6detail29Sm90TmaWarpSpecializedAdapterINS25_15DefaultEpilogueIfNS5_IJSB_llEEES29_NS24_6thread17LinearCombinationIfLi1EffLNS2A_9ScaleType4KindE0ELNS_15FloatRoundStyleE2EfEENS1_15EpilogueDefaultEEEEEvvEEEEvNT_6ParamsE)
        /*1078*/ 	.short	0x0210
        /*107a*/ 	.short	0x0570


	//----- nvinfo : EIATTR_SW_WAR
	.align		4
.L_38:
        /*107c*/ 	.byte	0x04, 0x36
        /*107e*/ 	.short	(.L_40 - .L_39)
.L_39:
        /*1080*/ 	.word	0x00000008
.L_40:


//--------------------- .nv.callgraph             --------------------------
	.section	.nv.callgraph,"",@"SHT_CUDA_CALLGRAPH"
	.align	4
	.sectionentsize	8
	.align		4
        /*0000*/ 	.word	0x00000000
	.align		4
        /*0004*/ 	.word	0xffffffff
	.align		4
        /*0008*/ 	.word	0x00000000
	.align		4
        /*000c*/ 	.word	0xfffffffe
	.align		4
        /*0010*/ 	.word	0x00000000
	.align		4
        /*0014*/ 	.word	0xfffffffd
	.align		4
        /*0018*/ 	.word	0x00000000
	.align		4
        /*001c*/ 	.word	0xfffffffc


//--------------------- .nv.constant4             --------------------------
	.section	.nv.constant4,"a",@progbits
	.align	8
	.align		8
.nv.constant4:
        /*0000*/ 	.dword	_ZN39_INTERNAL_a74e38e6_4_k_cu_8c06928a_31164cuda3std3__45__cpo5beginE
	.align		8
        /*0008*/ 	.dword	_ZN39_INTERNAL_a74e38e6_4_k_cu_8c06928a_31164cuda3std3__45__cpo3endE
	.align		8
        /*0010*/ 	.dword	_ZN39_INTERNAL_a74e38e6_4_k_cu_8c06928a_31164cuda3std3__45__cpo6cbeginE
	.align		8
        /*0018*/ 	.dword	_ZN39_INTERNAL_a74e38e6_4_k_cu_8c06928a_31164cuda3std3__45__cpo4cendE
	.align		8
        /*0020*/ 	.dword	_ZN39_INTERNAL_a74e38e6_4_k_cu_8c06928a_31164cuda3std3__441_GLOBAL__N__a74e38e6_4_k_cu_8c06928a_31166ignoreE
	.align		8
        /*0028*/ 	.dword	_ZN39_INTERNAL_a74e38e6_4_k_cu_8c06928a_31164cuda3std3__419piecewise_constructE
	.align		8
        /*0030*/ 	.dword	_ZN39_INTERNAL_a74e38e6_4_k_cu_8c06928a_31164cuda3std3__48in_placeE
	.align		8
        /*0038*/ 	.dword	_ZN39_INTERNAL_a74e38e6_4_k_cu_8c06928a_31164cuda3std6ranges3__45__cpo4swapE
	.align		8
        /*0040*/ 	.dword	_ZN39_INTERNAL_a74e38e6_4_k_cu_8c06928a_31164cuda3std6ranges3__45__cpo9iter_moveE
	.align		8
        /*0048*/ 	.dword	_ZN39_INTERNAL_a74e38e6_4_k_cu_8c06928a_31164cute7productE
	.align		8
        /*0050*/ 	.dword	_ZN39_INTERNAL_a74e38e6_4_k_cu_8c06928a_31164cute1_E


//--------------------- .text._ZN7cutlass13device_kernelINS_4gemm6kernel13GemmUniversalIN4cute5tupleIJiiiiEEENS1_10collective13CollectiveMmaINS1_43MainloopSm90TmaGmmaWarpSpecializedSparseFP8ILi6ENS5_IJNS4_1CILi1EEESB_SB_EEENS1_32KernelTmaWarpSpecializedPingpongEEENS5_IJNSA_ILi64EEENSA_ILi256EEENSA_ILi128EEEEEENS_12float_e4m3_tENS5_IJNS4_6LayoutINS5_IJiNS5_IJNSA_ILi2EEEiEEEiEEENS5_IJlNS5_IJSB_SL_EEElEEEEENSK_INS5_IJNS5_IJSF_iEEENS5_IJSH_iEEEiEEENS5_IJNS5_IJSH_NSA_ILi8192EEEEEENS5_IJSB_lEEElEEEEEEEESJ_NS5_IJlSB_lEEENS4_8TiledMMAINS4_8MMA_AtomIJNS4_4SM904GMMA6SPARSE32GMMA_64x256x64_F32E4M3E4M3_SS_TNILNS14_7ScaleInE1ELS17_1ELNS14_9SparseSelE0EEEEEENSK_ISC_NS5_IJNSA_ILi0EEES1B_S1B_EEEEENS5_IJNS4_10UnderscoreES1E_S1E_EEEEENS4_13SM90_TMA_LOADENS4_14ComposedLayoutINS4_7SwizzleILi2ELi4ELi3EEENS4_25smem_sparse_ptr_flag_bitsILi2ELi8EEENSK_INS5_IJNS5_IJSB_NSA_ILi8EEEEEENS5_IJSL_SF_EEEEEENS5_IJNS5_IJS1B_SH_EEESO_EEEEEEEvNS4_8identityES1H_NS1I_INS1J_ILi3ELi4ELi3EEENS4_18smem_ptr_flag_bitsILi8EEENSK_INS5_IJS1N_SH_EEENS5_IJSH_SB_EEEEEEEvS1V_EENS_8epilogue10collective6detail29Sm90TmaWarpSpecializedAdapterINS25_15DefaultEpilogueIfNS5_IJSB_llEEES29_NS24_6thread17LinearCombinationIfLi1EffLNS2A_9ScaleType4KindE0ELNS_15FloatRoundStyleE2EfEENS1_15EpilogueDefaultEEEEEvvEEEEvNT_6ParamsE --------------------------
	.section	.text._ZN7cutlass13device_kernelINS_4gemm6kernel13GemmUniversalIN4cute5tupleIJiiiiEEENS1_10collective13CollectiveMmaINS1_43MainloopSm90TmaGmmaWarpSpecializedSparseFP8ILi6ENS5_IJNS4_1CILi1EEESB_SB_EEENS1_32KernelTmaWarpSpecializedPingpongEEENS5_IJNSA_ILi64EEENSA_ILi256EEENSA_ILi128EEEEEENS_12float_e4m3_tENS5_IJNS4_6LayoutINS5_IJiNS5_IJNSA_ILi2EEEiEEEiEEENS5_IJlNS5_IJSB_SL_EEElEEEEENSK_INS5_IJNS5_IJSF_iEEENS5_IJSH_iEEEiEEENS5_IJNS5_IJSH_NSA_ILi8192EEEEEENS5_IJSB_lEEElEEEEEEEESJ_NS5_IJlSB_lEEENS4_8TiledMMAINS4_8MMA_AtomIJNS4_4SM904GMMA6SPARSE32GMMA_64x256x64_F32E4M3E4M3_SS_TNILNS14_7ScaleInE1ELS17_1ELNS14_9SparseSelE0EEEEEENSK_ISC_NS5_IJNSA_ILi0EEES1B_S1B_EEEEENS5_IJNS4_10UnderscoreES1E_S1E_EEEEENS4_13SM90_TMA_LOADENS4_14ComposedLayoutINS4_7SwizzleILi2ELi4ELi3EEENS4_25smem_sparse_ptr_flag_bitsILi2ELi8EEENSK_INS5_IJNS5_IJSB_NSA_ILi8EEEEEENS5_IJSL_SF_EEEEEENS5_IJNS5_IJS1B_SH_EEESO_EEEEEEEvNS4_8identityES1H_NS1I_INS1J_ILi3ELi4ELi3EEENS4_18smem_ptr_flag_bitsILi8EEENSK_INS5_IJS1N_SH_EEENS5_IJSH_SB_EEEEEEEvS1V_EENS_8epilogue10collective6detail29Sm90TmaWarpSpecializedAdapterINS25_15DefaultEpilogueIfNS5_IJSB_llEEES29_NS24_6thread17LinearCombinationIfLi1EffLNS2A_9ScaleType4KindE0ELNS_15FloatRoundStyleE2EfEENS1_15EpilogueDefaultEEEEEvvEEEEvNT_6ParamsE,"ax",@progbits
	.align	128
.text._ZN7cutlass13device_kernelINS_4gemm6kernel13GemmUniversalIN4cute5tupleIJiiiiEEENS1_10collective13CollectiveMmaINS1_43MainloopSm90TmaGmmaWarpSpecializedSparseFP8ILi6ENS5_IJNS4_1CILi1EEESB_SB_EEENS1_32KernelTmaWarpSpecializedPingpongEEENS5_IJNSA_ILi64EEENSA_ILi256EEENSA_ILi128EEEEEENS_12float_e4m3_tENS5_IJNS4_6LayoutINS5_IJiNS5_IJNSA_ILi2EEEiEEEiEEENS5_IJlNS5_IJSB_SL_EEElEEEEENSK_INS5_IJNS5_IJSF_iEEENS5_IJSH_iEEEiEEENS5_IJNS5_IJSH_NSA_ILi8192EEEEEENS5_IJSB_lEEElEEEEEEEESJ_NS5_IJlSB_lEEENS4_8TiledMMAINS4_8MMA_AtomIJNS4_4SM904GMMA6SPARSE32GMMA_64x256x64_F32E4M3E4M3_SS_TNILNS14_7ScaleInE1ELS17_1ELNS14_9SparseSelE0EEEEEENSK_ISC_NS5_IJNSA_ILi0EEES1B_S1B_EEEEENS5_IJNS4_10UnderscoreES1E_S1E_EEEEENS4_13SM90_TMA_LOADENS4_14ComposedLayoutINS4_7SwizzleILi2ELi4ELi3EEENS4_25smem_sparse_ptr_flag_bitsILi2ELi8EEENSK_INS5_IJNS5_IJSB_NSA_ILi8EEEEEENS5_IJSL_SF_EEEEEENS5_IJNS5_IJS1B_SH_EEESO_EEEEEEEvNS4_8identityES1H_NS1I_INS1J_ILi3ELi4ELi3EEENS4_18smem_ptr_flag_bitsILi8EEENSK_INS5_IJS1N_SH_EEENS5_IJSH_SB_EEEEEEEvS1V_EENS_8epilogue10collective6detail29Sm90TmaWarpSpecializedAdapterINS25_15DefaultEpilogueIfNS5_IJSB_llEEES29_NS24_6thread17LinearCombinationIfLi1EffLNS2A_9ScaleType4KindE0ELNS_15FloatRoundStyleE2EfEENS1_15EpilogueDefaultEEEEEvvEEEEvNT_6ParamsE:
        .type           _ZN7cutlass13device_kernelINS_4gemm6kernel13GemmUniversalIN4cute5tupleIJiiiiEEENS1_10collective13CollectiveMmaINS1_43MainloopSm90TmaGmmaWarpSpecializedSparseFP8ILi6ENS5_IJNS4_1CILi1EEESB_SB_EEENS1_32KernelTmaWarpSpecializedPingpongEEENS5_IJNSA_ILi64EEENSA_ILi256EEENSA_ILi128EEEEEENS_12float_e4m3_tENS5_IJNS4_6LayoutINS5_IJiNS5_IJNSA_ILi2EEEiEEEiEEENS5_IJlNS5_IJSB_SL_EEElEEEEENSK_INS5_IJNS5_IJSF_iEEENS5_IJSH_iEEEiEEENS5_IJNS5_IJSH_NSA_ILi8192EEEEEENS5_IJSB_lEEElEEEEEEEESJ_NS5_IJlSB_lEEENS4_8TiledMMAINS4_8MMA_AtomIJNS4_4SM904GMMA6SPARSE32GMMA_64x256x64_F32E4M3E4M3_SS_TNILNS14_7ScaleInE1ELS17_1ELNS14_9SparseSelE0EEEEEENSK_ISC_NS5_IJNSA_ILi0EEES1B_S1B_EEEEENS5_IJNS4_10UnderscoreES1E_S1E_EEEEENS4_13SM90_TMA_LOADENS4_14ComposedLayoutINS4_7SwizzleILi2ELi4ELi3EEENS4_25smem_sparse_ptr_flag_bitsILi2ELi8EEENSK_INS5_IJNS5_IJSB_NSA_ILi8EEEEEENS5_IJSL_SF_EEEEEENS5_IJNS5_IJS1B_SH_EEESO_EEEEEEEvNS4_8identityES1H_NS1I_INS1J_ILi3ELi4ELi3EEENS4_18smem_ptr_flag_bitsILi8EEENSK_INS5_IJS1N_SH_EEENS5_IJSH_SB_EEEEEEEvS1V_EENS_8epilogue10collective6detail29Sm90TmaWarpSpecializedAdapterINS25_15DefaultEpilogueIfNS5_IJSB_llEEES29_NS24_6thread17LinearCombinationIfLi1EffLNS2A_9ScaleType4KindE0ELNS_15FloatRoundStyleE2EfEENS1_15EpilogueDefaultEEEEEvvEEEEvNT_6ParamsE,@function
        .size           _ZN7cutlass13device_kernelINS_4gemm6kernel13GemmUniversalIN4cute5tupleIJiiiiEEENS1_10collective13CollectiveMmaINS1_43MainloopSm90TmaGmmaWarpSpecializedSparseFP8ILi6ENS5_IJNS4_1CILi1EEESB_SB_EEENS1_32KernelTmaWarpSpecializedPingpongEEENS5_IJNSA_ILi64EEENSA_ILi256EEENSA_ILi128EEEEEENS_12float_e4m3_tENS5_IJNS4_6LayoutINS5_IJiNS5_IJNSA_ILi2EEEiEEEiEEENS5_IJlNS5_IJSB_SL_EEElEEEEENSK_INS5_IJNS5_IJSF_iEEENS5_IJSH_iEEEiEEENS5_IJNS5_IJSH_NSA_ILi8192EEEEEENS5_IJSB_lEEElEEEEEEEESJ_NS5_IJlSB_lEEENS4_8TiledMMAINS4_8MMA_AtomIJNS4_4SM904GMMA6SPARSE32GMMA_64x256x64_F32E4M3E4M3_SS_TNILNS14_7ScaleInE1ELS17_1ELNS14_9SparseSelE0EEEEEENSK_ISC_NS5_IJNSA_ILi0EEES1B_S1B_EEEEENS5_IJNS4_10UnderscoreES1E_S1E_EEEEENS4_13SM90_TMA_LOADENS4_14ComposedLayoutINS4_7SwizzleILi2ELi4ELi3EEENS4_25smem_sparse_ptr_flag_bitsILi2ELi8EEENSK_INS5_IJNS5_IJSB_NSA_ILi8EEEEEENS5_IJSL_SF_EEEEEENS5_IJNS5_IJS1B_SH_EEESO_EEEEEEEvNS4_8identityES1H_NS1I_INS1J_ILi3ELi4ELi3EEENS4_18smem_ptr_flag_bitsILi8EEENSK_INS5_IJS1N_SH_EEENS5_IJSH_SB_EEEEEEEvS1V_EENS_8epilogue10collective6detail29Sm90TmaWarpSpecializedAdapterINS25_15DefaultEpilogueIfNS5_IJSB_llEEES29_NS24_6thread17LinearCombinationIfLi1EffLNS2A_9ScaleType4KindE0ELNS_15FloatRoundStyleE2EfEENS1_15EpilogueDefaultEEEEEvvEEEEvNT_6ParamsE,(.L_x_262 - _ZN7cutlass13device_kernelINS_4gemm6kernel13GemmUniversalIN4cute5tupleIJiiiiEEENS1_10collective13CollectiveMmaINS1_43MainloopSm90TmaGmmaWarpSpecializedSparseFP8ILi6ENS5_IJNS4_1CILi1EEESB_SB_EEENS1_32KernelTmaWarpSpecializedPingpongEEENS5_IJNSA_ILi64EEENSA_ILi256EEENSA_ILi128EEEEEENS_12float_e4m3_tENS5_IJNS4_6LayoutINS5_IJiNS5_IJNSA_ILi2EEEiEEEiEEENS5_IJlNS5_IJSB_SL_EEElEEEEENSK_INS5_IJNS5_IJSF_iEEENS5_IJSH_iEEEiEEENS5_IJNS5_IJSH_NSA_ILi8192EEEEEENS5_IJSB_lEEElEEEEEEEESJ_NS5_IJlSB_lEEENS4_8TiledMMAINS4_8MMA_AtomIJNS4_4SM904GMMA6SPARSE32GMMA_64x256x64_F32E4M3E4M3_SS_TNILNS14_7ScaleInE1ELS17_1ELNS14_9SparseSelE0EEEEEENSK_ISC_NS5_IJNSA_ILi0EEES1B_S1B_EEEEENS5_IJNS4_10UnderscoreES1E_S1E_EEEEENS4_13SM90_TMA_LOADENS4_14ComposedLayoutINS4_7SwizzleILi2ELi4ELi3EEENS4_25smem_sparse_ptr_flag_bitsILi2ELi8EEENSK_INS5_IJNS5_IJSB_NSA_ILi8EEEEEENS5_IJSL_SF_EEEEEENS5_IJNS5_IJS1B_SH_EEESO_EEEEEEEvNS4_8identityES1H_NS1I_INS1J_ILi3ELi4ELi3EEENS4_18smem_ptr_flag_bitsILi8EEENSK_INS5_IJS1N_SH_EEENS5_IJSH_SB_EEEEEEEvS1V_EENS_8epilogue10collective6detail29Sm90TmaWarpSpecializedAdapterINS25_15DefaultEpilogueIfNS5_IJSB_llEEES29_NS24_6thread17LinearCombinationIfLi1EffLNS2A_9ScaleType4KindE0ELNS_15FloatRoundStyleE2EfEENS1_15EpilogueDefaultEEEEEvvEEEEvNT_6ParamsE)
        .other          _ZN7cutlass13device_kernelINS_4gemm6kernel13GemmUniversalIN4cute5tupleIJiiiiEEENS1_10collective13CollectiveMmaINS1_43MainloopSm90TmaGmmaWarpSpecializedSparseFP8ILi6ENS5_IJNS4_1CILi1EEESB_SB_EEENS1_32KernelTmaWarpSpecializedPingpongEEENS5_IJNSA_ILi64EEENSA_ILi256EEENSA_ILi128EEEEEENS_12float_e4m3_tENS5_IJNS4_6LayoutINS5_IJiNS5_IJNSA_ILi2EEEiEEEiEEENS5_IJlNS5_IJSB_SL_EEElEEEEENSK_INS5_IJNS5_IJSF_iEEENS5_IJSH_iEEEiEEENS5_IJNS5_IJSH_NSA_ILi8192EEEEEENS5_IJSB_lEEElEEEEEEEESJ_NS5_IJlSB_lEEENS4_8TiledMMAINS4_8MMA_AtomIJNS4_4SM904GMMA6SPARSE32GMMA_64x256x64_F32E4M3E4M3_SS_TNILNS14_7ScaleInE1ELS17_1ELNS14_9SparseSelE0EEEEEENSK_ISC_NS5_IJNSA_ILi0EEES1B_S1B_EEEEENS5_IJNS4_10UnderscoreES1E_S1E_EEEEENS4_13SM90_TMA_LOADENS4_14ComposedLayoutINS4_7SwizzleILi2ELi4ELi3EEENS4_25smem_sparse_ptr_flag_bitsILi2ELi8EEENSK_INS5_IJNS5_IJSB_NSA_ILi8EEEEEENS5_IJSL_SF_EEEEEENS5_IJNS5_IJS1B_SH_EEESO_EEEEEEEvNS4_8identityES1H_NS1I_INS1J_ILi3ELi4ELi3EEENS4_18smem_ptr_flag_bitsILi8EEENSK_INS5_IJS1N_SH_EEENS5_IJSH_SB_EEEEEEEvS1V_EENS_8epilogue10collective6detail29Sm90TmaWarpSpecializedAdapterINS25_15DefaultEpilogueIfNS5_IJSB_llEEES29_NS24_6thread17LinearCombinationIfLi1EffLNS2A_9ScaleType4KindE0ELNS_15FloatRoundStyleE2EfEENS1_15EpilogueDefaultEEEEEvvEEEEvNT_6ParamsE,@"STO_CUDA_ENTRY STV_DEFAULT"
_ZN7cutlass13device_kernelINS_4gemm6kernel13GemmUniversalIN4cute5tupleIJiiiiEEENS1_10collective13CollectiveMmaINS1_43MainloopSm90TmaGmmaWarpSpecializedSparseFP8ILi6ENS5_IJNS4_1CILi1EEESB_SB_EEENS1_32KernelTmaWarpSpecializedPingpongEEENS5_IJNSA_ILi64EEENSA_ILi256EEENSA_ILi128EEEEEENS_12float_e4m3_tENS5_IJNS4_6LayoutINS5_IJiNS5_IJNSA_ILi2EEEiEEEiEEENS5_IJlNS5_IJSB_SL_EEElEEEEENSK_INS5_IJNS5_IJSF_iEEENS5_IJSH_iEEEiEEENS5_IJNS5_IJSH_NSA_ILi8192EEEEEENS5_IJSB_lEEElEEEEEEEESJ_NS5_IJlSB_lEEENS4_8TiledMMAINS4_8MMA_AtomIJNS4_4SM904GMMA6SPARSE32GMMA_64x256x64_F32E4M3E4M3_SS_TNILNS14_7ScaleInE1ELS17_1ELNS14_9SparseSelE0EEEEEENSK_ISC_NS5_IJNSA_ILi0EEES1B_S1B_EEEEENS5_IJNS4_10UnderscoreES1E_S1E_EEEEENS4_13SM90_TMA_LOADENS4_14ComposedLayoutINS4_7SwizzleILi2ELi4ELi3EEENS4_25smem_sparse_ptr_flag_bitsILi2ELi8EEENSK_INS5_IJNS5_IJSB_NSA_ILi8EEEEEENS5_IJSL_SF_EEEEEENS5_IJNS5_IJS1B_SH_EEESO_EEEEEEEvNS4_8identityES1H_NS1I_INS1J_ILi3ELi4ELi3EEENS4_18smem_ptr_flag_bitsILi8EEENSK_INS5_IJS1N_SH_EEENS5_IJSH_SB_EEEEEEEvS1V_EENS_8epilogue10collective6detail29Sm90TmaWarpSpecializedAdapterINS25_15DefaultEpilogueIfNS5_IJSB_llEEES29_NS24_6thread17LinearCombinationIfLi1EffLNS2A_9ScaleType4KindE0ELNS_15FloatRoundStyleE2EfEENS1_15EpilogueDefaultEEEEEvvEEEEvNT_6ParamsE:
[----:B------:R-:W0:Y:S02]  /*0000*/  LDC R1, c[0x0][0x28] ;  /* 0x00000a00ff017b82 */ /* 0x000e240000000800 */
[----:B0-----:R-:W-:Y:S01]  /*0010*/  VIADD R1, R1, 0xfffffee8 ;  /* 0xfffffee801017836 */ /* 0x001fe20000000000 */
[----:B------:R-:W0:Y:S01]  /*0020*/  S2R R2, SR_TID.X ;  /* 0x0000000000027919 */ /* 0x000e220000002100 */
[----:B------:R-:W-:Y:S01]  /*0030*/  ELECT P0, URZ, PT ;  /* 0x00000000003f782f */ /* 0x000fe20003800000 */
[----:B------:R-:W-:Y:S01]  /*0040*/  BSSY B0, `(.L_x_0) ;  /* 0x0000017000007945 */ /* 0x000fe20003800000 */
[----:B0-----:R-:W-:-:S05]  /*0050*/  SHF.R.U32.HI R0, RZ, 0x5, R2 ;  /* 0x00000005ff007819 */ /* 0x001fca0000011602 */
[----:B------:R-:W0:Y:S02]  /*0060*/  SHFL.IDX PT, R3, R0, RZ, 0x1f ;  /* 0x00001fff00037589 */ /* 0x000e2400000e0000 */
[----:B0-----:R-:W-:Y:S02]  /*0070*/  R2UR UR6, R3 ;  /* 0x00000000030672ca */ /* 0x001fe400000e0000 */
[----:B------:R-:W-:-:S05]  /*0080*/  SHF.R.U32.HI R3, RZ, 0x7, R2 ;  /* 0x00000007ff037819 */ /* 0x000fca0000011602 */
[----:B------:R0:W1:Y:S06]  /*0090*/  SHFL.IDX PT, R4, R3, RZ, 0x1f ;  /* 0x00001fff03047589 */ /* 0x00006c00000e0000 */
[----:B------:R-:W-:Y:S02]  /*00a0*/  USHF.R.S32.HI UR4, URZ, 0x1f, UR6 ;  /* 0x0000001f3f047899 */ /* 0x000fe40008011406 */
[----:B------:R-:W-:Y:S02]  /*00b0*/  ISETP.NE.OR P0, PT, RZ, UR6, !P0 ;  /* 0x00000006ff007c0c */ /* 0x000fe4000c705670 */
[----:B------:R-:W-:-:S04]  /*00c0*/  ULEA.HI UR4, UR4, UR6, URZ, 0x2 ;  /* 0x0000000604047291 */ /* 0x000fc8000f8f103f */
[----:B------:R-:W-:-:S04]  /*00d0*/  ULOP3.LUT UR4, UR4, 0xfffffffc, URZ, 0xc0, !UPT ;  /* 0xfffffffc04047892 */ /* 0x000fc8000f8ec03f */
[----:B------:R-:W-:-:S03]  /*00e0*/  UIADD3 UR6, UR6, -UR4, URZ ;  /* 0x8000000406067290 */ /* 0x000fc6000fffe03f */
[----:B0-----:R-:W-:Y:S09]  /*00f0*/  @P0 BRA `(.L_x_1) ;  /* 0x00000000002c0947 */ /* 0x001ff20003800000 */
[----:B------:R-:W-:Y:S02]  /*0100*/  ULDC.64 UR4, c[0x0][0x198] ;  /* 0x0000660000047ab9 */ /* 0x000fe40000000a00 */
[----:B------:R-:W-:Y:S02]  /*0110*/  UIADD3 UR8, UP0, UR4, 0xf0, URZ ;  /* 0x000000f004087890 */ /* 0x000fe4000ff1e03f */
[----:B------:R-:W-:Y:S02]  /*0120*/  UIADD3 UR10, UP1, UR4, 0x1f0, URZ ;  /* 0x000001f0040a7890 */ /* 0x000fe4000ff3e03f */
[----:B------:R-:W-:Y:S02]  /*0130*/  UIADD3 UR4, UP2, UR4, 0x2f0, URZ ;  /* 0x000002f004047890 */ /* 0x000fe4000ff5e03f */
[----:B------:R-:W-:Y:S02]  /*0140*/  UIADD3.X UR9, URZ, UR5, URZ, UP0, !UPT ;  /* 0x000000053f097290 */ /* 0x000fe400087fe43f */
[----:B------:R-:W-:-:S02]  /*0150*/  UIADD3.X UR11, URZ, UR5, URZ, UP1, !UPT ;  /* 0x000000053f0b7290 */ /* 0x000fc40008ffe43f */
[----:B------:R-:W-:-:S05]  /*0160*/  UIADD3.X UR5, URZ, UR5, URZ, UP2, !UPT ;  /* 0x000000053f057290 */ /* 0x000fca00097fe43f */
[----:B------:R0:W-:Y:S02]  /*0170*/  UTMACCTL.PF [UR8] ;  /* 0x00000000080079b9 */ /* 0x0001e40008040000 */
[----:B------:R0:W-:Y:S02]  /*0180*/  UTMACCTL.PF [UR10] ;  /* 0x000000000a0079b9 */ /* 0x0001e40008040000 */
[----:B------:R0:W-:Y:S02]  /*0190*/  UTMACCTL.PF [UR4] ;  /* 0x00000000040079b9 */ /* 0x0001e40008040000 */
[----:B0-----:R-:W-:Y:S01]  /*01a0*/  NOP ;  /* 0x0000000000007918 */ /* 0x001fe20000000000 */
.L_x_1:
[----:B------:R-:W-:Y:S05]  /*01b0*/  BSYNC B0 ;  /* 0x0000000000007941 */ /* 0x000fea0003800000 */
.L_x_0:
[----:B------:R-:W0:Y:S01]  /*01c0*/  SHFL.IDX PT, R5, R0, RZ, 0x1f ;  /* 0x00001fff00057589 */ /* 0x000e2200000e0000 */
[----:B-1----:R-:W-:Y:S01]  /*01d0*/  R2UR UR13, R4 ;  /* 0x00000000040d72ca */ /* 0x002fe200000e0000 */
[----:B------:R-:W-:-:S04]  /*01e0*/  UISETP.NE.AND UP0, UPT, UR6, 0x3, UPT ;  /* 0x000000030600788c */ /* 0x000fc8000bf05270 */
[----:B------:R-:W-:-:S08]  /*01f0*/  UISETP.EQ.OR UP0, UPT, UR6, URZ, !UP0 ;  /* 0x0000003f0600728c */ /* 0x000fd0000c702670 */
[----:B------:R-:W-:Y:S02]  /*0200*/  UIADD3 UR12, UR13, -0x1, URZ ;  /* 0xffffffff0d0c7890 */ /* 0x000fe4000fffe03f */
[----:B------:R-:W-:Y:S02]  /*0210*/  UISETP.EQ.AND UP0, UPT, UR13, URZ, UP0 ;  /* 0x0000003f0d00728c */ /* 0x000fe40008702270 */
[----:B------:R-:W-:Y:S02]  /*0220*/  UISETP.GE.U32.AND UP1, UPT, UR12, 0x2, UPT ;  /* 0x000000020c00788c */ /* 0x000fe4000bf26070 */
[----:B------:R-:W-:Y:S01]  /*0230*/  USEL UR14, URZ, 0x1, !UP0 ;  /* 0x000000013f0e7887 */ /* 0x000fe2000c000000 */
[----:B0-----:R-:W-:-:S03]  /*0240*/  ISETP.NE.AND P0, PT, R5, RZ, PT ;  /* 0x000000ff0500720c */ /* 0x001fc60003f05270 */
[----:B------:R-:W-:-:S10]  /*0250*/  USEL UR14, UR14, 0x2, UP1 ;  /* 0x000000020e0e7887 */ /* 0x000fd40008800000 */
[----:B------:R-:W-:Y:S05]  /*0260*/  @P0 BRA `(.L_x_2) ;  /* 0x0000000000680947 */ /* 0x000fea0003800000 */
[----:B------:R-:W0:Y:S01]  /*0270*/  S2UR UR7, SR_CgaCtaId ;  /* 0x00000000000779c3 */ /* 0x000e220000008800 */
[----:B------:R-:W-:Y:S01]  /*0280*/  UMOV UR4, 0x400 ;  /* 0x0000040000047882 */ /* 0x000fe20000000000 */
[----:B------:R-:W-:Y:S01]  /*0290*/  UMOV UR5, 0x1 ;  /* 0x0000000100057882 */ /* 0x000fe20000000000 */
[----:B------:R-:W-:Y:S01]  /*02a0*/  UMOV UR8, 0x80 ;  /* 0x0000008000087882 */ /* 0x000fe20000000000 */
[----:B------:R-:W-:Y:S01]  /*02b0*/  ELECT P0, URZ, PT ;  /* 0x00000000003f782f */ /* 0x000fe20003800000 */
[----:B------:R-:W-:-:S04]  /*02c0*/  UIADD3 UR8, -UR8, 0x100000, URZ ;  /* 0x0010000008087890 */ /* 0x000fc8000fffe13f */
[----:B------:R-:W-:Y:S02]  /*02d0*/  USHF.L.U32 UR9, UR8, 0xb, URZ ;  /* 0x0000000b08097899 */ /* 0x000fe4000800063f */
[----:B------:R-:W-:Y:S02]  /*02e0*/  USHF.L.U32 UR8, UR8, 0x1, URZ ;  /* 0x0000000108087899 */ /* 0x000fe4000800063f */
[----:B0-----:R-:W-:Y:S02]  /*02f0*/  ULEA UR7, UR7, UR4, 0x18 ;  /* 0x0000000407077291 */ /* 0x001fe4000f8ec03f */
[----:B------:R-:W-:-:S04]  /*0300*/  UIADD3 UR4, -UR5, 0x100000, URZ ;  /* 0x0010000005047890 */ /* 0x000fc8000fffe13f */
[----:B------:R-:W-:Y:S02]  /*0310*/  USHF.L.U32 UR5, UR4, 0xb, URZ ;  /* 0x0000000b04057899 */ /* 0x000fe4000800063f */
[----:B------:R-:W-:Y:S01]  /*0320*/  USHF.L.U32 UR4, UR4, 0x1, URZ ;  /* 0x0000000104047899 */ /* 0x000fe2000800063f */
[----:B------:R-:W0:Y:S11]  /*0330*/  FENCE.VIEW.ASYNC.S ;  /* 0x00000000000073c6 */ /* 0x000e360000000000 */
[----:B0-----:R0:W1:Y:S01]  /*0340*/  SYNCS.EXCH.64 URZ, [UR7], UR4 ;  /* 0x00000004073f75b2 */ /* 0x0010620008000100 */
[----:B------:R0:W2:Y:S01]  /*0350*/  SYNCS.EXCH.64 URZ, [UR7+0x30], UR8 ;  /* 0x00003008073f75b2 */ /* 0x0000a20008000100 */
[----:B------:R0:W3:Y:S01]  /*0360*/  SYNCS.EXCH.64 URZ, [UR7+0x8], UR4 ;  /* 0x00000804073f75b2 */ /* 0x0000e20008000100 */
[----:B------:R0:W4:Y:S01]  /*0370*/  SYNCS.EXCH.64 URZ, [UR7+0x38], UR8 ;  /* 0x00003808073f75b2 */ /* 0x0001220008000100 */
[----:B------:R0:W0:Y:S01]  /*0380*/  SYNCS.EXCH.64 URZ, [UR7+0x10], UR4 ;  /* 0x00001004073f75b2 */ /* 0x0000220008000100 */
[----:B------:R0:W0:Y:S01]  /*0390*/  SYNCS.EXCH.64 URZ, [UR7+0x40], UR8 ;  /* 0x00004008073f75b2 */ /* 0x0000220008000100 */
[----:B------:R0:W0:Y:S01]  /*03a0*/  SYNCS.EXCH.64 URZ, [UR7+0x18], UR4 ;  /* 0x00001804073f75b2 */ /* 0x0000220008000100 */
[----:B------:R0:W0:Y:S01]  /*03b0*/  SYNCS.EXCH.64 URZ, [UR7+0x48], UR8 ;  /* 0x00004808073f75b2 */ /* 0x0000220008000100 */
[----:B------:R0:W0:Y:S01]  /*03c0*/  SYNCS.EXCH.64 URZ, [UR7+0x20], UR4 ;  /* 0x00002004073f75b2 */ /* 0x0000220008000100 */
[----:B------:R0:W0:Y:S01]  /*03d0*/  SYNCS.EXCH.64 URZ, [UR7+0x50], UR8 ;  /* 0x00005008073f75b2 */ /* 0x0000220008000100 */
[----:B------:R0:W0:Y:S01]  /*03e0*/  SYNCS.EXCH.64 URZ, [UR7+0x28], UR4 ;  /* 0x00002804073f75b2 */ /* 0x0000220008000100 */
[----:B------:R0:W0:Y:S01]  /*03f0*/  SYNCS.EXCH.64 URZ, [UR7+0x58], UR8 ;  /* 0x00005808073f75b2 */ /* 0x0000220008000100 */
[----:B------:R-:W-:Y:S01]  /*0400*/  NOP ;  /* 0x0000000000007918 */ /* 0x000fe20000000000 */
.L_x_2:
[----:B------:R-:W5:Y:S01]  /*0410*/  SHFL.IDX PT, R5, R0, RZ, 0x1f ;  /* 0x00001fff00057589 */ /* 0x000f6200000e0000 */
[----:B------:R-:W-:Y:S01]  /*0420*/  ELECT P0, URZ, PT ;  /* 0x00000000003f782f */ /* 0x000fe20003800000 */
[----:B------:R-:W-:Y:S01]  /*0430*/  NOP ;  /* 0x0000000000007918 */ /* 0x000fe20000000000 */
[----:B------:R-:W-:Y:S01]  /*0440*/  ELECT P1, URZ, PT ;  /* 0x00000000003f782f */ /* 0x000fe20003820000 */
[----:B------:R-:W1:Y:S01]  /*0450*/  SHFL.IDX PT, R4, R0, RZ, 0x1f ;  /* 0x00001fff00047589 */ /* 0x000e6200000e0000 */
[----:B0-----:R-:W-:Y:S01]  /*0460*/  UMOV UR4, 0x20 ;  /* 0x0000002000047882 */ /* 0x001fe20000000000 */
[----:B------:R-:W-:Y:S01]  /*0470*/  UMOV UR9, 0x80 ;  /* 0x0000008000097882 */ /* 0x000fe20000000000 */
[----:B------:R-:W-:Y:S01]  /*0480*/  NOP ;  /* 0x0000000000007918 */ /* 0x000fe20000000000 */
[----:B------:R0:W2:Y:S01]  /*0490*/  SHFL.IDX PT, R0, R3, RZ, 0x1f ;  /* 0x00001fff03007589 */ /* 0x0000a200000e0000 */
[----:B------:R-:W-:Y:S01]  /*04a0*/  ULDC.64 UR24, c[0x0][0x208] ;  /* 0x0000820000187ab9 */ /* 0x000fe20000000a00 */
[----:B0-----:R-:W-:-:S04]  /*04b0*/  SHF.R.S32.HI R3, RZ, 0x1f, R2 ;  /* 0x0000001fff037819 */ /* 0x001fc80000011402 */
[----:B------:R-:W-:Y:S02]  /*04c0*/  LEA.HI R3, R3, R2, RZ, 0x7 ;  /* 0x0000000203037211 */ /* 0x000fe400078f38ff */
[----:B-----5:R-:W-:Y:S02]  /*04d0*/  ISETP.NE.OR P0, PT, R5, RZ, !P0 ;  /* 0x000000ff0500720c */ /* 0x020fe40004705670 */
[----:B------:R-:W-:Y:S02]  /*04e0*/  LOP3.LUT R3, R3, 0xffffff80, RZ, 0xc0, !PT ;  /* 0xffffff8003037812 */ /* 0x000fe400078ec0ff */
[----:B-1----:R-:W-:-:S03]  /*04f0*/  ISETP.NE.OR P1, PT, R4, RZ, !P1 ;  /* 0x000000ff0400720c */ /* 0x002fc60004f25670 */
[----:B------:R-:W-:Y:S01]  /*0500*/  IMAD.IADD R3, R2, 0x1, -R3 ;  /* 0x0000000102037824 */ /* 0x000fe200078e0a03 */
[----:B--2---:R-:W-:-:S05]  /*0510*/  R2UR UR16, R0 ;  /* 0x00000000001072ca */ /* 0x004fca00000e0000 */
[----:B------:R-:W-:-:S04]  /*0520*/  VOTEU.ALL UP0, P0 ;  /* 0x00000000003f7886 */ /* 0x000fc80000000000 */
[----:B------:R-:W-:Y:S01]  /*0530*/  VOTEU.ALL UP1, P1 ;  /* 0x00000000003f7886 */ /* 0x000fe20000820000 */
[----:B------:R-:W0:Y:S01]  /*0540*/  @!UP0 S2UR UR8, SR_CgaCtaId ;  /* 0x00000000000889c3 */ /* 0x000e220000008800 */
[----:B------:R-:W-:Y:S01]  /*0550*/  @!UP0 UMOV UR7, 0x400 ;  /* 0x0000040000078882 */ /* 0x000fe20000000000 */
[----:B------:R-:W-:-:S04]  /*0560*/  @!UP0 UIADD3 UR4, -UR4, 0x100000, URZ ;  /* 0x0010000004048890 */ /* 0x000fc8000fffe13f */
[----:B------:R-:W-:Y:S02]  /*0570*/  @!UP0 USHF.L.U32 UR5, UR4, 0xb, URZ ;  /* 0x0000000b04058899 */ /* 0x000fe4000800063f */
[----:B------:R-:W-:Y:S01]  /*0580*/  @!UP0 USHF.L.U32 UR4, UR4, 0x1, URZ ;  /* 0x0000000104048899 */ /* 0x000fe2000800063f */
[----:B------:R-:W-:Y:S01]  /*0590*/  @!UP1 UMOV UR10, 0x400 ;  /* 0x00000400000a9882 */ /* 0x000fe20000000000 */
[----:B------:R-:W-:Y:S01]  /*05a0*/  VOTEU.ALL UP2, P1 ;  /* 0x00000000003f7886 */ /* 0x000fe20000840000 */
[----:B------:R-:W-:Y:S01]  /*05b0*/  VOTEU.ALL UP3, P1 ;  /* 0x00000000003f7886 */ /* 0x000fe20000860000 */
[----:B------:R-:W-:Y:S01]  /*05c0*/  VOTEU.ALL UP4, P1 ;  /* 0x00000000003f7886 */ /* 0x000fe20000880000 */
[----:B------:R-:W1:Y:S01]  /*05d0*/  @!UP1 S2UR UR11, SR_CgaCtaId ;  /* 0x00000000000b99c3 */ /* 0x000e620000008800 */
[----:B------:R-:W-:Y:S01]  /*05e0*/  VOTEU.ALL UP5, P1 ;  /* 0x00000000003f7886 */ /* 0x000fe200008a0000 */
[----:B------:R-:W-:Y:S01]  /*05f0*/  ISETP.NE.AND P1, PT, RZ, UR13, PT ;  /* 0x0000000dff007c0c */ /* 0x000fe2000bf25270 */
[----:B0-----:R-:W-:-:S02]  /*0600*/  @!UP0 ULEA UR7, UR8, UR7, 0x18 ;  /* 0x0000000708078291 */ /* 0x001fc4000f8ec03f */
[----:B------:R-:W-:-:S04]  /*0610*/  @!UP1 UIADD3 UR8, -UR9, 0x100000, URZ ;  /* 0x0010000009089890 */ /* 0x000fc8000fffe13f */
[----:B------:R-:W-:Y:S02]  /*0620*/  @!UP1 USHF.L.U32 UR9, UR8, 0xb, URZ ;  /* 0x0000000b08099899 */ /* 0x000fe4000800063f */
[----:B------:R-:W-:Y:S01]  /*0630*/  @!UP1 USHF.L.U32 UR8, UR8, 0x1, URZ ;  /* 0x0000000108089899 */ /* 0x000fe2000800063f */
[----:B------:R-:W-:Y:S01]  /*0640*/  VOTEU.ALL UP0, P0 ;  /* 0x00000000003f7886 */ /* 0x000fe20000000000 */
[----:B-1----:R-:W-:Y:S01]  /*0650*/  @!UP1 ULEA UR10, UR11, UR10, 0x18 ;  /* 0x0000000a0b0a9291 */ /* 0x002fe2000f8ec03f */
[----:B------:R-:W-:Y:S01]  /*0660*/  VOTEU.ALL UP1, P0 ;  /* 0x00000000003f7886 */ /* 0x000fe20000020000 */
[----:B------:R-:W0:Y:S02]  /*0670*/  FENCE.VIEW.ASYNC.S ;  /* 0x00000000000073c6 */ /* 0x000e240000000000 */
[----:B0-----:R-:W3:Y:S02]  /*0680*/  @!UP0 SYNCS.EXCH.64 URZ, [UR7+0x90], UR4 ;  /* 0x00009004073f85b2 */ /* 0x001ee40008000100 */
[----:B------:R0:W3:Y:S01]  /*0690*/  @!UP1 SYNCS.EXCH.64 URZ, [UR7+0x98], UR4 ;  /* 0x00009804073f95b2 */ /* 0x0000e20008000100 */
[----:B------:R-:W-:Y:S01]  /*06a0*/  NOP ;  /* 0x0000000000007918 */ /* 0x000fe20000000000 */
[----:B0-----:R-:W-:-:S02]  /*06b0*/  ULDC.64 UR4, c[0x0][0x698] ;  /* 0x0001a60000047ab9 */ /* 0x001fc40000000a00 */
[----:B------:R-:W-:Y:S02]  /*06c0*/  ISETP.NE.U32.AND P0, PT, RZ, UR4, PT ;  /* 0x00000004ff007c0c */ /* 0x000fe4000bf05070 */
[----:B------:R0:W3:Y:S02]  /*06d0*/  @!UP2 SYNCS.EXCH.64 URZ, [UR10+0x70], UR8 ;  /* 0x000070080a3fa5b2 */ /* 0x0000e40008000100 */
[----:B------:R-:W-:Y:S01]  /*06e0*/  ISETP.NE.AND.EX P0, PT, RZ, UR5, PT, P0 ;  /* 0x00000005ff007c0c */ /* 0x000fe2000bf05300 */
[----:B------:R0:W3:Y:S01]  /*06f0*/  @!UP3 SYNCS.EXCH.64 URZ, [UR10+0x78], UR8 ;  /* 0x000078080a3fb5b2 */ /* 0x0000e20008000100 */
[----:B------:R0:W3:Y:S01]  /*0700*/  @!UP4 SYNCS.EXCH.64 URZ, [UR10+0x80], UR8 ;  /* 0x000080080a3fc5b2 */ /* 0x0000e20008000100 */
[----:B------:R0:W3:Y:S01]  /*0710*/  @!UP5 SYNCS.EXCH.64 URZ, [UR10+0x88], UR8 ;  /* 0x000088080a3fd5b2 */ /* 0x0000e20008000100 */
[----:B------:R-:W-:Y:S01]  /*0720*/  NOP ;  /* 0x0000000000007918 */ /* 0x000fe20000000000 */
[----:B---34-:R-:W-:Y:S08]  /*0730*/  BAR.SYNC.DEFER_BLOCKING 0x0 ;  /* 0x0000000000007b1d */ /* 0x018ff00000010000 */
[----:B0-----:R-:W-:Y:S05]  /*0740*/  @!P0 BRA `(.L_x_3) ;  /* 0x0000000000208947 */ /* 0x001fea0003800000 */
[----:B------:R-:W0:Y:S02]  /*0750*/  LDC.64 R4, c[0x0][0x698] ;  /* 0x0001a600ff047b82 */ /* 0x000e240000000a00 */
[----:B0-----:R-:W2:Y:S02]  /*0760*/  LDG.E.64 R4, desc[UR24][R4.64] ;  /* 0x0000001804047981 */ /* 0x001ea4000c1e1b00 */
[----:B--2---:R-:W-:-:S04]  /*0770*/  ISETP.NE.U32.AND P0, PT, R4, RZ, PT ;  /* 0x000000ff0400720c */ /* 0x004fc80003f05070 */
[----:B------:R-:W-:-:S13]  /*0780*/  ISETP.NE.AND.EX P0, PT, R5, RZ, PT, P0 ;  /* 0x000000ff0500720c */ /* 0x000fda0003f05300 */
[----:B------:R-:W-:Y:S05]  /*0790*/  @!P0 BRA `(.L_x_3) ;  /* 0x00000000000c8947 */ /* 0x000fea0003800000 */
[----:B------:R-:W2:Y:S02]  /*07a0*/  LD.E R4, desc[UR24][R4.64] ;  /* 0x0000001804047980 */ /* 0x000ea4000c101900 */
[----:B--2---:R-:W-:Y:S01]  /*07b0*/  R2UR UR26, R4 ;  /* 0x00000000041a72ca */ /* 0x004fe200000e0000 */
[----:B------:R-:W-:-:S14]  /*07c0*/  BRA `(.L_x_4) ;  /* 0x0000000000247947 */ /* 0x000fdc0003800000 */
.L_x_3:
[----:B------:R-:W-:Y:S02]  /*07d0*/  ULDC.64 UR4, c[0x0][0x688] ;  /* 0x0001a20000047ab9 */ /* 0x000fe40000000a00 */
[----:B------:R-:W-:-:S04]  /*07e0*/  ISETP.NE.U32.AND P0, PT, RZ, UR4, PT ;  /* 0x00000004ff007c0c */ /* 0x000fc8000bf05070 */
[----:B------:R-:W-:-:S13]  /*07f0*/  ISETP.NE.AND.EX P0, PT, RZ, UR5, PT, P0 ;  /* 0x00000005ff007c0c */ /* 0x000fda000bf05300 */
[----:B------:R-:W-:Y:S05]  /*0800*/  @!P0 BRA `(.L_x_5) ;  /* 0x0000000000108947 */ /* 0x000fea0003800000 */
[----:B------:R-:W0:Y:S02]  /*0810*/  LDC.64 R4, c[0x0][0x688] ;  /* 0x0001a200ff047b82 */ /* 0x000e240000000a00 */
[----:B0-----:R-:W2:Y:S02]  /*0820*/  LDG.E R4, desc[UR24][R4.64] ;  /* 0x0000001804047981 */ /* 0x001ea4000c1e1900 */
[----:B--2---:R-:W-:Y:S01]  /*0830*/  R2UR UR26, R4 ;  /* 0x00000000041a72ca */ /* 0x004fe200000e0000 */
[----:B------:R-:W-:-:S14]  /*0840*/  BRA `(.L_x_4) ;  /* 0x0000000000047947 */ /* 0x000fdc0003800000 */
.L_x_5:
[----:B------:R-:W-:-:S05]  /*0850*/  ULDC UR26, c[0x0][0x680] ;  /* 0x0001a000001a7ab9 */ /* 0x000fca0000000800 */
.L_x_4:
[----:B------:R-:W-:Y:S02]  /*0860*/  ULDC.64 UR4, c[0x0][0x6a0] ;  /* 0x0001a80000047ab9 */ /* 0x000fe40000000a00 */
[----:B------:R-:W-:-:S04]  /*0870*/  ISETP.NE.U32.AND P0, PT, RZ, UR4, PT ;  /* 0x00000004ff007c0c */ /* 0x000fc8000bf05070 */
[----:B------:R-:W-:-:S13]  /*0880*/  ISETP.NE.AND.EX P0, PT, RZ, UR5, PT, P0 ;  /* 0x00000005ff007c0c */ /* 0x000fda000bf05300 */
[----:B------:R-:W-:Y:S05]  /*0890*/  @!P0 BRA `(.L_x_6) ;  /* 0x0000000000208947 */ /* 0x000fea0003800000 */
        /* <DEDUP_REMOVED lines=8> */
.L_x_6:
        /* <DEDUP_REMOVED lines=8> */
.L_x_8:
[----:B------:R-:W-:-:S05]  /*09a0*/  ULDC UR27, c[0x0][0x684] ;  /* 0x0001a100001b7ab9 */ /* 0x000fca0000000800 */
.L_x_7:
[----:B------:R-:W0:Y:S01]  /*09b0*/  LDC R0, c[0x0][0x75c] ;  /* 0x0001d700ff007b82 */ /* 0x000e220000000800 */
[----:B------:R-:W1:Y:S01]  /*09c0*/  S2R R12, SR_CTAID.Y ;  /* 0x00000000000c7919 */ /* 0x000e620000002600 */
[----:B------:R-:W-:Y:S01]  /*09d0*/  IMAD.MOV.U32 R5, RZ, RZ, RZ ;  /* 0x000000ffff057224 */ /* 0x000fe200078e00ff */
[----:B------:R-:W-:Y:S01]  /*09e0*/  UISETP.NE.AND UP0, UPT, UR13, 0x2, UPT ;  /* 0x000000020d00788c */ /* 0x000fe2000bf05270 */
[----:B------:R-:W2:Y:S01]  /*09f0*/  S2R R4, SR_CTAID.X ;  /* 0x0000000000047919 */ /* 0x000ea20000002500 */
[----:B------:R-:W-:Y:S01]  /*0a00*/  ULDC UR7, c[0x0][0x604] ;  /* 0x0001810000077ab9 */ /* 0x000fe20000000800 */
[----:B------:R-:W-:Y:S01]  /*0a10*/  UMOV UR5, URZ ;  /* 0x0000003f00057c82 */ /* 0x000fe20008000000 */
[----:B------:R-:W-:Y:S02]  /*0a20*/  UIADD3 UR7, UR7, 0x3f, URZ ;  /* 0x0000003f07077890 */ /* 0x000fe4000fffe03f */
[----:B------:R-:W-:Y:S01]  /*0a30*/  PLOP3.LUT P0, PT, PT, PT, UP0, 0x80, 0x0 ;  /* 0x000000000000781c */ /* 0x000fe20003f0f008 */
[----:B------:R-:W-:Y:S01]  /*0a40*/  UMOV UR4, URZ ;  /* 0x0000003f00047c82 */ /* 0x000fe20008000000 */
[----:B------:R-:W-:Y:S01]  /*0a50*/  ULDC.64 UR18, c[0x0][0x750] ;  /* 0x0001d40000127ab9 */ /* 0x000fe20000000a00 */
[----:B------:R-:W-:-:S04]  /*0a60*/  USHF.R.S32.HI UR10, URZ, 0x1f, UR7 ;  /* 0x0000001f3f0a7899 */ /* 0x000fc80008011407 */
[----:B------:R-:W-:-:S04]  /*0a70*/  ULEA.HI UR10, UR10, UR7, URZ, 0x6 ;  /* 0x000000070a0a7291 */ /* 0x000fc8000f8f303f */
[----:B------:R-:W-:Y:S01]  /*0a80*/  USHF.R.S32.HI UR15, URZ, 0x6, UR10 ;  /* 0x000000063f0f7899 */ /* 0x000fe2000801140a */
[----:B0-----:R-:W-:-:S13]  /*0a90*/  ISETP.NE.AND P3, PT, R0, 0x1, PT ;  /* 0x000000010000780c */ /* 0x001fda0003f65270 */
[----:B------:R-:W2:Y:S01]  /*0aa0*/  @P3 LDC R9, c[0x0][0x10] ;  /* 0x00000400ff093b82 */ /* 0x000ea20000000800 */
[----:B-1----:R-:W-:Y:S02]  /*0ab0*/  @P3 IMAD.MOV.U32 R6, RZ, RZ, R12 ;  /* 0x000000ffff063224 */ /* 0x002fe400078e000c */
[----:B------:R-:W-:-:S05]  /*0ac0*/  @P3 IMAD.MOV.U32 R7, RZ, RZ, RZ ;  /* 0x000000ffff073224 */ /* 0x000fca00078e00ff */
[----:B------:R-:W0:Y:S01]  /*0ad0*/  @!P3 LDC R11, c[0x0][0xc] ;  /* 0x00000300ff0bbb82 */ /* 0x000e220000000800 */
[----:B------:R-:W-:Y:S01]  /*0ae0*/  ULDC UR8, c[0x0][0xc] ;  /* 0x0000030000087ab9 */ /* 0x000fe20000000800 */
[----:B------:R-:W-:Y:S01]  /*0af0*/  ULDC UR9, c[0x0][0x10] ;  /* 0x0000040000097ab9 */ /* 0x000fe20000000800 */
[----:B------:R-:W-:Y:S01]  /*0b00*/  ULDC UR7, c[0x0][0x14] ;  /* 0x0000050000077ab9 */ /* 0x000fe20000000800 */
[----:B------:R-:W-:-:S04]  /*0b10*/  UIMAD.WIDE.U32 UR8, UR8, UR9, URZ ;  /* 0x00000009080872a5 */ /* 0x000fc8000f8e003f */
[----:B------:R-:W-:Y:S02]  /*0b20*/  UIMAD.WIDE.U32 UR22, UR8, UR7, URZ ;  /* 0x00000007081672a5 */ /* 0x000fe4000f8e003f */
[----:B------:R-:W-:-:S04]  /*0b30*/  UIMAD UR21, UR9, UR7, URZ ;  /* 0x00000007091572a4 */ /* 0x000fc8000f8e023f */
[----:B------:R-:W-:Y:S01]  /*0b40*/  UIADD3 UR21, UR23, UR21, URZ ;  /* 0x0000001517157290 */ /* 0x000fe2000fffe03f */
[----:B--2---:R-:W-:-:S03]  /*0b50*/  @P3 IMAD.WIDE.U32 R8, R4, R9, R6 ;  /* 0x0000000904083225 */ /* 0x004fc600078e0006 */
[----:B------:R-:W-:Y:S01]  /*0b60*/  @P3 MOV R13, R8 ;  /* 0x00000008000d3202 */ /* 0x000fe20000000f00 */
[----:B0-----:R-:W-:-:S04]  /*0b70*/  @!P3 IMAD.WIDE.U32 R6, R11, R12, R4 ;  /* 0x0000000c0b06b225 */ /* 0x001fc800078e0004 */
[----:B------:R-:W-:Y:S02]  /*0b80*/  @P3 IMAD.MOV.U32 R11, RZ, RZ, RZ ;  /* 0x000000ffff0b3224 */ /* 0x000fe400078e00ff */
[----:B------:R-:W-:Y:S02]  /*0b90*/  @!P3 IMAD.MOV.U32 R13, RZ, RZ, R6 ;  /* 0x000000ffff0db224 */ /* 0x000fe400078e0006 */
[----:B------:R-:W-:Y:S02]  /*0ba0*/  @P3 IMAD.IADD R10, R9, 0x1, R11 ;  /* 0x00000001090a3824 */ /* 0x000fe400078e020b */
[----:B------:R-:W-:Y:S01]  /*0bb0*/  @!P3 IMAD.MOV.U32 R10, RZ, RZ, R7 ;  /* 0x000000ffff0ab224 */ /* 0x000fe200078e0007 */
[----:B------:R0:W-:Y:S01]  /*0bc0*/  STL [R1+0x90], R13 ;  /* 0x0000900d01007387 */ /* 0x0001e20000100800 */
[----:B------:R-:W-:Y:S02]  /*0bd0*/  IMAD.MOV.U32 R18, RZ, RZ, R13 ;  /* 0x000000ffff127224 */ /* 0x000fe400078e000d */
[----:B------:R-:W-:Y:S01]  /*0be0*/  IMAD.MOV.U32 R19, RZ, RZ, R10 ;  /* 0x000000ffff137224 */ /* 0x000fe200078e000a */
[----:B------:R0:W-:Y:S01]  /*0bf0*/  STL [R1+0x8c], R10 ;  /* 0x00008c0a01007387 */ /* 0x0001e20000100800 */
[----:B------:R-:W-:Y:S05]  /*0c00*/  @P0 BRA `(.L_x_9) ;  /* 0x0000000000280947 */ /* 0x000fea0003800000 */
[----:B------:R-:W-:Y:S01]  /*0c10*/  IADD3 R18, P0, R18, UR22, RZ ;  /* 0x0000001612127c10 */ /* 0x000fe2000ff1e0ff */
[----:B------:R-:W-:Y:S02]  /*0c20*/  UISETP.GE.U32.AND UP0, UPT, UR15, 0x6, UPT ;  /* 0x000000060f00788c */ /* 0x000fe4000bf06070 */
[----:B------:R-:W-:Y:S01]  /*0c30*/  UIMAD.WIDE.U32 UR4, UR15, -0x55555555, URZ ;  /* 0xaaaaaaab0f0478a5 */ /* 0x000fe2000f8e003f */
[----:B------:R-:W-:Y:S01]  /*0c40*/  IADD3.X R19, R19, UR21, RZ, P0, !PT ;  /* 0x0000001513137c10 */ /* 0x000fe200087fe4ff */
[----:B------:R1:W-:Y:S02]  /*0c50*/  STL [R1+0x90], R18 ;  /* 0x0000901201007387 */ /* 0x0003e40000100800 */
[----:B------:R-:W-:Y:S02]  /*0c60*/  USHF.R.U32.HI UR5, URZ, 0x2, UR5 ;  /* 0x000000023f057899 */ /* 0x000fe40008011605 */
[----:B------:R1:W-:Y:S01]  /*0c70*/  STL [R1+0x8c], R19 ;  /* 0x00008c1301007387 */ /* 0x0003e20000100800 */
[----:B------:R-:W-:-:S02]  /*0c80*/  UMOV UR4, URZ ;  /* 0x0000003f00047c82 */ /* 0x000fc40008000000 */
[----:B------:R-:W-:Y:S02]  /*0c90*/  @UP0 ULOP3.LUT UR4, UR5, 0x1, URZ, 0xc0, !UPT ;  /* 0x0000000105040892 */ /* 0x000fe4000f8ec03f */
[----:B------:R-:W-:-:S12]  /*0ca0*/  UIMAD UR5, UR5, -0x6, UR15 ;  /* 0xfffffffa050578a4 */ /* 0x000fd8000f8e020f */
.L_x_9:
[----:B------:R-:W-:Y:S01]  /*0cb0*/  IMAD.MOV.U32 R8, RZ, RZ, -0x1 ;  /* 0xffffffffff087424 */ /* 0x000fe200078e00ff */
[----:B------:R-:W-:Y:S01]  /*0cc0*/  MOV R7, 0xffffffff ;  /* 0xffffffff00077802 */ /* 0x000fe20000000f00 */
[----:B------:R-:W-:Y:S01]  /*0cd0*/  IMAD.MOV.U32 R0, RZ, RZ, -0x1 ;  /* 0xffffffffff007424 */ /* 0x000fe200078e00ff */
[----:B------:R-:W-:Y:S02]  /*0ce0*/  ISETP.GE.U32.AND P0, PT, R18, UR18, PT ;  /* 0x0000001212007c0c */ /* 0x000fe4000bf06070 */
[----:B------:R2:W-:Y:S01]  /*0cf0*/  STL [R1+0x88], R8 ;  /* 0x0000880801007387 */ /* 0x0005e20000100800 */
[----:B------:R-:W-:Y:S02]  /*0d00*/  PRMT R6, RZ, 0x7610, R6 ;  /* 0x00007610ff067816 */ /* 0x000fe40000000006 */
[----:B------:R-:W-:Y:S01]  /*0d10*/  ISETP.GE.U32.AND.EX P0, PT, R19, UR19, PT, P0 ;  /* 0x0000001313007c0c */ /* 0x000fe2000bf06100 */
[----:B------:R2:W-:-:S12]  /*0d20*/  STL [R1+0x94], R7 ;  /* 0x0000940701007387 */ /* 0x0005d80000100800 */
[----:B--2---:R-:W-:Y:S05]  /*0d30*/  @P0 BRA `(.L_x_10) ;  /* 0x0000000400680947 */ /* 0x004fea0003800000 */
[----:B------:R-:W2:Y:S01]  /*0d40*/  LDC.64 R14, c[0x0][0x728] ;  /* 0x0001ca00ff0e7b82 */ /* 0x000ea20000000a00 */
[----:B------:R-:W-:Y:S02]  /*0d50*/  IMAD.MOV.U32 R6, RZ, RZ, R18 ;  /* 0x000000ffff067224 */ /* 0x000fe400078e0012 */
[----:B------:R-:W-:-:S05]  /*0d60*/  IMAD.MOV.U32 R7, RZ, RZ, R19 ;  /* 0x000000ffff077224 */ /* 0x000fca00078e0013 */
[----:B------:R-:W3:Y:S08]  /*0d70*/  LDC R0, c[0x0][0x730] ;  /* 0x0001cc00ff007b82 */ /* 0x000ef00000000800 */
[----:B------:R-:W4:Y:S01]  /*0d80*/  LDC.64 R16, c[0x0][0x720] ;  /* 0x0001c800ff107b82 */ /* 0x000f220000000a00 */
[----:B--2---:R-:W-:-:S04]  /*0d90*/  ISETP.NE.U32.AND P0, PT, R14, RZ, PT ;  /* 0x000000ff0e00720c */ /* 0x004fc80003f05070 */
[----:B------:R-:W-:-:S13]  /*0da0*/  ISETP.NE.AND.EX P0, PT, R15, RZ, PT, P0 ;  /* 0x000000ff0f00720c */ /* 0x000fda0003f05300 */
[----:B---34-:R-:W-:Y:S05]  /*0db0*/  @!P0 BRA `(.L_x_11) ;  /* 0x0000000000288947 */ /* 0x018fea0003800000 */
[----:B------:R-:W2:Y:S02]  /*0dc0*/  LDC R11, c[0x0][0x734] ;  /* 0x0001cd00ff0b7b82 */ /* 0x000ea40000000800 */
[----:B--2---:R-:W-:-:S05]  /*0dd0*/  IADD3 R11, P0, R18, R11, RZ ;  /* 0x0000000b120b7210 */ /* 0x004fca0007f1e0ff */
[----:B0-----:R-:W-:-:S04]  /*0de0*/  IMAD.X R13, RZ, RZ, R19, P0 ;  /* 0x000000ffff0d7224 */ /* 0x001fc800000e0613 */
[----:B------:R-:W-:-:S04]  /*0df0*/  IMAD.WIDE.U32 R6, R13, R14, RZ ;  /* 0x0000000e0d067225 */ /* 0x000fc800078e00ff */
[----:B------:R-:W-:-:S04]  /*0e00*/  IMAD.WIDE.U32 R8, P0, R11, R15, R6 ;  /* 0x0000000f0b087225 */ /* 0x000fc80007800006 */
[----:B------:R-:W-:-:S04]  /*0e10*/  IMAD.WIDE.U32 R6, R11, R14, RZ ;  /* 0x0000000e0b067225 */ /* 0x000fc800078e00ff */
[----:B------:R-:W-:Y:S01]  /*0e20*/  IMAD.X R11, RZ, RZ, RZ, P0 ;  /* 0x000000ffff0b7224 */ /* 0x000fe200000e06ff */
[----:B------:R-:W-:Y:S01]  /*0e30*/  IADD3 RZ, P0, R7, R8, RZ ;  /* 0x0000000807ff7210 */ /* 0x000fe20007f1e0ff */
[----:B------:R-:W-:-:S04]  /*0e40*/  IMAD.MOV.U32 R10, RZ, RZ, R9 ;  /* 0x000000ffff0a7224 */ /* 0x000fc800078e0009 */
[----:B------:R-:W-:-:S08]  /*0e50*/  IMAD.WIDE.U32.X R6, R13, R15, R10, P0 ;  /* 0x0000000f0d067225 */ /* 0x000fd000000e040a */
.L_x_11:
[-CC-:B------:R-:W-:Y:S01]  /*0e60*/  SHF.R.U64 R25, R6, R0.reuse, R7.reuse ;  /* 0x0000000006197219 */ /* 0x180fe20000001207 */
[----:B0-----:R-:W0:Y:S01]  /*0e70*/  LDC R10, c[0x0][0x718] ;  /* 0x0001c600ff0a7b82 */ /* 0x001e220000000800 */
[----:B------:R-:W-:Y:S01]  /*0e80*/  SHF.R.U32.HI R5, RZ, R0, R7 ;  /* 0x00000000ff057219 */ /* 0x000fe20000011607 */
[----:B------:R-:W-:Y:S01]  /*0e90*/  IMAD.MOV.U32 R6, RZ, RZ, R18 ;  /* 0x000000ffff067224 */ /* 0x000fe200078e0012 */
[----:B------:R-:W-:Y:S01]  /*0ea0*/  IADD3 R9, P0, RZ, -R25, RZ ;  /* 0x80000019ff097210 */ /* 0x000fe20007f1e0ff */
[----:B------:R-:W-:Y:S01]  /*0eb0*/  IMAD.MOV.U32 R7, RZ, RZ, R19 ;  /* 0x000000ffff077224 */ /* 0x000fe200078e0013 */
[----:B------:R-:W-:Y:S01]  /*0ec0*/  I2FP.F32.U32 R0, R4 ;  /* 0x0000000400007245 */ /* 0x000fe20000201000 */
[----:B------:R-:W-:Y:S01]  /*0ed0*/  ULDC UR7, c[0x0][0x150] ;  /* 0x0000540000077ab9 */ /* 0x000fe20000000800 */
[----:B------:R-:W-:Y:S01]  /*0ee0*/  IADD3.X R11, RZ, ~R5, RZ, P0, !PT ;  /* 0x80000005ff0b7210 */ /* 0x000fe200007fe4ff */
[----:B------:R-:W2:Y:S01]  /*0ef0*/  LDC.64 R20, c[0x0][0x740] ;  /* 0x0001d000ff147b82 */ /* 0x000ea20000000a00 */
[----:B------:R-:W-:-:S04]  /*0f00*/  IMAD.WIDE.U32 R6, R9, R16, R6 ;  /* 0x0000001009067225 */ /* 0x000fc800078e0006 */
[----:B------:R-:W-:Y:S01]  /*0f10*/  FMUL R0, R0, UR7 ;  /* 0x0000000700007c20 */ /* 0x000fe20008400000 */
[----:B------:R-:W-:Y:S01]  /*0f20*/  ULDC UR7, c[0x0][0x154] ;  /* 0x0000550000077ab9 */ /* 0x000fe20000000800 */
[----:B------:R-:W-:Y:S01]  /*0f30*/  IMAD R8, R11, R16, RZ ;  /* 0x000000100b087224 */ /* 0x000fe200078e02ff */
[----:B------:R-:W3:Y:S03]  /*0f40*/  LDC R5, c[0x0][0x144] ;  /* 0x00005100ff057b82 */ /* 0x000ee60000000800 */
[----:B------:R-:W-:Y:S01]  /*0f50*/  IMAD R9, R9, R17, R8 ;  /* 0x0000001109097224 */ /* 0x000fe200078e0208 */
[----:B------:R-:W4:Y:S03]  /*0f60*/  F2I.U32.TRUNC.NTZ R0, R0 ;  /* 0x0000000000007305 */ /* 0x000f26000020f000 */
[----:B------:R-:W-:-:S02]  /*0f70*/  IMAD.IADD R7, R7, 0x1, R9 ;  /* 0x0000000107077824 */ /* 0x000fc400078e0209 */
[----:B------:R-:W-:Y:S01]  /*0f80*/  IMAD.MOV.U32 R9, RZ, RZ, -0x1 ;  /* 0xffffffffff097424 */ /* 0x000fe200078e00ff */
[----:B------:R-:W5:Y:S02]  /*0f90*/  LDC R16, c[0x0][0x708] ;  /* 0x0001c200ff107b82 */ /* 0x000f640000000800 */
[--C-:B0-----:R-:W-:Y:S02]  /*0fa0*/  SHF.R.U64 R14, R6, R10, R7.reuse ;  /* 0x0000000a060e7219 */ /* 0x101fe40000001207 */
[----:B------:R-:W-:Y:S02]  /*0fb0*/  I2FP.F32.U32 R6, R12 ;  /* 0x0000000c00067245 */ /* 0x000fe40000201000 */
[----:B------:R-:W-:Y:S02]  /*0fc0*/  SHF.R.U32.HI R7, RZ, R10, R7 ;  /* 0x0000000aff077219 */ /* 0x000fe40000011607 */
[----:B-1----:R-:W0:Y:S01]  /*0fd0*/  LDC R18, c[0x0][0x758] ;  /* 0x0001d600ff127b82 */ /* 0x002e220000000800 */
[----:B--2---:R-:W-:Y:S01]  /*0fe0*/  ISETP.NE.U32.AND P0, PT, R20, RZ, PT ;  /* 0x000000ff1400720c */ /* 0x004fe20003f05070 */
[----:B------:R-:W-:Y:S01]  /*0ff0*/  FMUL R6, R6, UR7 ;  /* 0x0000000706067c20 */ /* 0x000fe20008400000 */
[----:B----4-:R-:W-:-:S02]  /*1000*/  IMAD.MOV R8, RZ, RZ, -R0 ;  /* 0x000000ffff087224 */ /* 0x010fc400078e0a00 */
[----:B------:R-:W-:Y:S01]  /*1010*/  ISETP.NE.AND.EX P0, PT, R21, RZ, PT, P0 ;  /* 0x000000ff1500720c */ /* 0x000fe20003f05300 */
[----:B------:R1:W2:Y:S02]  /*1020*/  F2I.U32.TRUNC.NTZ R13, R6 ;  /* 0x00000006000d7305 */ /* 0x0002a4000020f000 */
[----:B------:R-:W4:Y:S01]  /*1030*/  LDC R15, c[0x0][0x148] ;  /* 0x00005200ff0f7b82 */ /* 0x000f220000000800 */
[----:B---3--:R-:W-:-:S07]  /*1040*/  IMAD R0, R5, R8, R4 ;  /* 0x0000000805007224 */ /* 0x008fce00078e0204 */
[----:B------:R-:W3:Y:S01]  /*1050*/  LDC R19, c[0x0][0x700] ;  /* 0x0001c000ff137b82 */ /* 0x000ee20000000800 */
[-CC-:B-----5:R-:W-:Y:S02]  /*1060*/  SHF.R.U64 R26, R14, R16.reuse, R7.reuse ;  /* 0x000000100e1a7219 */ /* 0x1a0fe40000001207 */
[----:B------:R-:W-:Y:S01]  /*1070*/  SHF.R.U32.HI R5, RZ, R16, R7 ;  /* 0x00000010ff057219 */ /* 0x000fe20000011607 */
[----:B------:R-:W-:-:S04]  /*1080*/  IMAD.MOV.U32 R7, RZ, RZ, 0x1 ;  /* 0x00000001ff077424 */ /* 0x000fc800078e00ff */
[----:B------:R-:W1:Y:S01]  /*1090*/  LDC R22, c[0x0][0x748] ;  /* 0x0001d200ff167b82 */ /* 0x000e620000000800 */
[-C--:B0-----:R-:W-:Y:S02]  /*10a0*/  SHF.L.U32 R4, R9, R18.reuse, RZ ;  /* 0x0000001209047219 */ /* 0x081fe400000006ff */
[--C-:B------:R-:W-:Y:S02]  /*10b0*/  SHF.R.U64 R16, R26, R18, R5.reuse ;  /* 0x000000121a107219 */ /* 0x100fe40000001205 */
[----:B------:R-:W-:Y:S02]  /*10c0*/  LOP3.LUT R11, RZ, R4, RZ, 0x33, !PT ;  /* 0x00000004ff0b7212 */ /* 0x000fe400078e33ff */
[-C--:B------:R-:W-:Y:S01]  /*10d0*/  SHF.R.U32.HI R5, RZ, R18.reuse, R5 ;  /* 0x00000012ff057219 */ /* 0x080fe20000011605 */
[----:B------:R-:W0:Y:S01]  /*10e0*/  LDC R23, c[0x0][0x738] ;  /* 0x0001ce00ff177b82 */ /* 0x000e220000000800 */
[----:B------:R-:W-:Y:S02]  /*10f0*/  SHF.L.U32 R10, R7, R18, RZ ;  /* 0x00000012070a7219 */ /* 0x000fe400000006ff */
[----:B------:R-:W-:-:S05]  /*1100*/  MOV R4, R16 ;  /* 0x0000001000047202 */ /* 0x000fca0000000f00 */
[----:B------:R-:W0:Y:S01]  /*1110*/  LDC R24, c[0x0][0x710] ;  /* 0x0001c400ff187b82 */ /* 0x000e220000000800 */
[----:B--2-4-:R-:W-:Y:S05]  /*1120*/  @!P0 BRA `(.L_x_12) ;  /* 0x0000000000288947 */ /* 0x014fea0003800000 */
[----:B------:R-:W2:Y:S02]  /*1130*/  LDC R9, c[0x0][0x74c] ;  /* 0x0001d300ff097b82 */ /* 0x000ea40000000800 */
[----:B--2---:R-:W-:-:S05]  /*1140*/  IADD3 R9, P0, R16, R9, RZ ;  /* 0x0000000910097210 */ /* 0x004fca0007f1e0ff */
[----:B------:R-:W-:-:S04]  /*1150*/  IMAD.X R17, RZ, RZ, R5, P0 ;  /* 0x000000ffff117224 */ /* 0x000fc800000e0605 */
[----:B------:R-:W-:-:S04]  /*1160*/  IMAD.WIDE.U32 R4, R17, R20, RZ ;  /* 0x0000001411047225 */ /* 0x000fc800078e00ff */
[----:B-1----:R-:W-:-:S04]  /*1170*/  IMAD.WIDE.U32 R6, P0, R9, R21, R4 ;  /* 0x0000001509067225 */ /* 0x002fc80007800004 */
[----:B------:R-:W-:-:S04]  /*1180*/  IMAD.WIDE.U32 R4, R9, R20, RZ ;  /* 0x0000001409047225 */ /* 0x000fc800078e00ff */
[----:B------:R-:W-:Y:S01]  /*1190*/  IMAD.X R9, RZ, RZ, RZ, P0 ;  /* 0x000000ffff097224 */ /* 0x000fe200000e06ff */
[----:B------:R-:W-:Y:S01]  /*11a0*/  IADD3 RZ, P0, R5, R6, RZ ;  /* 0x0000000605ff7210 */ /* 0x000fe20007f1e0ff */
[----:B------:R-:W-:-:S04]  /*11b0*/  IMAD.MOV.U32 R8, RZ, RZ, R7 ;  /* 0x000000ffff087224 */ /* 0x000fc800078e0007 */
[----:B------:R-:W-:-:S08]  /*11c0*/  IMAD.WIDE.U32.X R4, R17, R21, R8, P0 ;  /* 0x0000001511047225 */ /* 0x000fd000000e0408 */
.L_x_12:
[----:B-1----:R-:W-:Y:S01]  /*11d0*/  SHF.R.U64 R4, R4, R22, R5 ;  /* 0x0000001604047219 */ /* 0x002fe20000001205 */
[----:B---3--:R-:W-:Y:S01]  /*11e0*/  VIADD R5, R19, 0xffffffff ;  /* 0xffffffff13057836 */ /* 0x008fe20000000000 */
[----:B------:R-:W-:Y:S01]  /*11f0*/  LOP3.LUT R11, R26, R11, RZ, 0xc0, !PT ;  /* 0x0000000b1a0b7212 */ /* 0x000fe200078ec0ff */
[----:B------:R-:W-:Y:S02]  /*1200*/  IMAD.MOV R13, RZ, RZ, -R13 ;  /* 0x000000ffff0d7224 */ /* 0x000fe400078e0a0d */
[----:B------:R-:W-:Y:S01]  /*1210*/  IMAD.MOV R6, RZ, RZ, -R4 ;  /* 0x000000ffff067224 */ /* 0x000fe200078e0a04 */
[----:B------:R-:W-:Y:S01]  /*1220*/  LOP3.LUT R5, R14, R5, RZ, 0xc0, !PT ;  /* 0x000000050e057212 */ /* 0x000fe200078ec0ff */
[----:B------:R-:W-:Y:S02]  /*1230*/  IMAD R11, R10, R4, R11 ;  /* 0x000000040a0b7224 */ /* 0x000fe400078e020b */
[----:B------:R-:W-:Y:S02]  /*1240*/  @P3 IMAD R0, R15, R13, R12 ;  /* 0x0000000d0f003224 */ /* 0x000fe400078e020c */
[----:B0-----:R-:W-:Y:S01]  /*1250*/  IMAD R4, R6, R23, R16 ;  /* 0x0000001706047224 */ /* 0x001fe200078e0210 */
[----:B------:R-:W-:Y:S01]  /*1260*/  MOV R6, 0x1 ;  /* 0x0000000100067802 */ /* 0x000fe20000000f00 */
[----:B------:R-:W-:-:S02]  /*1270*/  IMAD R0, R11, R24, R0 ;  /* 0x000000180b007224 */ /* 0x000fc400078e0200 */
[----:B------:R-:W-:-:S05]  /*1280*/  IMAD R5, R4, R19, R5 ;  /* 0x0000001304057224 */ /* 0x000fca00078e0205 */
[----:B------:R-:W-:Y:S02]  /*1290*/  SEL R7, R5, R0, !P3 ;  /* 0x0000000005077207 */ /* 0x000fe40005800000 */
[----:B------:R-:W-:Y:S01]  /*12a0*/  SEL R4, R0, R5, !P3 ;  /* 0x0000000500047207 */ /* 0x000fe20005800000 */
[----:B------:R-:W-:Y:S02]  /*12b0*/  IMAD.MOV.U32 R0, RZ, RZ, R25 ;  /* 0x000000ffff007224 */ /* 0x000fe400078e0019 */
[----:B------:R2:W-:Y:S04]  /*12c0*/  STL [R1+0x94], R7 ;  /* 0x0000940701007387 */ /* 0x0005e80000100800 */
[----:B------:R2:W-:Y:S02]  /*12d0*/  STL [R1+0x88], R4 ;  /* 0x0000880401007387 */ /* 0x0005e40000100800 */
.L_x_10:
[----:B------:R-:W-:Y:S05]  /*12e0*/  @!P1 BRA `(.L_x_13) ;  /* 0x000000f400349947 */ /* 0x000fea0003800000 */
[----:B------:R-:W-:-:S06]  /*12f0*/  UISETP.GT.U32.AND UP0, UPT, UR12, 0x1, UPT ;  /* 0x000000010c00788c */ /* 0x000fcc000bf04070 */
[----:B------:R-:W-:-:S13]  /*1300*/  PLOP3.LUT P0, PT, PT, PT, UP0, 0x80, 0x0 ;  /* 0x000000000000781c */ /* 0x000fda0003f0f008 */
[----:B------:R-:W-:Y:S05]  /*1310*/  @P0 EXIT ;  /* 0x000000000000094d */ /* 0x000fea0003800000 */
.L_x_14:
[----:B------:R-:W-:-:S08]  /*1320*/  NOP ;  /* 0x0000000000007918 */ /* 0x000fd00000000000 */
[----:B------:R-:W3:Y:S02]  /*1330*/  USETMAXREG.TRY_ALLOC.CTAPOOL UP0, 0xe8 ;  /* 0x000000e8000079c8 */ /* 0x000ee40008000600 */
[----:B---3--:R-:W-:-:S13]  /*1340*/  PLOP3.LUT P0, PT, PT, PT, UP0, 0x80, 0x0 ;  /* 0x000000000000781c */ /* 0x008fda0003f0f008 */
[----:B------:R-:W-:Y:S05]  /*1350*/  @!P0 BRA `(.L_x_14) ;  /* 0xfffffffc00f08947 */ /* 0x000fea000383ffff */
[----:B------:R-:W-:-:S13]  /*1360*/  LOP3.LUT P0, RZ, R6, 0xff, RZ, 0xc0, !PT ;  /* 0x000000ff06ff7812 */ /* 0x000fda000780c0ff */
[----:B------:R-:W-:Y:S05]  /*1370*/  @!P0 EXIT ;  /* 0x000000000000894d */ /* 0x000fea0003800000 */
[----:B------:R-:W-:Y:S01]  /*1380*/  SHF.R.S32.HI R6, RZ, 0x1f, R3 ;  /* 0x0000001fff067819 */ /* 0x000fe20000011403 */
[----:B------:R-:W3:Y:S01]  /*1390*/  S2UR UR6, SR_CgaCtaId ;  /* 0x00000000000679c3 */ /* 0x000ee20000008800 */
[CC--:B------:R-:W-:Y:S01]  /*13a0*/  LEA.HI R2, R3.reuse, R3.reuse, RZ, 0x1 ;  /* 0x0000000303027211 */ /* 0x0c0fe200078f08ff */
[----:B------:R-:W-:Y:S01]  /*13b0*/  ULDC UR8, c[0x0][0x284] ;  /* 0x0000a10000087ab9 */ /* 0x000fe20000000800 */
[CC--:B--2---:R-:W-:Y:S01]  /*13c0*/  LEA.HI R4, R6.reuse, R3.reuse, RZ, 0x2 ;  /* 0x0000000306047211 */ /* 0x0c4fe200078f10ff */
[----:B------:R-:W-:Y:S01]  /*13d0*/  UIADD3 UR7, UR16, -0x1, URZ ;  /* 0xffffffff10077890 */ /* 0x000fe2000fffe03f */
[----:B------:R-:W-:Y:S01]  /*13e0*/  LEA.HI R6, R6, R3, RZ, 0x5 ;  /* 0x0000000306067211 */ /* 0x000fe200078f28ff */
[----:B------:R-:W-:Y:S01]  /*13f0*/  UMOV UR12, 0x400 ;  /* 0x00000400000c7882 */ /* 0x000fe20000000000 */
[--C-:B------:R-:W-:Y:S01]  /*1400*/  SHF.R.S32.HI R5, RZ, 0x2, R4.reuse ;  /* 0x00000002ff057819 */ /* 0x100fe20000011404 */
[----:B------:R-:W-:Y:S01]  /*1410*/  UISETP.LT.AND UP0, UPT, URZ, UR15, UPT ;  /* 0x0000000f3f00728c */ /* 0x000fe2000bf01270 */
[----:B------:R-:W-:Y:S01]  /*1420*/  SHF.R.S32.HI R8, RZ, 0x1f, R4 ;  /* 0x0000001fff087819 */ /* 0x000fe20000011404 */
[----:B------:R-:W-:Y:S01]  /*1430*/  ULOP3.LUT UR29, UR14, 0x1, URZ, 0xfc, !UPT ;  /* 0x000000010e1d7892 */ /* 0x000fe2000f8efc3f */
[----:B------:R-:W-:Y:S01]  /*1440*/  LOP3.LUT R4, R2, 0x3ffffe, RZ, 0xc0, !PT ;  /* 0x003ffffe02047812 */ /* 0x000fe200078ec0ff */
[----:B------:R-:W-:Y:S01]  /*1450*/  USEL UR13, URZ, UR15, UP0 ;  /* 0x0000000f3f0d7287 */ /* 0x000fe20008000000 */
[----:B------:R-:W-:Y:S01]  /*1460*/  LEA.HI R8, R8, R5, RZ, 0x3 ;  /* 0x0000000508087211 */ /* 0x000fe200078f18ff */
[----:B------:R-:W-:Y:S01]  /*1470*/  UISETP.NE.AND UP0, UPT, UR7, URZ, UPT ;  /* 0x0000003f0700728c */ /* 0x000fe2000bf05270 */
[----:B------:R-:W-:Y:S01]  /*1480*/  SHF.R.S32.HI R179, RZ, 0x5, R6 ;  /* 0x00000005ffb37819 */ /* 0x000fe20000011406 */
[----:B------:R-:W-:Y:S01]  /*1490*/  IMAD.IADD R4, R3, 0x1, -R4 ;  /* 0x0000000103047824 */ /* 0x000fe200078e0a04 */
[----:B------:R-:W-:Y:S01]  /*14a0*/  SHF.R.S32.HI R3, RZ, 0x1, R2 ;  /* 0x00000001ff037819 */ /* 0x000fe20000011402 */
[----:B------:R-:W-:Y:S01]  /*14b0*/  USHF.L.U32 UR28, UR15, 0x1, URZ ;  /* 0x000000010f1c7899 */ /* 0x000fe2000800063f */
[----:B------:R-:W-:Y:S01]  /*14c0*/  LOP3.LUT R8, R8, 0xfffffff8, RZ, 0xc0, !PT ;  /* 0xfffffff808087812 */ /* 0x000fe200078ec0ff */
[----:B------:R-:W-:Y:S01]  /*14d0*/  UIADD3 UR13, -UR13, UR15, URZ ;  /* 0x0000000f0d0d7290 */ /* 0x000fe2000fffe13f */
[----:B------:R-:W-:Y:S01]  /*14e0*/  LEA.HI R2, R2, R3, RZ, 0x1 ;  /* 0x0000000302027211 */ /* 0x000fe200078f08ff */
[----:B------:R-:W-:-:S02]  /*14f0*/  USEL UR31, URZ, 0x1, UP0 ;  /* 0x000000013f1f7887 */ /* 0x000fc40008000000 */
[----:B------:R-:W-:Y:S01]  /*1500*/  IMAD.IADD R8, R5, 0x1, -R8 ;  /* 0x0000000105087824 */ /* 0x000fe200078e0a08 */
[----:B------:R-:W-:Y:S01]  /*1510*/  LOP3.LUT R2, R2, 0x7fffffe, RZ, 0xc0, !PT ;  /* 0x07fffffe02027812 */ /* 0x000fe200078ec0ff */
[C---:B------:R-:W-:Y:S01]  /*1520*/  IMAD R5, R179.reuse, 0x2, R4 ;  /* 0x00000002b3057824 */ /* 0x040fe200078e0204 */
[----:B---3--:R-:W-:Y:S01]  /*1530*/  ULEA UR12, UR6, UR12, 0x18 ;  /* 0x0000000c060c7291 */ /* 0x008fe2000f8ec03f */
[----:B------:R-:W-:Y:S01]  /*1540*/  IMAD R178, R179, 0x10, R8 ;  /* 0x00000010b3b27824 */ /* 0x000fe200078e0208 */
[----:B------:R-:W-:Y:S01]  /*1550*/  USHF.L.U32 UR6, UR7, 0x3, URZ ;  /* 0x0000000307067899 */ /* 0x000fe2000800063f */
[----:B------:R-:W-:Y:S01]  /*1560*/  IMAD.IADD R2, R3, 0x1, -R2 ;  /* 0x0000000103027824 */ /* 0x000fe200078e0a02 */
[----:B------:R-:W-:Y:S01]  /*1570*/  UIADD3 UR30, UR12, 0x70, URZ ;  /* 0x000000700c1e7890 */ /* 0x000fe2000fffe03f */
[--C-:B------:R-:W-:Y:S01]  /*1580*/  IMAD R5, R5, 0x8, R8.reuse ;  /* 0x0000000805057824 */ /* 0x100fe200078e0208 */
[----:B------:R-:W-:Y:S01]  /*1590*/  ULOP3.LUT UR6, UR6, 0x8, URZ, 0xc0, !UPT ;  /* 0x0000000806067892 */ /* 0x000fe2000f8ec03f */
[----:B------:R-:W-:Y:S01]  /*15a0*/  IMAD R3, R179, -0x10, -R8 ;  /* 0xfffffff0b3037824 */ /* 0x000fe200078e0a08 */
[----:B------:R-:W-:Y:S01]  /*15b0*/  SHF.R.S32.HI R179, RZ, 0x1f, R178 ;  /* 0x0000001fffb37819 */ /* 0x000fe200000114b2 */
[----:B------:R-:W-:Y:S01]  /*15c0*/  ULEA UR16, UR16, UR30, 0x3 ;  /* 0x0000001e10107291 */ /* 0x000fe2000f8e183f */
[----:B------:R-:W-:Y:S01]  /*15d0*/  LEA R2, R5, R2, 0x2 ;  /* 0x0000000205027211 */ /* 0x000fe200078e10ff */
[----:B------:R-:W-:Y:S01]  /*15e0*/  VIADD R3, R3, UR8 ;  /* 0x0000000803037c36 */ /* 0x000fe20008000000 */
[----:B------:R-:W-:-:S02]  /*15f0*/  ULOP3.LUT UR32, UR6, 0x8, URZ, 0x3c, !UPT ;  /* 0x0000000806207892 */ /* 0x000fc4000f8e3c3f */
[----:B------:R-:W-:Y:S01]  /*1600*/  ULOP3.LUT UR17, UR6, 0x18, URZ, 0x3c, !UPT ;  /* 0x0000001806117892 */ /* 0x000fe2000f8e3c3f */
[----:B------:R-:W-:Y:S01]  /*1610*/  IMAD.SHL.U32 R2, R2, 0x20, RZ ;  /* 0x0000002002027824 */ /* 0x000fe200078e00ff */
[----:B------:R2:W-:Y:S04]  /*1620*/  STL [R1+0x9c], R3 ;  /* 0x00009c0301007387 */ /* 0x0005e80000100800 */
[----:B------:R-:W-:-:S05]  /*1630*/  SHF.R.S32.HI R2, RZ, 0x3, R2 ;  /* 0x00000003ff027819 */ /* 0x000fca0000011402 */
[----:B------:R2:W-:Y:S02]  /*1640*/  STL [R1+0x84], R2 ;  /* 0x0000840201007387 */ /* 0x0005e40000100800 */
.L_x_223:
[----:B-12---:R-:W-:Y:S01]  /*1650*/  IMAD.U32 R3, RZ, RZ, UR31 ;  /* 0x0000001fff037e24 */ /* 0x006fe2000f8e00ff */
[----:B------:R2:W-:Y:S01]  /*1660*/  STL [R1+0x80], RZ ;  /* 0x000080ff01007387 */ /* 0x0005e20000100800 */
[----:B------:R-:W-:-:S03]  /*1670*/  IMAD.MOV.U32 R2, RZ, RZ, RZ ;  /* 0x000000ffff027224 */ /* 0x000fc600078e00ff */
[----:B------:R-:W-:-:S04]  /*1680*/  SHF.L.U32 R3, R3, 0x1f, RZ ;  /* 0x0000001f03037819 */ /* 0x000fc800000006ff */
[----:B------:R-:W3:Y:S02]  /*1690*/  SYNCS.PHASECHK.TRANS64.TRYWAIT P0, [UR16+-0x8], R3 ;  /* 0xfffff803ff0075a7 */ /* 0x000ee40008000150 */
[----:B0-23--:R-:W-:Y:S05]  /*16a0*/  @!P0 BRA `(.L_x_15) ;  /* 0x0000010000e48947 */ /* 0x00dfea0003800000 */
.L_x_247:
[----:B------:R3:W-:Y:S01]  /*16b0*/  STL [R1+0x7c], RZ ;  /* 0x00007cff01007387 */ /* 0x0007e20000100800 */
[----:B------:R-:W-:Y:S01]  /*16c0*/  UISETP.GE.AND UP0, UPT, UR13, 0x1, UPT ;  /* 0x000000010d00788c */ /* 0x000fe2000bf06270 */
[----:B--2---:R-:W-:Y:S01]  /*16d0*/  IMAD.MOV.U32 R3, RZ, RZ, RZ ;  /* 0x000000ffff037224 */ /* 0x004fe200078e00ff */
[----:B------:R-:W-:Y:S01]  /*16e0*/  UMOV UR6, URZ ;  /* 0x0000003f00067c82 */ /* 0x000fe20008000000 */
[----:B------:R3:W-:Y:S01]  /*16f0*/  STL [R1+0x78], RZ ;  /* 0x000078ff01007387 */ /* 0x0007e20000100800 */
[----:B------:R-:W-:Y:S02]  /*1700*/  CS2R R4, SRZ ;  /* 0x0000000000047805 */ /* 0x000fe4000001ff00 */
[----:B------:R-:W-:Y:S02]  /*1710*/  CS2R R6, SRZ ;  /* 0x0000000000067805 */ /* 0x000fe4000001ff00 */
[----:B------:R-:W-:Y:S01]  /*1720*/  PLOP3.LUT P0, PT, PT, PT, UP0, 0x80, 0x0 ;  /* 0x000000000000781c */ /* 0x000fe20003f0f008 */
[----:B------:R3:W-:Y:S01]  /*1730*/  STL [R1+0x74], RZ ;  /* 0x000074ff01007387 */ /* 0x0007e20000100800 */
[----:B------:R-:W-:-:S02]  /*1740*/  CS2R R8, SRZ ;  /* 0x0000000000087805 */ /* 0x000fc4000001ff00 */
[----:B0-----:R-:W-:Y:S02]  /*1750*/  CS2R R10, SRZ ;  /* 0x00000000000a7805 */ /* 0x001fe4000001ff00 */
[----:B------:R-:W-:Y:S01]  /*1760*/  CS2R R12, SRZ ;  /* 0x00000000000c7805 */ /* 0x000fe2000001ff00 */
[----:B------:R3:W-:Y:S01]  /*1770*/  STL [R1+0x70], RZ ;  /* 0x000070ff01007387 */ /* 0x0007e20000100800 */
[----:B------:R-:W-:Y:S02]  /*1780*/  CS2R R14, SRZ ;  /* 0x00000000000e7805 */ /* 0x000fe4000001ff00 */
[----:B------:R-:W-:Y:S02]  /*1790*/  CS2R R16, SRZ ;  /* 0x0000000000107805 */ /* 0x000fe4000001ff00 */
[----:B-1----:R-:W-:Y:S01]  /*17a0*/  CS2R R18, SRZ ;  /* 0x0000000000127805 */ /* 0x002fe2000001ff00 */
[----:B------:R3:W-:Y:S01]  /*17b0*/  STL [R1+0x6c], RZ ;  /* 0x00006cff01007387 */ /* 0x0007e20000100800 */
[----:B------:R-:W-:-:S02]  /*17c0*/  CS2R R20, SRZ ;  /* 0x0000000000147805 */ /* 0x000fc4000001ff00 */
[----:B------:R-:W-:Y:S02]  /*17d0*/  CS2R R22, SRZ ;  /* 0x0000000000167805 */ /* 0x000fe4000001ff00 */
[----:B------:R-:W-:Y:S01]  /*17e0*/  CS2R R154, SRZ ;  /* 0x00000000009a7805 */ /* 0x000fe2000001ff00 */
[----:B------:R3:W-:Y:S01]  /*17f0*/  STL [R1+0x68], RZ ;  /* 0x000068ff01007387 */ /* 0x0007e20000100800 */
[----:B------:R-:W-:Y:S02]  /*1800*/  CS2R R156, SRZ ;  /* 0x00000000009c7805 */ /* 0x000fe4000001ff00 */
[----:B------:R-:W-:Y:S02]  /*1810*/  CS2R R158, SRZ ;  /* 0x00000000009e7805 */ /* 0x000fe4000001ff00 */
[----:B------:R-:W-:Y:S01]  /*1820*/  CS2R R160, SRZ ;  /* 0x0000000000a07805 */ /* 0x000fe2000001ff00 */
        /* <DEDUP_REMOVED lines=43> */
[----:B------:R-:W-:Y:S01]  /*1ae0*/  MOV R228, RZ ;  /* 0x000000ff00e47202 */ /* 0x000fe20000000f00 */
        /* <DEDUP_REMOVED lines=56> */
[----:B------:R3:W-:Y:S01]  /*1e70*/  STL [R1], RZ ;  /* 0x000000ff01007387 */ /* 0x0007e20000100800 */
[----:B------:R-:W-:Y:S02]  /*1e80*/  CS2R R108, SRZ ;  /* 0x00000000006c7805 */ /* 0x000fe4000001ff00 */
[----:B------:R-:W-:Y:S02]  /*1e90*/  CS2R R110, SRZ ;  /* 0x00000000006e7805 */ /* 0x000fe4000001ff00 */
[----:B------:R-:W-:Y:S02]  /*1ea0*/  CS2R R112, SRZ ;  /* 0x0000000000707805 */ /* 0x000fe4000001ff00 */
[----:B------:R-:W-:-:S02]  /*1eb0*/  CS2R R114, SRZ ;  /* 0x0000000000727805 */ /* 0x000fc4000001ff00 */
[----:B------:R-:W-:Y:S02]  /*1ec0*/  CS2R R116, SRZ ;  /* 0x0000000000747805 */ /* 0x000fe4000001ff00 */
[----:B------:R-:W-:Y:S02]  /*1ed0*/  CS2R R118, SRZ ;  /* 0x0000000000767805 */ /* 0x000fe4000001ff00 */
        /* <DEDUP_REMOVED lines=15> */
[----:B------:R-:W-:Y:S01]  /*1fd0*/  CS2R R150, SRZ ;  /* 0x0000000000967805 */ /* 0x000fe2000001ff00 */
[----:B---3--:R-:W-:Y:S06]  /*1fe0*/  @!P0 BRA `(.L_x_16) ;  /* 0x0000001000d48947 */ /* 0x008fec0003800000 */
[----:B------:R-:W-:Y:S01]  /*1ff0*/  IMAD.MOV.U32 R2, RZ, RZ, RZ ;  /* 0x000000ffff027224 */ /* 0x000fe200078e00ff */
[----:B------:R-:W-:Y:S01]  /*2000*/  UMOV UR6, URZ ;  /* 0x0000003f00067c82 */ /* 0x000fe20008000000 */
[----:B------:R-:W-:Y:S01]  /*2010*/  IMAD.U32 R229, RZ, RZ, UR4 ;  /* 0x00000004ffe57e24 */ /* 0x000fe2000f8e00ff */
[----:B------:R-:W-:Y:S01]  /*2020*/  UPLOP3.LUT UP0, UPT, UPT, UPT, UPT, 0x40, 0x0 ;  /* 0x000000000000789c */ /* 0x000fe20003f0e870 */
[----:B------:R-:W-:Y:S01]  /*2030*/  UMOV UR18, UR13 ;  /* 0x0000000d00127c82 */ /* 0x000fe20008000000 */
[----:B------:R-:W-:Y:S01]  /*2040*/  UMOV UR19, UR5 ;  /* 0x0000000500137c82 */ /* 0x000fe20008000000 */
[----:B------:R-:W-:Y:S01]  /*2050*/  UMOV UR20, UR5 ;  /* 0x0000000500147c82 */ /* 0x000fe20008000000 */
[----:B------:R-:W-:Y:S01]  /*2060*/  UMOV UR7, URZ ;  /* 0x0000003f00077c82 */ /* 0x000fe20008000000 */
[----:B------:R-:W-:-:S06]  /*2070*/  ULDC UR33, c[0x0][0x644] ;  /* 0x0001910000217ab9 */ /* 0x000fcc0000000800 */
.L_x_24:
[----:B------:R-:W-:-:S06]  /*2080*/  UISETP.NE.AND UP1, UPT, UR29, 0x3, UPT ;  /* 0x000000031d00788c */ /* 0x000fcc000bf25270 */
[----:B------:R-:W-:-:S13]  /*2090*/  PLOP3.LUT P1, PT, PT, PT, UP1, 0x80, 0x0 ;  /* 0x000000000000781c */ /* 0x000fda0003f2f018 */
[----:B-----5:R-:W-:Y:S05]  /*20a0*/  @!P1 BRA `(.L_x_17) ;  /* 0x0000000000049947 */ /* 0x020fea0003800000 */
[----:B------:R-:W-:Y:S01]  /*20b0*/  BPT.TRAP 0x1 ;  /* 0x000000040000795c */ /* 0x000fe20000300000 */
.L_x_17:
[----:B------:R-:W-:Y:S01]  /*20c0*/  ULEA UR8, UR19, UR12, 0x3 ;  /* 0x0000000c13087291 */ /* 0x000fe2000f8e183f */
[----:B------:R-:W-:-:S08]  /*20d0*/  SHF.L.U32 R152, R229, 0x1f, RZ ;  /* 0x0000001fe5987819 */ /* 0x000fd000000006ff */
[----:B------:R0:W1:Y:S01]  /*20e0*/  SYNCS.PHASECHK.TRANS64.TRYWAIT P0, [UR8], R152 ;  /* 0x00000098ff0075a7 */ /* 0x0000620008000148 */
[----:B------:R-:W-:Y:S05]  /*20f0*/  @!P1 BRA `(.L_x_18) ;  /* 0x0000000000049947 */ /* 0x000fea0003800000 */
[----:B------:R-:W-:Y:S01]  /*2100*/  BPT.TRAP 0x1 ;  /* 0x000000040000795c */ /* 0x000fe20000300000 */
.L_x_18:
[----:B-1----:R-:W-:Y:S05]  /*2110*/  @P0 BRA `(.L_x_19) ;  /* 0x0000000000080947 */ /* 0x002fea0003800000 */
[----:B------:R-:W1:Y:S02]  /*2120*/  SYNCS.PHASECHK.TRANS64.TRYWAIT P0, [UR8], R152 ;  /* 0x00000098ff0075a7 */ /* 0x000e640008000148 */
[----:B-1----:R-:W-:Y:S05]  /*2130*/  @!P0 BRA `(.L_x_20) ;  /* 0x000000f800588947 */ /* 0x002fea0003800000 */
.L_x_19:
[----:B------:R2:W-:Y:S04]  /*2140*/  STL [R1+0xa0], R0 ;  /* 0x0000a00001007387 */ /* 0x0005e80000100800 */
[----:B--2---:R-:W2:Y:S01]  /*2150*/  LDL R0, [R1+0x84] ;  /* 0x0000840001007983 */ /* 0x004ea20000100800 */
[----:B-1----:R-:W-:Y:S01]  /*2160*/  IMAD.U32 R153, RZ, RZ, UR19 ;  /* 0x00000013ff997e24 */ /* 0x002fe2000f8e00ff */
[----:B------:R-:W-:Y:S02]  /*2170*/  UIADD3 UR8, UR12, 0x180, URZ ;  /* 0x000001800c087890 */ /* 0x000fe4000fffe03f */
[----:B------:R-:W-:Y:S02]  /*2180*/  UIADD3 UR9, UR12, 0x6180, URZ ;  /* 0x000061800c097890 */ /* 0x000fe4000fffe03f */
[----:B------:R-:W-:-:S02]  /*2190*/  USHF.R.U32.HI UR8, URZ, 0x4, UR8 ;  /* 0x000000043f087899 */ /* 0x000fc40008011608 */
[----:B------:R-:W-:Y:S02]  /*21a0*/  USHF.R.U32.HI UR9, URZ, 0x4, UR9 ;  /* 0x000000043f097899 */ /* 0x000fe40008011609 */
[----:B------:R-:W-:Y:S02]  /*21b0*/  ULOP3.LUT UR8, UR8, 0x3fff, URZ, 0xc0, !UPT ;  /* 0x00003fff08087892 */ /* 0x000fe4000f8ec03f */
[----:B------:R-:W-:Y:S02]  /*21c0*/  ULOP3.LUT UR9, UR9, 0x3fff, URZ, 0xc0, !UPT ;  /* 0x00003fff09097892 */ /* 0x000fe4000f8ec03f */
[----:B------:R-:W-:Y:S02]  /*21d0*/  USEL UR7, UR7, URZ, !UP0 ;  /* 0x0000003f07077287 */ /* 0x000fe4000c000000 */
[----:B------:R-:W-:Y:S02]  /*21e0*/  ULOP3.LUT UR8, UR8, 0x10000, URZ, 0xfc, !UPT ;  /* 0x0001000008087892 */ /* 0x000fe4000f8efc3f */
[----:B------:R-:W-:-:S02]  /*21f0*/  ULOP3.LUT UR9, UR9, 0x10000, URZ, 0xfc, !UPT ;  /* 0x0001000009097892 */ /* 0x000fc4000f8efc3f */
[----:B------:R-:W-:Y:S02]  /*2200*/  UISETP.NE.U32.AND UP0, UPT, UR7, URZ, UPT ;  /* 0x0000003f0700728c */ /* 0x000fe4000bf05070 */
[----:B------:R-:W-:Y:S02]  /*2210*/  ULEA UR8, UR19, UR8, 0x8 ;  /* 0x0000000813087291 */ /* 0x000fe4000f8e403f */
[----:B------:R-:W-:Y:S01]  /*2220*/  ULEA UR10, UR19, UR9, 0xb ;  /* 0x00000009130a7291 */ /* 0x000fe2000f8e583f */
[----:B------:R-:W-:Y:S02]  /*2230*/  UMOV UR11, 0x40000040 ;  /* 0x40000040000b7882 */ /* 0x000fe40000000000 */
[----:B------:R-:W-:Y:S01]  /*2240*/  UMOV UR9, 0x80000020 ;  /* 0x8000002000097882 */ /* 0x000fe20000000000 */
[----:B--2---:R-:W-:Y:S02]  /*2250*/  IMAD R153, R153, 0x400, R0 ;  /* 0x0000040099997824 */ /* 0x004fe400078e0200 */
[----:B------:R1:W5:Y:S01]  /*2260*/  LDL.LU R0, [R1+0xa0] ;  /* 0x0000a00001007983 */ /* 0x0003620000300800 */
[----:B------:R-:W-:-:S03]  /*2270*/  UIADD3 UR6, UR6, 0x2, URZ ;  /* 0x0000000206067890 */ /* 0x000fc6000fffe03f */
[----:B0-----:R-:W-:Y:S04]  /*2280*/  LDS R152, [R153+UR12+0x36180] ;  /* 0x0361800c99987984 */ /* 0x001fe80008000800 */
[----:B------:R-:W0:Y:S02]  /*2290*/  LDS R153, [R153+UR12+0x36188] ;  /* 0x0361880c99997984 */ /* 0x000e240008000800 */
[----:B0-----:R-:W-:-:S06]  /*22a0*/  WARPGROUP.ARRIVE ;  /* 0x00000000000079c5 */ /* 0x001fcc0000000000 */
[----:B------:R-:W-:Y:S01]  /*22b0*/  QGMMA.SP.64x256x64.F32.E4M3.E4M3 R24, gdesc[UR8], R24, UP0, R152 ;  /* 0x07e09800081879f3 */ /* 0x000fe2000bf00a18 */
[----:B------:R-:W-:Y:S02]  /*22c0*/  UIADD3 UR8, UR8, 0x2, URZ ;  /* 0x0000000208087890 */ /* 0x000fe4000fffe03f */
[----:B------:R-:W-:Y:S01]  /*22d0*/  UIADD3 UR10, UR10, 0x4, URZ ;  /* 0x000000040a0a7890 */ /* 0x000fe2000fffe03f */
[----:B------:R-:W-:Y:S01]  /*22e0*/  UMOV UR9, 0x80000020 ;  /* 0x8000002000097882 */ /* 0x000fe20000000000 */
[----:B------:R-:W-:Y:S01]  /*22f0*/  UMOV UR11, 0x40000040 ;  /* 0x40000040000b7882 */ /* 0x000fe20000000000 */
[----:B------:R-:W-:-:S04]  /*2300*/  UISETP.NE.AND UP0, UPT, UR6, UR33, UPT ;  /* 0x000000210600728c */ /* 0x000fc8000bf05270 */
[----:B------:R-:W-:-:S04]  /*2310*/  USEL UR7, URZ, 0x1, UP0 ;  /* 0x000000013f077887 */ /* 0x000fc80008000000 */
[----:B------:R-:W-:-:S06]  /*2320*/  UISETP.NE.AND UP0, UPT, UR7, URZ, UPT ;  /* 0x0000003f0700728c */ /* 0x000fcc000bf05270 */
[----:B------:R-:W-:-:S12]  /*2330*/  PLOP3.LUT P0, PT, PT, PT, UP0, 0x80, 0x0 ;  /* 0x000000000000781c */ /* 0x000fd80003f0f008 */
[----:B------:R-:W-:Y:S03]  /*2340*/  QGMMA.SP.64x256x64.F32.E4M3.E4M3 R24, gdesc[UR8], R24, R153, gsb0 ;  /* 0x07e09900081879f3 */ /* 0x000fe60008000a18 */
[----:B------:R-:W-:Y:S02]  /*2350*/  WARPGROUP.DEPBAR.LE gsb0, 0x0 ;  /* 0x00008000000079c5 */ /* 0x000fe40000010000 */
[----:B-1----:R-:W-:Y:S05]  /*2360*/  @!P0 BRA `(.L_x_21) ;  /* 0x0000000c00988947 */ /* 0x002fea0003800000 */
[----:B------:R0:W-:Y:S01]  /*2370*/  STL [R1+0xac], R2 ;  /* 0x0000ac0201007387 */ /* 0x0001e20000100800 */
[----:B------:R-:W-:-:S01]  /*2380*/  FADD R227, R25, R227 ;  /* 0x000000e319e37221 */ /* 0x000fc20000000000 */
[----:B------:R-:W-:Y:S01]  /*2390*/  FADD R226, R26, R226 ;  /* 0x000000e21ae27221 */ /* 0x000fe20000000000 */
[----:B------:R-:W-:-:S01]  /*23a0*/  FADD R225, R27, R225 ;  /* 0x000000e11be17221 */ /* 0x000fc20000000000 */
[----:B0-----:R-:W2:Y:S04]  /*23b0*/  LDL.LU R2, [R1+0x3c] ;  /* 0x00003c0001027983 */ /* 0x001ea80000300800 */
[----:B------:R0:W-:Y:S01]  /*23c0*/  STL [R1+0xa8], R179 ;  /* 0x0000a8b301007387 */ /* 0x0001e20000100800 */
[----:B------:R-:W-:-:S01]  /*23d0*/  FADD R224, R28, R224 ;  /* 0x000000e01ce07221 */ /* 0x000fc20000000000 */
[----:B------:R-:W-:-:S02]  /*23e0*/  FADD R223, R29, R223 ;  /* 0x000000df1ddf7221 */ /* 0x000fc40000000000 */
[----:B0-----:R-:W3:Y:S04]  /*23f0*/  LDL.LU R179, [R1+0x38] ;  /* 0x0000380001b37983 */ /* 0x001ee80000300800 */
[----:B------:R0:W-:Y:S01]  /*2400*/  STL [R1+0xa4], R178 ;  /* 0x0000a4b201007387 */ /* 0x0001e20000100800 */
[----:B------:R-:W-:-:S03]  /*2410*/  FADD R222, R30, R222 ;  /* 0x000000de1ede7221 */ /* 0x000fc60000000000 */
[----:B0-----:R-:W4:Y:S04]  /*2420*/  LDL.LU R178, [R1+0x34] ;  /* 0x0000340001b27983 */ /* 0x001f280000300800 */
[----:B-----5:R0:W-:Y:S01]  /*2430*/  STL [R1+0xa0], R0 ;  /* 0x0000a00001007387 */ /* 0x0201e20000100800 */
[----:B------:R-:W-:-:S03]  /*2440*/  FADD R221, R31, R221 ;  /* 0x000000dd1fdd7221 */ /* 0x000fc60000000000 */
[----:B0-----:R-:W4:Y:S01]  /*2450*/  LDL.LU R0, [R1+0x30] ;  /* 0x0000300001007983 */ /* 0x001f220000300800 */
[----:B------:R-:W-:-:S03]  /*2460*/  FADD R228, R24, R228 ;  /* 0x000000e418e47221 */ /* 0x000fc60000000000 */
[----:B------:R0:W-:Y:S01]  /*2470*/  STL [R1+0xb0], R227 ;  /* 0x0000b0e301007387 */ /* 0x0001e20000100800 */
[----:B------:R-:W-:-:S03]  /*2480*/  FADD R220, R32, R220 ;  /* 0x000000dc20dc7221 */ /* 0x000fc60000000000 */
[----:B0-----:R-:W4:Y:S04]  /*2490*/  LDL.LU R227, [R1+0x2c] ;  /* 0x00002c0001e37983 */ /* 0x001f280000300800 */
        /* <DEDUP_REMOVED lines=12> */
[----:B------:R0:W-:Y:S04]  /*2560*/  STL [R1+0xc4], R222 ;  /* 0x0000c4de01007387 */ /* 0x0001e80000100800 */
        /* <DEDUP_REMOVED lines=12> */
[----:B0-----:R-:W4:Y:S01]  /*2630*/  LDL.LU R216, [R1] ;  /* 0x0000000001d87983 */ /* 0x001f220000300800 */
[----:B------:R-:W-:-:S01]  /*2640*/  FADD R215, R37, R215 ;  /* 0x000000d725d77221 */ /* 0x000fc20000000000 */
[----:B------:R-:W-:Y:S01]  /*2650*/  FADD R214, R38, R214 ;  /* 0x000000d626d67221 */ /* 0x000fe20000000000 */
[----:B------:R-:W-:-:S01]  /*2660*/  FADD R213, R39, R213 ;  /* 0x000000d527d57221 */ /* 0x000fc20000000000 */
[----:B------:R-:W-:Y:S01]  /*2670*/  FADD R212, R40, R212 ;  /* 0x000000d428d47221 */ /* 0x000fe20000000000 */
[----:B------:R-:W-:-:S01]  /*2680*/  FADD R211, R41, R211 ;  /* 0x000000d329d37221 */ /* 0x000fc20000000000 */
[----:B------:R0:W-:Y:S01]  /*2690*/  STL [R1+0xe0], R215 ;  /* 0x0000e0d701007387 */ /* 0x0001e20000100800 */
[----:B------:R-:W-:-:S01]  /*26a0*/  FADD R210, R42, R210 ;  /* 0x000000d22ad27221 */ /* 0x000fc20000000000 */
[----:B------:R-:W-:Y:S01]  /*26b0*/  FADD R209, R43, R209 ;  /* 0x000000d12bd17221 */ /* 0x000fe20000000000 */
        /* <DEDUP_REMOVED lines=74> */
[----:B--2---:R-:W-:-:S01]  /*2b60*/  FADD R2, R133, R2 ;  /* 0x0000000285027221 */ /* 0x004fc20000000000 */
[----:B---3--:R-:W-:Y:S01]  /*2b70*/  FADD R179, R132, R179 ;  /* 0x000000b384b37221 */ /* 0x008fe20000000000 */
[----:B----4-:R-:W-:-:S01]  /*2b80*/  FADD R178, R131, R178 ;  /* 0x000000b283b27221 */ /* 0x010fc20000000000 */
        /* <DEDUP_REMOVED lines=12> */
[----:B------:R-:W-:-:S05]  /*2c50*/  FADD R216, R118, R216 ;  /* 0x000000d876d87221 */ /* 0x000fca0000000000 */
[----:B------:R1:W-:Y:S04]  /*2c60*/  STL [R1], R216 ;  /* 0x000000d801007387 */ /* 0x0003e80000100800 */
[----:B------:R2:W-:Y:S04]  /*2c70*/  STL [R1+0x4], R217 ;  /* 0x000004d901007387 */ /* 0x0005e80000100800 */
        /* <DEDUP_REMOVED lines=10> */
[----:B------:R-:W-:Y:S04]  /*2d20*/  STL [R1+0x30], R0 ;  /* 0x0000300001007387 */ /* 0x000fe80000100800 */
[----:B0-----:R-:W4:Y:S04]  /*2d30*/  LDL.LU R215, [R1+0x40] ;  /* 0x0000400001d77983 */ /* 0x001f280000300800 */
[----:B------:R-:W-:Y:S04]  /*2d40*/  STL [R1+0x34], R178 ;  /* 0x000034b201007387 */ /* 0x000fe80000100800 */
[----:B-1----:R-:W4:Y:S04]  /*2d50*/  LDL.LU R216, [R1+0x44] ;  /* 0x0000440001d87983 */ /* 0x002f280000300800 */
[----:B------:R-:W-:Y:S04]  /*2d60*/  STL [R1+0x38], R179 ;  /* 0x000038b301007387 */ /* 0x000fe80000100800 */
[----:B--2---:R-:W2:Y:S04]  /*2d70*/  LDL.LU R217, [R1+0x48] ;  /* 0x0000480001d97983 */ /* 0x004ea80000300800 */
[----:B------:R0:W-:Y:S04]  /*2d80*/  STL [R1+0x3c], R2 ;  /* 0x00003c0201007387 */ /* 0x0001e80000100800 */
[----:B---3--:R-:W3:Y:S04]  /*2d90*/  LDL.LU R218, [R1+0x4c] ;  /* 0x00004c0001da7983 */ /* 0x008ee80000300800 */
[----:B----4-:R-:W4:Y:S04]  /*2da0*/  LDL.LU R219, [R1+0x50] ;  /* 0x0000500001db7983 */ /* 0x010f280000300800 */
[----:B------:R-:W4:Y:S04]  /*2db0*/  LDL.LU R220, [R1+0x54] ;  /* 0x0000540001dc7983 */ /* 0x000f280000300800 */
[----:B------:R-:W4:Y:S04]  /*2dc0*/  LDL.LU R221, [R1+0x58] ;  /* 0x0000580001dd7983 */ /* 0x000f280000300800 */
[----:B------:R-:W4:Y:S04]  /*2dd0*/  LDL.LU R222, [R1+0x5c] ;  /* 0x00005c0001de7983 */ /* 0x000f280000300800 */
[----:B------:R-:W4:Y:S04]  /*2de0*/  LDL.LU R223, [R1+0x60] ;  /* 0x0000600001df7983 */ /* 0x000f280000300800 */
[----:B------:R-:W4:Y:S04]  /*2df0*/  LDL.LU R224, [R1+0x64] ;  /* 0x0000640001e07983 */ /* 0x000f280000300800 */
[----:B------:R-:W4:Y:S04]  /*2e00*/  LDL.LU R225, [R1+0x68] ;  /* 0x0000680001e17983 */ /* 0x000f280000300800 */
[----:B------:R-:W4:Y:S04]  /*2e10*/  LDL.LU R226, [R1+0x6c] ;  /* 0x00006c0001e27983 */ /* 0x000f280000300800 */
[----:B------:R-:W4:Y:S04]  /*2e20*/  LDL.LU R227, [R1+0x70] ;  /* 0x0000700001e37983 */ /* 0x000f280000300800 */
[----:B0-----:R-:W4:Y:S04]  /*2e30*/  LDL.LU R2, [R1+0x74] ;  /* 0x0000740001027983 */ /* 0x001f280000300800 */
[----:B------:R-:W4:Y:S04]  /*2e40*/  LDL.LU R179, [R1+0x78] ;  /* 0x0000780001b37983 */ /* 0x000f280000300800 */
[----:B------:R-:W4:Y:S04]  /*2e50*/  LDL.LU R178, [R1+0x7c] ;  /* 0x00007c0001b27983 */ /* 0x000f280000300800 */
[----:B------:R-:W4:Y:S01]  /*2e60*/  LDL.LU R0, [R1+0x80] ;  /* 0x0000800001007983 */ /* 0x000f220000300800 */
[----:B------:R-:W-:-:S05]  /*2e70*/  FADD R215, R134, R215 ;  /* 0x000000d786d77221 */ /* 0x000fca0000000000 */
[----:B------:R0:W-:Y:S01]  /*2e80*/  STL [R1+0x40], R215 ;  /* 0x000040d701007387 */ /* 0x0001e20000100800 */
[----:B------:R-:W-:-:S03]  /*2e90*/  FADD R216, R135, R216 ;  /* 0x000000d887d87221 */ /* 0x000fc60000000000 */
[----:B0-----:R0:W5:Y:S01]  /*2ea0*/  LDL.LU R215, [R1+0xe0] ;  /* 0x0000e00001d77983 */ /* 0x0011620000300800 */
[----:B--2---:R-:W-:-:S03]  /*2eb0*/  FADD R217, R136, R217 ;  /* 0x000000d988d97221 */ /* 0x004fc60000000000 */
[----:B------:R1:W-:Y:S01]  /*2ec0*/  STL [R1+0x44], R216 ;  /* 0x000044d801007387 */ /* 0x0003e20000100800 */
[----:B---3--:R-:W-:-:S01]  /*2ed0*/  FADD R218, R137, R218 ;  /* 0x000000da89da7221 */ /* 0x008fc20000000000 */
[----:B----4-:R-:W-:Y:S02]  /*2ee0*/  FADD R219, R138, R219 ;  /* 0x000000db8adb7221 */ /* 0x010fe40000000000 */
[----:B-1----:R0:W5:Y:S01]  /*2ef0*/  LDL.LU R216, [R1+0xdc] ;  /* 0x0000dc0001d87983 */ /* 0x0021620000300800 */
[----:B------:R-:W-:-:S03]  /*2f00*/  FADD R220, R139, R220 ;  /* 0x000000dc8bdc7221 */ /* 0x000fc60000000000 */
[----:B------:R1:W-:Y:S01]  /*2f10*/  STL [R1+0x48], R217 ;  /* 0x000048d901007387 */ /* 0x0003e20000100800 */
[----:B------:R-:W-:-:S03]  /*2f20*/  FADD R221, R140, R221 ;  /* 0x000000dd8cdd7221 */ /* 0x000fc60000000000 */
[----:B-1----:R0:W5:Y:S01]  /*2f30*/  LDL.LU R217, [R1+0xd8] ;  /* 0x0000d80001d97983 */ /* 0x0021620000300800 */
[----:B------:R-:W-:-:S03]  /*2f40*/  FADD R222, R141, R222 ;  /* 0x000000de8dde7221 */ /* 0x000fc60000000000 */
[----:B------:R1:W-:Y:S01]  /*2f50*/  STL [R1+0x4c], R218 ;  /* 0x00004cda01007387 */ /* 0x0003e20000100800 */
[----:B------:R-:W-:-:S01]  /*2f60*/  FADD R223, R142, R223 ;  /* 0x000000df8edf7221 */ /* 0x000fc20000000000 */
[----:B------:R-:W-:Y:S02]  /*2f70*/  FADD R224, R143, R224 ;  /* 0x000000e08fe07221 */ /* 0x000fe40000000000 */
[----:B-1----:R0:W5:Y:S04]  /*2f80*/  LDL.LU R218, [R1+0xd4] ;  /* 0x0000d40001da7983 */ /* 0x0021680000300800 */
[----:B------:R1:W-:Y:S01]  /*2f90*/  STL [R1+0x50], R219 ;  /* 0x000050db01007387 */ /* 0x0003e20000100800 */
[----:B------:R-:W-:-:S01]  /*2fa0*/  FADD R225, R144, R225 ;  /* 0x000000e190e17221 */ /* 0x000fc20000000000 */
[----:B------:R-:W-:-:S02]  /*2fb0*/  FADD R226, R145, R226 ;  /* 0x000000e291e27221 */ /* 0x000fc40000000000 */
[----:B-1----:R0:W5:Y:S04]  /*2fc0*/  LDL.LU R219, [R1+0xd0] ;  /* 0x0000d00001db7983 */ /* 0x0021680000300800 */
[----:B------:R1:W-:Y:S01]  /*2fd0*/  STL [R1+0x54], R220 ;  /* 0x000054dc01007387 */ /* 0x0003e20000100800 */
[----:B------:R-:W-:-:S03]  /*2fe0*/  FADD R227, R146, R227 ;  /* 0x000000e392e37221 */ /* 0x000fc60000000000 */
        /* <DEDUP_REMOVED lines=13> */
[----:B------:R1:W-:Y:S04]  /*30c0*/  STL [R1+0x68], R225 ;  /* 0x000068e101007387 */ /* 0x0003e80000100800 */
[----:B-1----:R0:W5:Y:S04]  /*30d0*/  LDL.LU R225, [R1+0xb8] ;  /* 0x0000b80001e17983 */ /* 0x0021680000300800 */
[----:B------:R1:W-:Y:S04]  /*30e0*/  STL [R1+0x6c], R226 ;  /* 0x00006ce201007387 */ /* 0x0003e80000100800 */
[----:B-1----:R0:W5:Y:S04]  /*30f0*/  LDL.LU R226, [R1+0xb4] ;  /* 0x0000b40001e27983 */ /* 0x0021680000300800 */
[----:B------:R1:W-:Y:S04]  /*3100*/  STL [R1+0x70], R227 ;  /* 0x000070e301007387 */ /* 0x0003e80000100800 */
[----:B-1----:R0:W5:Y:S04]  /*3110*/  LDL.LU R227, [R1+0xb0] ;  /* 0x0000b00001e37983 */ /* 0x0021680000300800 */
[----:B------:R1:W-:Y:S04]  /*3120*/  STL [R1+0x74], R2 ;  /* 0x0000740201007387 */ /* 0x0003e80000100800 */
[----:B-1----:R-:W2:Y:S04]  /*3130*/  LDL.LU R2, [R1+0xac] ;  /* 0x0000ac0001027983 */ /* 0x002ea80000300800 */
[----:B------:R1:W-:Y:S04]  /*3140*/  STL [R1+0x78], R179 ;  /* 0x000078b301007387 */ /* 0x0003e80000100800 */
[----:B-1----:R0:W5:Y:S04]  /*3150*/  LDL.LU R179, [R1+0xa8] ;  /* 0x0000a80001b37983 */ /* 0x0021680000300800 */
[----:B------:R1:W-:Y:S04]  /*3160*/  STL [R1+0x7c], R178 ;  /* 0x00007cb201007387 */ /* 0x0003e80000100800 */
[----:B-1----:R0:W5:Y:S04]  /*3170*/  LDL.LU R178, [R1+0xa4] ;  /* 0x0000a40001b27983 */ /* 0x0021680000300800 */
[----:B------:R1:W-:Y:S04]  /*3180*/  STL [R1+0x80], R0 ;  /* 0x0000800001007387 */ /* 0x0003e80000100800 */
[----:B-1----:R0:W5:Y:S01]  /*3190*/  LDL.LU R0, [R1+0xa0] ;  /* 0x0000a00001007983 */ /* 0x0021620000300800 */
[----:B------:R-:W-:-:S02]  /*31a0*/  WARPGROUP.DEPBAR.LE gsb0, 0x0 ;  /* 0x00008000000079c5 */ /* 0x000fc40000010000 */
[----:B------:R-:W-:Y:S01]  /*31b0*/  UMOV UR6, URZ ;  /* 0x0000003f00067c82 */ /* 0x000fe20008000000 */
[----:B0-2---:R-:W-:-:S07]  /*31c0*/  FADD R2, R2, R151 ;  /* 0x0000009702027221 */ /* 0x005fce0000000000 */
.L_x_21:
[----:B------:R-:W-:Y:S05]  /*31d0*/  @!P1 BRA `(.L_x_22) ;  /* 0x0000000000049947 */ /* 0x000fea0003800000 */
[----:B------:R-:W-:Y:S01]  /*31e0*/  BPT.TRAP 0x1 ;  /* 0x000000040000795c */ /* 0x000fe20000300000 */
.L_x_22:
[----:B------:R-:W-:Y:S02]  /*31f0*/  UISETP.GT.U32.AND UP1, UPT, UR14, 0x1, UPT ;  /* 0x000000010e00788c */ /* 0x000fe4000bf24070 */
[----:B------:R-:W-:-:S04]  /*3200*/  ULEA UR7, UR20, UR12, 0x3 ;  /* 0x0000000c14077291 */ /* 0x000fc8000f8e183f */
[----:B------:R-:W-:Y:S01]  /*3210*/  UIADD3 UR7, UR7, 0x30, URZ ;  /* 0x0000003007077890 */ /* 0x000fe2000fffe03f */
[----:B------:R-:W-:-:S03]  /*3220*/  PLOP3.LUT P0, PT, PT, PT, UP1, 0x80, 0x0 ;  /* 0x000000000000781c */ /* 0x000fc60003f0f018 */
[----:B------:R-:W-:-:S09]  /*3230*/  UPRMT UR7, URZ, 0x654, UR7 ;  /* 0x000006543f077896 */ /* 0x000fd20008000007 */
[----:B------:R-:W-:Y:S01]  /*3240*/  SYNCS.ARRIVE.TRANS64.RED.A1T0 RZ, [UR7], RZ ;  /* 0x000000ffffff79a7 */ /* 0x000fe20008100407 */
[----:B------:R-:W-:Y:S05]  /*3250*/  @P0 BRA `(.L_x_23) ;  /* 0x0000000000040947 */ /* 0x000fea0003800000 */
[----:B------:R-:W-:Y:S01]  /*3260*/  BPT.TRAP 0x1 ;  /* 0x000000040000795c */ /* 0x000fe20000300000 */
.L_x_23:
[----:B------:R-:W-:Y:S02]  /*3270*/  UISETP.GT.AND UP3, UPT, UR18, 0x1, UPT ;  /* 0x000000011200788c */ /* 0x000fe4000bf64270 */
[----:B------:R-:W-:Y:S02]  /*3280*/  UIADD3 UR19, UR19, 0x1, URZ ;  /* 0x0000000113137890 */ /* 0x000fe4000fffe03f */
[----:B------:R-:W-:Y:S02]  /*3290*/  UIADD3 UR20, UR20, 0x1, URZ ;  /* 0x0000000114147890 */ /* 0x000fe4000fffe03f */
[----:B------:R-:W-:Y:S01]  /*32a0*/  PLOP3.LUT P0, PT, PT, PT, UP3, 0x80, 0x0 ;  /* 0x000000000000781c */ /* 0x000fe20003f0f038 */
[----:B------:R-:W-:Y:S02]  /*32b0*/  UISETP.NE.AND UP1, UPT, UR19, 0x6, UPT ;  /* 0x000000061300788c */ /* 0x000fe4000bf25270 */
[----:B------:R-:W-:Y:S02]  /*32c0*/  UISETP.NE.AND UP2, UPT, UR20, 0x6, UPT ;  /* 0x000000061400788c */ /* 0x000fe4000bf45270 */
[----:B------:R-:W-:-:S02]  /*32d0*/  USEL UR7, URZ, 0x1, UP1 ;  /* 0x000000013f077887 */ /* 0x000fc40008800000 */
[----:B------:R-:W-:Y:S02]  /*32e0*/  UIADD3 UR18, UR18, -0x1, URZ ;  /* 0xffffffff12127890 */ /* 0x000fe4000fffe03f */
[----:B------:R-:W-:Y:S02]  /*32f0*/  USEL UR19, UR19, URZ, UP1 ;  /* 0x0000003f13137287 */ /* 0x000fe40008800000 */
[----:B------:R-:W-:Y:S01]  /*3300*/  LOP3.LUT R229, R229, UR7, RZ, 0x3c, !PT ;  /* 0x00000007e5e57c12 */ /* 0x000fe2000f8e3cff */
[----:B------:R-:W-:Y:S01]  /*3310*/  USEL UR20, UR20, URZ, UP2 ;  /* 0x0000003f14147287 */ /* 0x000fe20009000000 */
[----:B------:R-:W-:Y:S01]  /*3320*/  UMOV UR7, 0x1 ;  /* 0x0000000100077882 */ /* 0x000fe20000000000 */
[----:B------:R-:W-:Y:S10]  /*3330*/  @P0 BRA `(.L_x_24) ;  /* 0xffffffec00500947 */ /* 0x000ff4000383ffff */
.L_x_16:
[----:B------:R0:W-:Y:S04]  /*3340*/  STL [R1+0x98], R2 ;  /* 0x0000980201007387 */ /* 0x0001e80000100800 */
[----:B0-----:R-:W2:Y:S04]  /*3350*/  LDL.LU R2, [R1+0x80] ;  /* 0x0000800001027983 */ /* 0x001ea80000300800 */
[----:B--2---:R0:W-:Y:S04]  /*3360*/  STL [R1+0x80], R2 ;  /* 0x0000800201007387 */ /* 0x0041e80000100800 */
        /* <DEDUP_REMOVED lines=55> */
[----:B------:R0:W5:Y:S01]  /*36e0*/  LDL.LU R229, [R1+0xc] ;  /* 0x00000c0001e57983 */ /* 0x0001620000300800 */
[----:B------:R-:W-:-:S04]  /*36f0*/  UISETP.NE.AND UP0, UPT, UR6, URZ, UPT ;  /* 0x0000003f0600728c */ /* 0x000fc8000bf05270 */
[----:B------:R-:W-:-:S06]  /*3700*/  USEL UR6, URZ, 0x1, !UP0 ;  /* 0x000000013f067887 */ /* 0x000fcc000c000000 */
[----:B------:R-:W-:Y:S01]  /*3710*/  ISETP.NE.AND P0, PT, RZ, UR6, PT ;  /* 0x00000006ff007c0c */ /* 0x000fe2000bf05270 */
[----:B--2---:R1:W-:Y:S04]  /*3720*/  STL [R1+0x10], R2 ;  /* 0x0000100201007387 */ /* 0x0043e80000100800 */
[----:B------:R0:W5:Y:S04]  /*3730*/  LDL.LU R153, [R1+0x8] ;  /* 0x0000080001997983 */ /* 0x0001680000300800 */
[----:B------:R0:W5:Y:S04]  /*3740*/  LDL.LU R152, [R1+0x4] ;  /* 0x0000040001987983 */ /* 0x0001680000300800 */
[----:B-1----:R0:W5:Y:S01]  /*3750*/  LDL.LU R2, [R1] ;  /* 0x0000000001027983 */ /* 0x0021620000300800 */
[----:B------:R-:W-:Y:S05]  /*3760*/  @!P0 BRA `(.L_x_25) ;  /* 0x0000000c00e48947 */ /* 0x000fea0003800000 */
[----:B-----5:R1:W-:Y:S04]  /*3770*/  STL [R1+0xa8], R179 ;  /* 0x0000a8b301007387 */ /* 0x0203e80000100800 */
[----:B-1----:R-:W2:Y:S04]  /*3780*/  LDL.LU R179, [R1+0x7c] ;  /* 0x00007c0001b37983 */ /* 0x002ea80000300800 */
[----:B--2---:R1:W-:Y:S04]  /*3790*/  STL [R1+0xac], R179 ;  /* 0x0000acb301007387 */ /* 0x0043e80000100800 */
        /* <DEDUP_REMOVED lines=53> */
[----:B------:R1:W-:Y:S04]  /*3af0*/  STL [R1+0xa4], R178 ;  /* 0x0000a4b201007387 */ /* 0x0003e80000100800 */
[----:B-1----:R-:W3:Y:S04]  /*3b00*/  LDL.LU R178, [R1+0x80] ;  /* 0x0000800001b27983 */ /* 0x002ee80000300800 */
[----:B------:R1:W-:Y:S04]  /*3b10*/  STL [R1+0xa0], R0 ;  /* 0x0000a00001007387 */ /* 0x0003e80000100800 */
[----:B-1----:R-:W4:Y:S01]  /*3b20*/  LDL.LU R0, [R1+0x98] ;  /* 0x0000980001007983 */ /* 0x002f220000300800 */
[----:B------:R-:W-:Y:S01]  /*3b30*/  FADD R228, R24, R228 ;  /* 0x000000e418e47221 */ /* 0x000fe20000000000 */
        /* <DEDUP_REMOVED lines=97> */
[----:B--2---:R-:W-:-:S05]  /*4150*/  FADD R179, R122, R179 ;  /* 0x000000b37ab37221 */ /* 0x004fca0000000000 */
[----:B------:R1:W-:Y:S04]  /*4160*/  STL [R1+0x10], R179 ;  /* 0x000010b301007387 */ /* 0x0003e80000100800 */
[----:B-1----:R-:W2:Y:S02]  /*4170*/  LDL.LU R179, [R1+0x114] ;  /* 0x0001140001b37983 */ /* 0x002ea40000300800 */
        /* <DEDUP_REMOVED lines=77> */
[----:B-1----:R-:W2:Y:S01]  /*4650*/  LDL.LU R179, [R1+0xac] ;  /* 0x0000ac0001b37983 */ /* 0x002ea20000300800 */
[----:B---3--:R-:W-:Y:S01]  /*4660*/  FADD R178, R150, R178 ;  /* 0x000000b296b27221 */ /* 0x008fe20000000000 */
[----:B----4-:R-:W-:Y:S01]  /*4670*/  FADD R0, R151, R0 ;  /* 0x0000000097007221 */ /* 0x010fe20000000000 */
[----:B--2---:R-:W-:-:S05]  /*4680*/  FADD R179, R149, R179 ;  /* 0x000000b395b37221 */ /* 0x004fca0000000000 */
[----:B------:R1:W-:Y:S04]  /*4690*/  STL [R1+0x7c], R179 ;  /* 0x00007cb301007387 */ /* 0x0003e80000100800 */
[----:B-1----:R1:W5:Y:S04]  /*46a0*/  LDL.LU R179, [R1+0xa8] ;  /* 0x0000a80001b37983 */ /* 0x0023680000300800 */
[----:B------:R2:W-:Y:S04]  /*46b0*/  STL [R1+0x80], R178 ;  /* 0x000080b201007387 */ /* 0x0005e80000100800 */
[----:B--2---:R1:W5:Y:S04]  /*46c0*/  LDL.LU R178, [R1+0xa4] ;  /* 0x0000a40001b27983 */ /* 0x0043680000300800 */
[----:B------:R2:W-:Y:S04]  /*46d0*/  STL [R1+0x98], R0 ;  /* 0x0000980001007387 */ /* 0x0005e80000100800 */
[----:B--2---:R1:W5:Y:S01]  /*46e0*/  LDL.LU R0, [R1+0xa0] ;  /* 0x0000a00001007983 */ /* 0x0043620000300800 */
[----:B------:R-:W-:-:S02]  /*46f0*/  WARPGROUP.DEPBAR.LE gsb0, 0x0 ;  /* 0x00008000000079c5 */ /* 0x000fc40000010000 */
.L_x_25:
[----:B------:R-:W2:Y:S01]  /*4700*/  S2R R25, SR_TID.X ;  /* 0x0000000000197919 */ /* 0x000ea20000002100 */
[----:B------:R-:W-:Y:S01]  /*4710*/  IMAD.U32 R24, RZ, RZ, UR31 ;  /* 0x0000001fff187e24 */ /* 0x000fe2000f8e00ff */
[----:B------:R-:W-:Y:S01]  /*4720*/  UIADD3 UR5, UR5, UR28, URZ ;  /* 0x0000001c05057290 */ /* 0x000fe2000fffe03f */
[----:B------:R-:W-:Y:S01]  /*4730*/  IMAD.U32 R26, RZ, RZ, UR32 ;  /* 0x00000020ff1a7e24 */ /* 0x000fe2000f8e00ff */
[----:B------:R-:W3:Y:S01]  /*4740*/  LDC R51, c[0x0][0x288] ;  /* 0x0000a200ff337b82 */ /* 0x000ee20000000800 */
[----:B------:R-:W-:Y:S01]  /*4750*/  UISETP.GE.U32.AND UP1, UPT, UR28, 0x6, UPT ;  /* 0x000000061c00788c */ /* 0x000fe2000bf26070 */
[----:B------:R-:W-:Y:S01]  /*4760*/  SHF.L.U32 R24, R24, 0x1f, RZ ;  /* 0x0000001f18187819 */ /* 0x000fe200000006ff */
[----:B------:R-:W-:Y:S01]  /*4770*/  UISETP.GT.U32.AND UP0, UPT, UR5, 0x5, UPT ;  /* 0x000000050500788c */ /* 0x000fe2000bf04070 */
[----:B-----5:R-:W-:Y:S01]  /*4780*/  SHF.R.S32.HI R28, RZ, 0x1f, R0 ;  /* 0x0000001fff1c7819 */ /* 0x020fe20000011400 */
[----:B------:R-:W-:Y:S02]  /*4790*/  UIMAD.WIDE.U32 UR6, UR5, -0x55555555, URZ ;  /* 0xaaaaaaab050678a5 */ /* 0x000fe4000f8e003f */
[----:B------:R-:W-:Y:S01]  /*47a0*/  UISETP.LT.U32.AND UP0, UPT, UR28, 0x6, UP0 ;  /* 0x000000061c00788c */ /* 0x000fe20008701070 */
[----:B------:R2:W-:Y:S01]  /*47b0*/  SYNCS.ARRIVE.TRANS64.A1T0 RZ, [R26+UR30], RZ ;  /* 0x000000ff1aff79a7 */ /* 0x0005e2000810001e */
[----:B------:R-:W-:-:S02]  /*47c0*/  WARPGROUP.DEPBAR.LE gsb0, 0x0 ;  /* 0x00008000000079c5 */ /* 0x000fc40000010000 */
[----:B------:R-:W-:Y:S02]  /*47d0*/  USEL UR8, URZ, 0x1, !UP0 ;  /* 0x000000013f087887 */ /* 0x000fe4000c000000 */
[----:B------:R-:W-:Y:S02]  /*47e0*/  USHF.R.U32.HI UR6, URZ, 0x2, UR7 ;  /* 0x000000023f067899 */ /* 0x000fe40008011607 */
[----:B------:R-:W-:Y:S01]  /*47f0*/  ULOP3.LUT UR4, UR4, UR8, URZ, 0x3c, !UPT ;  /* 0x0000000804047292 */ /* 0x000fe2000f8e3c3f */
[----:B------:R-:W4:Y:S01]  /*4800*/  SYNCS.PHASECHK.TRANS64.TRYWAIT P0, [UR16+0x8], R24 ;  /* 0x00000818ff0075a7 */ /* 0x000f220008000150 */
[----:B------:R-:W-:Y:S02]  /*4810*/  UIMAD UR5, UR6, -0x6, UR5 ;  /* 0xfffffffa060578a4 */ /* 0x000fe4000f8e0205 */
[----:B------:R-:W-:Y:S01]  /*4820*/  @UP1 ULOP3.LUT UR4, UR4, 0x1, UR6, 0x78, !UPT ;  /* 0x0000000104041892 */ /* 0x000fe2000f8e7806 */
[----:B--2---:R-:W-:-:S04]  /*4830*/  SHF.R.S32.HI R26, RZ, 0x1f, R25 ;  /* 0x0000001fff1a7819 */ /* 0x004fc80000011419 */
[----:B------:R-:W-:-:S04]  /*4840*/  LEA.HI R26, R26, R25, RZ, 0x7 ;  /* 0x000000191a1a7211 */ /* 0x000fc800078f38ff */
[----:B------:R-:W-:-:S04]  /*4850*/  LOP3.LUT R26, R26, 0xffffff80, RZ, 0xc0, !PT ;  /* 0xffffff801a1a7812 */ /* 0x000fc800078ec0ff */
[----:B------:R-:W-:-:S04]  /*4860*/  IADD3 R26, -R26, R25, RZ ;  /* 0x000000191a1a7210 */ /* 0x000fc80007ffe1ff */
[----:B------:R-:W-:-:S04]  /*4870*/  SHF.R.S32.HI R25, RZ, 0x1f, R26 ;  /* 0x0000001fff197819 */ /* 0x000fc8000001141a */
[----:B------:R-:W-:-:S04]  /*4880*/  LEA.HI R25, R25, R26, RZ, 0x2 ;  /* 0x0000001a19197211 */ /* 0x000fc800078f10ff */
[----:B------:R-:W-:Y:S01]  /*4890*/  LOP3.LUT R25, R25, 0xfffffffc, RZ, 0xc0, !PT ;  /* 0xfffffffc19197812 */ /* 0x000fe200078ec0ff */
[----:B---34-:R-:W-:Y:S06]  /*48a0*/  @!P0 BRA `(.L_x_26) ;  /* 0x000000d000948947 */ /* 0x018fec0003800000 */
.L_x_248:
[----:B------:R3:W-:Y:S01]  /*48b0*/  STL [R1+0xa4], R3 ;  /* 0x0000a40301007387 */ /* 0x0007e20000100800 */
[----:B------:R-:W-:-:S03]  /*48c0*/  ULDC.64 UR6, c[0x0][0x6d0] ;  /* 0x0001b40000067ab9 */ /* 0x000fc60000000a00 */
[----:B---3--:R-:W3:Y:S04]  /*48d0*/  LDL.LU R3, [R1+0x88] ;  /* 0x0000880001037983 */ /* 0x008ee80000300800 */
[----:B------:R4:W-:Y:S04]  /*48e0*/  STL [R1+0xa0], R2 ;  /* 0x0000a00201007387 */ /* 0x0009e80000100800 */
[----:B----4-:R-:W4:Y:S01]  /*48f0*/  LDL.LU R2, [R1+0x94] ;  /* 0x0000940001027983 */ /* 0x010f220000300800 */
[----:B------:R-:W-:Y:S02]  /*4900*/  IMAD.IADD R30, R26, 0x1, -R25 ;  /* 0x000000011a1e7824 */ /* 0x000fe400078e0a19 */
[----:B--2---:R-:W-:-:S02]  /*4910*/  IMAD R27, R28, UR6, RZ ;  /* 0x000000061c1b7c24 */ /* 0x004fc4000f8e02ff */
[----:B------:R-:W-:-:S04]  /*4920*/  IMAD.WIDE R34, R30, 0x2, RZ ;  /* 0x000000021e227825 */ /* 0x000fc800078e02ff */
[----:B------:R-:W-:Y:S01]  /*4930*/  IMAD.WIDE.U32 R24, R0, UR6, R178 ;  /* 0x0000000600187c25 */ /* 0x000fe2000f8e00b2 */
[----:B------:R-:W-:-:S03]  /*4940*/  ULDC UR6, c[0x0][0x284] ;  /* 0x0000a10000067ab9 */ /* 0x000fc60000000800 */
[----:B---3--:R-:W-:Y:S02]  /*4950*/  IMAD.SHL.U32 R36, R3, 0x40, RZ ;  /* 0x0000004003247824 */ /* 0x008fe400078e00ff */
[----:B------:R2:W5:Y:S01]  /*4960*/  LDL.LU R3, [R1+0xa4] ;  /* 0x0000a40001037983 */ /* 0x0005620000300800 */
[----:B------:R-:W-:Y:S02]  /*4970*/  IMAD R27, R0, UR7, R27 ;  /* 0x00000007001b7c24 */ /* 0x000fe4000f8e021b */
[C---:B------:R-:W-:Y:S02]  /*4980*/  ISETP.GE.AND P0, PT, R36.reuse, UR6, PT ;  /* 0x0000000624007c0c */ /* 0x040fe4000bf06270 */
[----:B------:R-:W-:Y:S02]  /*4990*/  SHF.R.S32.HI R37, RZ, 0x1f, R36 ;  /* 0x0000001fff257819 */ /* 0x000fe40000011424 */
[----:B------:R-:W-:-:S04]  /*49a0*/  IADD3 R24, P1, R36, R24, RZ ;  /* 0x0000001824187210 */ /* 0x000fc80007f3e0ff */
[----:B------:R-:W-:Y:S01]  /*49b0*/  IADD3.X R25, R37, R25, R27, P1, !PT ;  /* 0x0000001925197210 */ /* 0x000fe20000ffe41b */
[C---:B----4-:R-:W-:Y:S02]  /*49c0*/  IMAD.SHL.U32 R26, R2.reuse, 0x100, RZ ;  /* 0x00000100021a7824 */ /* 0x050fe400078e00ff */
[----:B------:R-:W-:Y:S02]  /*49d0*/  IMAD.WIDE R34, R2, 0x100, R34 ;  /* 0x0000010002227825 */ /* 0x000fe400078e0222 */
[----:B------:R2:W5:Y:S01]  /*49e0*/  LDL.LU R2, [R1+0xa0] ;  /* 0x0000a00001027983 */ /* 0x0005620000300800 */
[----:B------:R-:W-:Y:S01]  /*49f0*/  ISETP.GE.OR P0, PT, R26, R51, P0 ;  /* 0x000000331a00720c */ /* 0x000fe20000706670 */
[----:B------:R-:W-:-:S04]  /*4a00*/  IMAD R51, R30, -0x2, R51 ;  /* 0xfffffffe1e337824 */ /* 0x000fc800078e0233 */
[----:B------:R-:W-:-:S08]  /*4a10*/  IMAD.IADD R51, R51, 0x1, -R26 ;  /* 0x0000000133337824 */ /* 0x000fd000078e0a1a */
[----:B--2---:R-:W-:Y:S05]  /*4a20*/  @P0 BRA `(.L_x_27) ;  /* 0x000000b4008c0947 */ /* 0x004fea0003800000 */
[----:B------:R2:W-:Y:S01]  /*4a30*/  STL [R1+0xa0], R0 ;  /* 0x0000a00001007387 */ /* 0x0005e20000100800 */
[----:B------:R-:W3:Y:S03]  /*4a40*/  LDC.64 R32, c[0x0][0x6c8] ;  /* 0x0001b200ff207b82 */ /* 0x000ee60000000a00 */
[----:B--2---:R-:W2:Y:S01]  /*4a50*/  LDL R0, [R1+0x9c] ;  /* 0x00009c0001007983 */ /* 0x004ea20000100800 */
[----:B------:R-:W-:Y:S01]  /*4a60*/  FSETP.NEU.AND P0, PT, RZ, UR27, PT ;  /* 0x0000001bff007c0b */ /* 0x000fe2000bf0d000 */
[----:B------:R-:W-:Y:S01]  /*4a70*/  BSSY B0, `(.L_x_27) ;  /* 0x0000b5e000007945 */ /* 0x000fe20003800000 */
[----:B------:R-:W-:Y:S01]  /*4a80*/  ISETP.GT.AND P1, PT, R51, RZ, PT ;  /* 0x000000ff3300720c */ /* 0x000fe20003f24270 */
[----:B--2---:R-:W-:Y:S02]  /*4a90*/  IMAD.IADD R50, R0, 0x1, -R36 ;  /* 0x0000000100327824 */ /* 0x004fe400078e0a24 */
[----:B------:R2:W5:Y:S01]  /*4aa0*/  LDL.LU R0, [R1+0xa0] ;  /* 0x0000a00001007983 */ /* 0x0005620000300800 */
[----:B---3--:R-:W-:-:S02]  /*4ab0*/  IMAD R26, R35, R32, RZ ;  /* 0x00000020231a7224 */ /* 0x008fc400078e02ff */
[----:B------:R-:W-:Y:S01]  /*4ac0*/  IMAD.WIDE.U32 R24, R34, R32, R24 ;  /* 0x0000002022187225 */ /* 0x000fe200078e0018 */
[----:B------:R-:W-:-:S03]  /*4ad0*/  ISETP.GT.AND P2, PT, R50, RZ, P1 ;  /* 0x000000ff3200720c */ /* 0x000fc60000f44270 */
[----:B------:R-:W-:-:S04]  /*4ae0*/  IMAD R27, R34, R33, R26 ;  /* 0x00000021221b7224 */ /* 0x000fc800078e021a */
[----:B------:R-:W-:Y:S01]  /*4af0*/  IMAD.IADD R45, R25, 0x1, R27 ;  /* 0x00000001192d7824 */ /* 0x000fe200078e021b */
[----:B--2---:R-:W-:Y:S06]  /*4b00*/  @!P0 BRA `(.L_x_28) ;  /* 0x0000008c00948947 */ /* 0x004fec0003800000 */
[----:B------:R-:W2:Y:S01]  /*4b10*/  LDC.64 R30, c[0x0][0x6b0] ;  /* 0x0001ac00ff1e7b82 */ /* 0x000ea20000000a00 */
[----:B------:R-:W-:Y:S01]  /*4b20*/  ULDC.64 UR6, c[0x0][0x6b8] ;  /* 0x0001ae0000067ab9 */ /* 0x000fe20000000a00 */
[----:B------:R-:W-:Y:S01]  /*4b30*/  ULDC.64 UR8, c[0x0][0x6a8] ;  /* 0x0001aa0000087ab9 */ /* 0x000fe20000000a00 */
[----:B-----5:R-:W-:Y:S01]  /*4b40*/  IMAD.WIDE.U32 R26, R0, UR6, R178 ;  /* 0x00000006001a7c25 */ /* 0x020fe2000f8e00b2 */
[----:B------:R-:W-:-:S03]  /*4b50*/  ULDC.64 UR10, c[0x0][0x6c0] ;  /* 0x0001b000000a7ab9 */ /* 0x000fc60000000a00 */
[----:B------:R-:W-:Y:S01]  /*4b60*/  IMAD R25, R28, UR6, RZ ;  /* 0x000000061c197c24 */ /* 0x000fe2000f8e02ff */
[----:B------:R-:W-:Y:S01]  /*4b70*/  IADD3 R28, P0, R36, R26, RZ ;  /* 0x0000001a241c7210 */ /* 0x000fe20007f1e0ff */
[----:B------:R-:W3:Y:S02]  /*4b80*/  LDC.64 R46, c[0x0][0x6b0] ;  /* 0x0001ac00ff2e7b82 */ /* 0x000ee40000000a00 */
[----:B------:R-:W-:-:S05]  /*4b90*/  IMAD R52, R0, UR7, R25 ;  /* 0x0000000700347c24 */ /* 0x000fca000f8e0219 */
[----:B------:R-:W-:Y:S01]  /*4ba0*/  IADD3.X R29, R37, R27, R52, P0, !PT ;  /* 0x0000001b251d7210 */ /* 0x000fe200007fe434 */
[-C--:B--2---:R-:W-:Y:S02]  /*4bb0*/  IMAD R53, R35, R30.reuse, RZ ;  /* 0x0000001e23357224 */ /* 0x084fe400078e02ff */
[----:B------:R-:W-:-:S04]  /*4bc0*/  IMAD.WIDE.U32 R26, R34, R30, R28 ;  /* 0x0000001e221a7225 */ /* 0x000fc800078e001c */
[----:B------:R-:W-:Y:S01]  /*4bd0*/  IMAD R53, R34, R31, R53 ;  /* 0x0000001f22357224 */ /* 0x000fe200078e0235 */
[----:B------:R-:W-:-:S04]  /*4be0*/  LEA R38, P0, R26, UR8, 0x2 ;  /* 0x000000081a267c11 */ /* 0x000fc8000f8010ff */
[----:B------:R-:W-:-:S04]  /*4bf0*/  IADD3 R25, R27, R53, RZ ;  /* 0x000000351b197210 */ /* 0x000fc80007ffe0ff */
[----:B------:R-:W-:-:S05]  /*4c00*/  LEA.HI.X R39, R26, UR9, R25, 0x2, P0 ;  /* 0x000000091a277c11 */ /* 0x000fca00080f1419 */
[----:B------:R2:W4:Y:S01]  /*4c10*/  @P2 LDG.E.LTC128B R43, desc[UR24][R38.64] ;  /* 0x00000018262b2981 */ /* 0x000522000c1e1920 */
[C---:B------:R-:W-:Y:S01]  /*4c20*/  LEA R26, P0, R24.reuse, UR10, 0x2 ;  /* 0x0000000a181a7c11 */ /* 0x040fe2000f8010ff */
[----:B------:R-:W-:Y:S03]  /*4c30*/  BSSY B1, `(.L_x_29) ;  /* 0x0000015000017945 */ /* 0x000fe60003800000 */
[----:B------:R-:W-:Y:S01]  /*4c40*/  LEA.HI.X R27, R24, UR11, R45, 0x2, P0 ;  /* 0x0000000b181b7c11 */ /* 0x000fe200080f142d */
[----:B---3--:R-:W-:Y:S01]  /*4c50*/  IMAD.WIDE.U32 R24, R34, R30, R46 ;  /* 0x0000001e22187225 */ /* 0x008fe200078e002e */
[----:B------:R-:W-:-:S03]  /*4c60*/  ISETP.GT.AND P0, PT, R51, 0x1, PT ;  /* 0x000000013300780c */ /* 0x000fc60003f04270 */
[----:B--2---:R-:W-:-:S04]  /*4c70*/  IMAD.WIDE.U32 R38, R34, R30, R36 ;  /* 0x0000001e22267225 */ /* 0x004fc800078e0024 */
[----:B------:R-:W-:Y:S01]  /*4c80*/  IMAD.IADD R49, R53, 0x1, R25 ;  /* 0x0000000135317824 */ /* 0x000fe200078e0219 */
[----:B------:R-:W-:-:S04]  /*4c90*/  IADD3 R38, P4, R178, R38, RZ ;  /* 0x00000026b2267210 */ /* 0x000fc80007f9e0ff */
[----:B------:R-:W-:Y:S02]  /*4ca0*/  IADD3.X R39, R179, R53, R39, P4, !PT ;  /* 0x00000035b3277210 */ /* 0x000fe400027fe427 */
[----:B------:R-:W-:Y:S01]  /*4cb0*/  LEA R42, P4, R32, R26, 0x2 ;  /* 0x0000001a202a7211 */ /* 0x000fe200078810ff */
[----:B------:R-:W-:-:S04]  /*4cc0*/  IMAD.WIDE.U32 R38, R0, UR6, R38 ;  /* 0x0000000600267c25 */ /* 0x000fc8000f8e0026 */
[----:B----4-:R-:W-:Y:S01]  /*4cd0*/  FMUL R41, R43, UR27 ;  /* 0x0000001b2b297c20 */ /* 0x010fe20008400000 */
[----:B------:R-:W-:-:S03]  /*4ce0*/  IMAD.MOV.U32 R48, RZ, RZ, R43 ;  /* 0x000000ffff307224 */ /* 0x000fc600078e002b */
[----:B------:R-:W-:Y:S01]  /*4cf0*/  FFMA R45, R228, UR26, R41 ;  /* 0x0000001ae42d7c23 */ /* 0x000fe20008000029 */
[----:B------:R-:W-:-:S04]  /*4d00*/  IADD3 R41, P5, R28, R24, RZ ;  /* 0x000000181c297210 */ /* 0x000fc80007fbe0ff */
[----:B------:R2:W-:Y:S01]  /*4d10*/  @P2 STG.E desc[UR24][R26.64], R45 ;  /* 0x0000002d1a002986 */ /* 0x0005e2000c101918 */
[----:B------:R-:W-:Y:S01]  /*4d20*/  ISETP.GT.AND P2, PT, R50, RZ, P0 ;  /* 0x000000ff3200720c */ /* 0x000fe20000744270 */
[----:B------:R-:W-:Y:S01]  /*4d30*/  IMAD.X R44, R49, 0x1, R29, P5 ;  /* 0x00000001312c7824 */ /* 0x000fe200028e061d */
[----:B------:R-:W-:-:S04]  /*4d40*/  LEA R40, P5, R41, UR8, 0x2 ;  /* 0x0000000829287c11 */ /* 0x000fc8000f8a10ff */
[----:B------:R-:W-:-:S07]  /*4d50*/  LEA.HI.X R41, R41, UR9, R44, 0x2, P5 ;  /* 0x0000000929297c11 */ /* 0x000fce000a8f142c */
[----:B--2---:R-:W-:Y:S05]  /*4d60*/  @!P2 BRA `(.L_x_30) ;  /* 0x000000000004a947 */ /* 0x004fea0003800000 */
[----:B------:R2:W5:Y:S02]  /*4d70*/  LDG.E.LTC128B R48, desc[UR24][R40.64] ;  /* 0x0000001828307981 */ /* 0x000564000c1e1920 */
.L_x_30:
[----:B------:R-:W-:Y:S05]  /*4d80*/  BSYNC B1 ;  /* 0x0000000000017941 */ /* 0x000fea0003800000 */
.L_x_29:
[----:B-----5:R-:W-:Y:S01]  /*4d90*/  FMUL R44, R48, UR27 ;  /* 0x0000001b302c7c20 */ /* 0x020fe20008400000 */
[----:B------:R-:W-:Y:S01]  /*4da0*/  LEA.HI.X R43, R32, R27, R33, 0x2, P4 ;  /* 0x0000001b202b7211 */ /* 0x000fe200020f1421 */
[----:B------:R-:W-:Y:S01]  /*4db0*/  IMAD.IADD R39, R52, 0x1, R39 ;  /* 0x0000000134277824 */ /* 0x000fe200078e0227 */
[----:B------:R-:W-:Y:S01]  /*4dc0*/  ISETP.GT.AND P1, PT, R50, 0x8, P1 ;  /* 0x000000083200780c */ /* 0x000fe20000f24270 */
[----:B------:R-:W-:Y:S01]  /*4dd0*/  FFMA R227, R227, UR26, R44 ;  /* 0x0000001ae3e37c23 */ /* 0x000fe2000800002c */
[----:B--2---:R-:W-:Y:S01]  /*4de0*/  LEA R40, P4, R38, UR8, 0x2 ;  /* 0x0000000826287c11 */ /* 0x004fe2000f8810ff */
[----:B------:R-:W-:Y:S01]  /*4df0*/  BSSY B1, `(.L_x_31) ;  /* 0x0000007000017945 */ /* 0x000fe20003800000 */
[----:B------:R-:W-:Y:S02]  /*4e00*/  IADD3 R44, P5, P6, R178, R24, R36 ;  /* 0x00000018b22c7210 */ /* 0x000fe40007ebe024 */
[----:B------:R2:W-:Y:S01]  /*4e10*/  @P2 STG.E desc[UR24][R42.64], R227 ;  /* 0x000000e32a002986 */ /* 0x0005e2000c101918 */
[----:B------:R-:W-:-:S02]  /*4e20*/  LEA.HI.X R41, R38, UR9, R39, 0x2, P4 ;  /* 0x0000000926297c11 */ /* 0x000fc4000a0f1427 */
[----:B------:R-:W-:-:S04]  /*4e30*/  IADD3.X R45, R179, R49, R37, P5, P6 ;  /* 0x00000031b32d7210 */ /* 0x000fc80002fec425 */
[----:B------:R-:W-:Y:S05]  /*4e40*/  @!P1 BRA `(.L_x_32) ;  /* 0x0000000000049947 */ /* 0x000fea0003800000 */
[----:B------:R3:W5:Y:S02]  /*4e50*/  LDG.E.LTC128B R48, desc[UR24][R40.64+0x20] ;  /* 0x0000201828307981 */ /* 0x000764000c1e1920 */
.L_x_32:
[----:B------:R-:W-:Y:S05]  /*4e60*/  BSYNC B1 ;  /* 0x0000000000017941 */ /* 0x000fea0003800000 */
.L_x_31:
[----:B-----5:R-:W-:Y:S01]  /*4e70*/  FMUL R39, R48, UR27 ;  /* 0x0000001b30277c20 */ /* 0x020fe20008400000 */
[----:B------:R-:W-:Y:S01]  /*4e80*/  IMAD.MOV.U32 R25, RZ, RZ, R49 ;  /* 0x000000ffff197224 */ /* 0x000fe200078e0031 */
[----:B------:R-:W-:Y:S01]  /*4e90*/  ISETP.GT.AND P0, PT, R50, 0x8, P0 ;  /* 0x000000083200780c */ /* 0x000fe20000704270 */
[----:B------:R-:W-:-:S04]  /*4ea0*/  IMAD.WIDE.U32 R44, R0, UR6, R44 ;  /* 0x00000006002c7c25 */ /* 0x000fc8000f8e002c */
[----:B------:R-:W-:Y:S01]  /*4eb0*/  FFMA R49, R226, UR26, R39 ;  /* 0x0000001ae2317c23 */ /* 0x000fe20008000027 */
[----:B------:R-:W-:Y:S01]  /*4ec0*/  ISETP.GT.AND P2, PT, R51, 0x8, PT ;  /* 0x000000083300780c */ /* 0x000fe20003f44270 */
[----:B------:R-:W-:Y:S01]  /*4ed0*/  BSSY B1, `(.L_x_33) ;  /* 0x000000d000017945 */ /* 0x000fe20003800000 */
[----:B------:R-:W-:Y:S01]  /*4ee0*/  IMAD R54, R31, 0x7, RZ ;  /* 0x000000071f367824 */ /* 0x000fe200078e02ff */
[----:B------:R-:W-:Y:S01]  /*4ef0*/  LEA R38, P5, R44, UR8, 0x2 ;  /* 0x000000082c267c11 */ /* 0x000fe2000f8a10ff */
[----:B------:R4:W-:Y:S01]  /*4f00*/  @P1 STG.E desc[UR24][R26.64+0x20], R49 ;  /* 0x000020311a001986 */ /* 0x0009e2000c101918 */
[----:B------:R-:W-:Y:S01]  /*4f10*/  IMAD.WIDE.U32 R24, R30, 0x7, R24 ;  /* 0x000000071e187825 */ /* 0x000fe200078e0018 */
[----:B------:R-:W-:-:S03]  /*4f20*/  ISETP.GT.AND P4, PT, R50, RZ, P2 ;  /* 0x000000ff3200720c */ /* 0x000fc60001784270 */
[----:B------:R-:W-:Y:S01]  /*4f30*/  IMAD.IADD R39, R52, 0x1, R45 ;  /* 0x0000000134277824 */ /* 0x000fe200078e022d */
[----:B------:R-:W-:Y:S02]  /*4f40*/  IADD3 R45, R25, R54, RZ ;  /* 0x00000036192d7210 */ /* 0x000fe40007ffe0ff */
[----:B---3--:R-:W-:Y:S02]  /*4f50*/  IADD3 R40, P6, R28, R24, RZ ;  /* 0x000000181c287210 */ /* 0x008fe40007fde0ff */
[----:B------:R-:W-:-:S03]  /*4f60*/  LEA.HI.X R39, R44, UR9, R39, 0x2, P5 ;  /* 0x000000092c277c11 */ /* 0x000fc6000a8f1427 */
[----:B------:R-:W-:Y:S01]  /*4f70*/  IMAD.X R41, R45, 0x1, R29, P6 ;  /* 0x000000012d297824 */ /* 0x000fe200030e061d */
[----:B----4-:R-:W-:Y:S07]  /*4f80*/  @!P0 BRA `(.L_x_34) ;  /* 0x0000000000048947 */ /* 0x010fee0003800000 */
[----:B------:R3:W5:Y:S02]  /*4f90*/  LDG.E.LTC128B R48, desc[UR24][R38.64+0x20] ;  /* 0x0000201826307981 */ /* 0x000764000c1e1920 */
.L_x_34:
[----:B------:R-:W-:Y:S05]  /*4fa0*/  BSYNC B1 ;  /* 0x0000000000017941 */ /* 0x000fea0003800000 */
.L_x_33:
[----:B---3-5:R-:W-:Y:S01]  /*4fb0*/  FMUL R38, R48, UR27 ;  /* 0x0000001b30267c20 */ /* 0x028fe20008400000 */
[C---:B------:R-:W-:Y:S01]  /*4fc0*/  LEA R26, P1, R40.reuse, UR8, 0x2 ;  /* 0x00000008281a7c11 */ /* 0x040fe2000f8210ff */
[----:B------:R-:W-:Y:S02]  /*4fd0*/  IMAD.MOV.U32 R57, RZ, RZ, R48 ;  /* 0x000000ffff397224 */ /* 0x000fe400078e0030 */
[----:B------:R-:W-:Y:S01]  /*4fe0*/  FFMA R225, R225, UR26, R38 ;  /* 0x0000001ae1e17c23 */ /* 0x000fe20008000026 */
[----:B------:R-:W-:Y:S01]  /*4ff0*/  IMAD.MOV.U32 R38, RZ, RZ, R42 ;  /* 0x000000ffff267224 */ /* 0x000fe200078e002a */
[----:B------:R-:W-:Y:S01]  /*5000*/  LEA.HI.X R27, R40, UR9, R41, 0x2, P1 ;  /* 0x00000009281b7c11 */ /* 0x000fe200088f1429 */
[----:B------:R-:W-:-:S05]  /*5010*/  IMAD.MOV.U32 R39, RZ, RZ, R43 ;  /* 0x000000ffff277224 */ /* 0x000fca00078e002b */
[----:B------:R3:W-:Y:S04]  /*5020*/  @P0 STG.E desc[UR24][R38.64+0x20], R225 ;  /* 0x000020e126000986 */ /* 0x0007e8000c101918 */
[----:B------:R4:W2:Y:S01]  /*5030*/  @P4 LDG.E.LTC128B R57, desc[UR24][R26.64] ;  /* 0x000000181a394981 */ /* 0x0008a2000c1e1920 */
[----:B------:R-:W-:Y:S01]  /*5040*/  ISETP.GT.AND P1, PT, R51, 0x9, PT ;  /* 0x000000093300780c */ /* 0x000fe20003f24270 */
[----:B------:R-:W-:Y:S01]  /*5050*/  IMAD R55, R33, 0x1c, RZ ;  /* 0x0000001c21377824 */ /* 0x000fe200078e02ff */
[----:B----4-:R-:W-:Y:S01]  /*5060*/  IADD3 R26, P0, R24, R30, RZ ;  /* 0x0000001e181a7210 */ /* 0x010fe20007f1e0ff */
[----:B------:R-:W-:-:S03]  /*5070*/  IMAD.WIDE.U32 R24, R32, 0x1c, R38 ;  /* 0x0000001c20187825 */ /* 0x000fc600078e0026 */
[----:B------:R-:W-:Y:S01]  /*5080*/  IADD3 R40, P5, R26, R28, RZ ;  /* 0x0000001c1a287210 */ /* 0x000fe20007fbe0ff */
[----:B------:R-:W-:Y:S01]  /*5090*/  IMAD.X R27, R45, 0x1, R31, P0 ;  /* 0x000000012d1b7824 */ /* 0x000fe200000e061f */
[----:B------:R-:W-:Y:S02]  /*50a0*/  ISETP.GT.AND P0, PT, R50, RZ, P1 ;  /* 0x000000ff3200720c */ /* 0x000fe40000f04270 */
[----:B------:R-:W-:Y:S01]  /*50b0*/  IADD3 R25, R25, R55, RZ ;  /* 0x0000003719197210 */ /* 0x000fe20007ffe0ff */
[----:B------:R-:W-:Y:S01]  /*50c0*/  IMAD.X R45, R27, 0x1, R29, P5 ;  /* 0x000000011b2d7824 */ /* 0x000fe200028e061d */
[----:B---3--:R-:W-:-:S04]  /*50d0*/  LEA R38, P5, R40, UR8, 0x2 ;  /* 0x0000000828267c11 */ /* 0x008fc8000f8a10ff */
[----:B------:R-:W-:Y:S01]  /*50e0*/  LEA.HI.X R39, R40, UR9, R45, 0x2, P5 ;  /* 0x0000000928277c11 */ /* 0x000fe2000a8f142d */
[----:B--2---:R-:W-:-:S04]  /*50f0*/  FMUL R41, R57, UR27 ;  /* 0x0000001b39297c20 */ /* 0x004fc80008400000 */
[----:B------:R-:W-:-:S05]  /*5100*/  FFMA R49, R224, UR26, R41 ;  /* 0x0000001ae0317c23 */ /* 0x000fca0008000029 */
[----:B------:R2:W-:Y:S04]  /*5110*/  @P4 STG.E desc[UR24][R24.64], R49 ;  /* 0x0000003118004986 */ /* 0x0005e8000c101918 */
[----:B------:R3:W4:Y:S01]  /*5120*/  @P0 LDG.E.LTC128B R57, desc[UR24][R38.64] ;  /* 0x0000001826390981 */ /* 0x000722000c1e1920 */
[C---:B------:R-:W-:Y:S01]  /*5130*/  IMAD.SHL.U32 R56, R32.reuse, 0x20, RZ ;  /* 0x0000002020387824 */ /* 0x040fe200078e00ff */
[----:B------:R-:W-:Y:S01]  /*5140*/  SHF.L.U64.HI R33, R32, 0x5, R33 ;  /* 0x0000000520217819 */ /* 0x000fe20000010221 */
[----:B------:R-:W-:Y:S01]  /*5150*/  BSSY B1, `(.L_x_35) ;  /* 0x000001a000017945 */ /* 0x000fe20003800000 */
[----:B------:R-:W-:Y:S01]  /*5160*/  ISETP.GT.AND P2, PT, R50, 0x8, P2 ;  /* 0x000000083200780c */ /* 0x000fe20001744270 */
[----:B---3--:R-:W-:-:S04]  /*5170*/  IMAD.WIDE.U32 R38, R30, 0x7, R46 ;  /* 0x000000071e267825 */ /* 0x008fc800078e002e */
[----:B------:R-:W-:Y:S02]  /*5180*/  IMAD.IADD R41, R54, 0x1, R39 ;  /* 0x0000000136297824 */ /* 0x000fe400078e0227 */
[----:B------:R-:W-:Y:S01]  /*5190*/  IMAD.MOV.U32 R40, RZ, RZ, R38 ;  /* 0x000000ffff287224 */ /* 0x000fe200078e0026 */
[----:B------:R-:W-:-:S03]  /*51a0*/  IADD3 R38, P6, R38, R30, RZ ;  /* 0x0000001e26267210 */ /* 0x000fc60007fde0ff */
[----:B------:R-:W-:-:S04]  /*51b0*/  IMAD.WIDE.U32 R44, R34, R30, R40 ;  /* 0x0000001e222c7225 */ /* 0x000fc800078e0028 */
[----:B------:R-:W-:Y:S01]  /*51c0*/  IMAD.IADD R45, R53, 0x1, R45 ;  /* 0x00000001352d7824 */ /* 0x000fe200078e022d */
[----:B------:R-:W-:Y:S01]  /*51d0*/  IADD3 R44, P4, P5, R178, R44, R36 ;  /* 0x0000002cb22c7210 */ /* 0x000fe20007d9e024 */
[----:B------:R-:W-:-:S03]  /*51e0*/  IMAD.X R39, R41, 0x1, R31, P6 ;  /* 0x0000000129277824 */ /* 0x000fc600030e061f */
[----:B------:R-:W-:Y:S01]  /*51f0*/  IADD3.X R45, R179, R45, R37, P4, P5 ;  /* 0x0000002db32d7210 */ /* 0x000fe200027ea425 */
[----:B------:R-:W-:Y:S01]  /*5200*/  IMAD.WIDE.U32 R46, R34, R30, R38 ;  /* 0x0000001e222e7225 */ /* 0x000fe200078e0026 */
[----:B------:R-:W-:-:S03]  /*5210*/  IADD3 R42, P4, R56, R42, RZ ;  /* 0x0000002a382a7210 */ /* 0x000fc60007f9e0ff */
[----:B------:R-:W-:Y:S01]  /*5220*/  IMAD.WIDE.U32 R44, R0, UR6, R44 ;  /* 0x00000006002c7c25 */ /* 0x000fe2000f8e002c */
[----:B------:R-:W-:-:S03]  /*5230*/  IADD3 R46, P5, P6, R178, R46, R36 ;  /* 0x0000002eb22e7210 */ /* 0x000fc60007ebe024 */
[----:B------:R-:W-:Y:S01]  /*5240*/  IMAD.X R43, R33, 0x1, R43, P4 ;  /* 0x00000001212b7824 */ /* 0x000fe200020e062b */
[----:B--2---:R-:W-:Y:S01]  /*5250*/  IADD3 R49, R52, R45, RZ ;  /* 0x0000002d34317210 */ /* 0x004fe20007ffe0ff */
[----:B------:R-:W-:Y:S01]  /*5260*/  IMAD.IADD R45, R53, 0x1, R47 ;  /* 0x00000001352d7824 */ /* 0x000fe200078e022f */
[----:B------:R-:W-:-:S04]  /*5270*/  LEA R48, P4, R44, UR8, 0x2 ;  /* 0x000000082c307c11 */ /* 0x000fc8000f8810ff */
[----:B------:R-:W-:Y:S02]  /*5280*/  LEA.HI.X R49, R44, UR9, R49, 0x2, P4 ;  /* 0x000000092c317c11 */ /* 0x000fe4000a0f1431 */
[----:B------:R-:W-:Y:S01]  /*5290*/  IADD3.X R47, R179, R45, R37, P5, P6 ;  /* 0x0000002db32f7210 */ /* 0x000fe20002fec425 */
[----:B----4-:R-:W-:-:S04]  /*52a0*/  FMUL R58, R57, UR27 ;  /* 0x0000001b393a7c20 */ /* 0x010fc80008400000 */
[----:B------:R-:W-:-:S05]  /*52b0*/  FFMA R223, R223, UR26, R58 ;  /* 0x0000001adfdf7c23 */ /* 0x000fca000800003a */
[----:B------:R2:W-:Y:S01]  /*52c0*/  @P0 STG.E desc[UR24][R42.64], R223 ;  /* 0x000000df2a000986 */ /* 0x0005e2000c101918 */
[----:B------:R-:W-:Y:S05]  /*52d0*/  @!P2 BRA `(.L_x_36) ;  /* 0x000000000004a947 */ /* 0x000fea0003800000 */
[----:B------:R3:W5:Y:S02]  /*52e0*/  LDG.E.LTC128B R57, desc[UR24][R48.64+0x20] ;  /* 0x0000201830397981 */ /* 0x000764000c1e1920 */
.L_x_36:
[----:B------:R-:W-:Y:S05]  /*52f0*/  BSYNC B1 ;  /* 0x0000000000017941 */ /* 0x000fea0003800000 */
.L_x_35:
[----:B-----5:R-:W-:Y:S01]  /*5300*/  FMUL R45, R57, UR27 ;  /* 0x0000001b392d7c20 */ /* 0x020fe20008400000 */
[----:B------:R-:W-:Y:S01]  /*5310*/  ISETP.GT.AND P1, PT, R50, 0x8, P1 ;  /* 0x000000083200780c */ /* 0x000fe20000f24270 */
[----:B------:R-:W-:Y:S01]  /*5320*/  IMAD.WIDE.U32 R46, R0, UR6, R46 ;  /* 0x00000006002e7c25 */ /* 0x000fe2000f8e002e */
[----:B------:R-:W-:-:S03]  /*5330*/  ISETP.GT.AND P0, PT, R51, 0x10, PT ;  /* 0x000000103300780c */ /* 0x000fc60003f04270 */
[----:B---3--:R-:W-:Y:S01]  /*5340*/  FFMA R49, R222, UR26, R45 ;  /* 0x0000001ade317c23 */ /* 0x008fe2000800002d */
[----:B------:R-:W-:Y:S01]  /*5350*/  BSSY B1, `(.L_x_37) ;  /* 0x000000c000017945 */ /* 0x000fe20003800000 */
[----:B------:R-:W-:Y:S01]  /*5360*/  IMAD.WIDE.U32 R26, R30, 0x7, R26 ;  /* 0x000000071e1a7825 */ /* 0x000fe200078e001a */
[----:B------:R-:W-:Y:S02]  /*5370*/  LEA R44, P5, R46, UR8, 0x2 ;  /* 0x000000082e2c7c11 */ /* 0x000fe4000f8a10ff */
[----:B------:R3:W-:Y:S01]  /*5380*/  @P2 STG.E desc[UR24][R24.64+0x20], R49 ;  /* 0x0000203118002986 */ /* 0x0007e2000c101918 */
[----:B------:R-:W-:Y:S01]  /*5390*/  IMAD.IADD R45, R52, 0x1, R47 ;  /* 0x00000001342d7824 */ /* 0x000fe200078e022f */
[----:B------:R-:W-:Y:S01]  /*53a0*/  IADD3 R47, P6, R28, R26, RZ ;  /* 0x0000001a1c2f7210 */ /* 0x000fe20007fde0ff */
[----:B------:R-:W-:Y:S01]  /*53b0*/  IMAD.IADD R48, R54, 0x1, R27 ;  /* 0x0000000136307824 */ /* 0x000fe200078e021b */
[----:B------:R-:W-:Y:S02]  /*53c0*/  ISETP.GT.AND P4, PT, R50, RZ, P0 ;  /* 0x000000ff3200720c */ /* 0x000fe40000784270 */
[----:B------:R-:W-:Y:S01]  /*53d0*/  LEA.HI.X R45, R46, UR9, R45, 0x2, P5 ;  /* 0x000000092e2d7c11 */ /* 0x000fe2000a8f142d */
[----:B------:R-:W-:Y:S01]  /*53e0*/  IMAD.X R46, R48, 0x1, R29, P6 ;  /* 0x00000001302e7824 */ /* 0x000fe200030e061d */
[----:B------:R-:W-:Y:S09]  /*53f0*/  @!P1 BRA `(.L_x_38) ;  /* 0x0000000000049947 */ /* 0x000ff20003800000 */
[----:B------:R4:W5:Y:S02]  /*5400*/  LDG.E.LTC128B R57, desc[UR24][R44.64+0x20] ;  /* 0x000020182c397981 */ /* 0x000964000c1e1920 */
.L_x_38:
[----:B------:R-:W-:Y:S05]  /*5410*/  BSYNC B1 ;  /* 0x0000000000017941 */ /* 0x000fea0003800000 */
.L_x_37:
[----:B---3-5:R-:W-:Y:S01]  /*5420*/  FMUL R24, R57, UR27 ;  /* 0x0000001b39187c20 */ /* 0x028fe20008400000 */
[----:B----4-:R-:W-:Y:S01]  /*5430*/  LEA R44, P2, R47, UR8, 0x2 ;  /* 0x000000082f2c7c11 */ /* 0x010fe2000f8410ff */
[----:B------:R-:W-:Y:S02]  /*5440*/  IMAD.MOV.U32 R25, RZ, RZ, R43 ;  /* 0x000000ffff197224 */ /* 0x000fe400078e002b */
[----:B------:R-:W-:Y:S01]  /*5450*/  FFMA R221, R221, UR26, R24 ;  /* 0x0000001adddd7c23 */ /* 0x000fe20008000018 */
[----:B------:R-:W-:Y:S01]  /*5460*/  IMAD.MOV.U32 R24, RZ, RZ, R42 ;  /* 0x000000ffff187224 */ /* 0x000fe200078e002a */
[----:B------:R-:W-:-:S04]  /*5470*/  LEA.HI.X R45, R47, UR9, R46, 0x2, P2 ;  /* 0x000000092f2d7c11 */ /* 0x000fc800090f142e */
[----:B------:R3:W-:Y:S04]  /*5480*/  @P1 STG.E desc[UR24][R24.64+0x20], R221 ;  /* 0x000020dd18001986 */ /* 0x0007e8000c101918 */
[----:B------:R4:W2:Y:S01]  /*5490*/  @P4 LDG.E.LTC128B R57, desc[UR24][R44.64] ;  /* 0x000000182c394981 */ /* 0x0008a2000c1e1920 */
[----:B------:R-:W-:Y:S01]  /*54a0*/  IMAD.WIDE.U32 R40, R30, 0x7, R40 ;  /* 0x000000071e287825 */ /* 0x000fe200078e0028 */
[----:B------:R-:W-:Y:S02]  /*54b0*/  BSSY B1, `(.L_x_39) ;  /* 0x0000019000017945 */ /* 0x000fe40003800000 */
[----:B------:R-:W-:Y:S01]  /*54c0*/  IADD3 R40, P5, R40, R30, RZ ;  /* 0x0000001e28287210 */ /* 0x000fe20007fbe0ff */
[----:B---3--:R-:W-:-:S03]  /*54d0*/  IMAD.WIDE.U32 R24, R32, 0x1c, R24 ;  /* 0x0000001c20187825 */ /* 0x008fc600078e0018 */
[----:B------:R-:W-:Y:S01]  /*54e0*/  IADD3.X R41, R31, R54, R41, P5, !PT ;  /* 0x000000361f297210 */ /* 0x000fe20002ffe429 */
[----:B----4-:R-:W-:Y:S01]  /*54f0*/  IMAD.WIDE.U32 R44, R30, 0x7, R38 ;  /* 0x000000071e2c7825 */ /* 0x010fe200078e0026 */
[----:B------:R-:W-:-:S03]  /*5500*/  IADD3 R38, P1, R26, R30, RZ ;  /* 0x0000001e1a267210 */ /* 0x000fc60007f3e0ff */
[----:B------:R-:W-:Y:S01]  /*5510*/  IMAD.IADD R25, R55, 0x1, R25 ;  /* 0x0000000137197824 */ /* 0x000fe200078e0219 */
[----:B------:R-:W-:Y:S01]  /*5520*/  IADD3.X R39, R48, R31, RZ, P1, !PT ;  /* 0x0000001f30277210 */ /* 0x000fe20000ffe4ff */
[----:B------:R-:W-:Y:S01]  /*5530*/  IMAD.WIDE.U32 R46, R34, R30, R40 ;  /* 0x0000001e222e7225 */ /* 0x000fe200078e0028 */
[----:B------:R-:W-:Y:S02]  /*5540*/  ISETP.GT.AND P1, PT, R51, 0x11, PT ;  /* 0x000000113300780c */ /* 0x000fe40003f24270 */
[----:B------:R-:W-:Y:S01]  /*5550*/  IADD3 R27, P2, R38, R28, RZ ;  /* 0x0000001c261b7210 */ /* 0x000fe20007f5e0ff */
[----:B------:R-:W-:Y:S01]  /*5560*/  IMAD.IADD R47, R53, 0x1, R47 ;  /* 0x00000001352f7824 */ /* 0x000fe200078e022f */
[----:B------:R-:W-:Y:S02]  /*5570*/  ISETP.GT.AND P5, PT, R50, RZ, P1 ;  /* 0x000000ff3200720c */ /* 0x000fe40000fa4270 */
[----:B------:R-:W-:Y:S01]  /*5580*/  IADD3 R44, P6, R44, R30, RZ ;  /* 0x0000001e2c2c7210 */ /* 0x000fe20007fde0ff */
[----:B------:R-:W-:Y:S01]  /*5590*/  IMAD.X R48, R39, 0x1, R29, P2 ;  /* 0x0000000127307824 */ /* 0x000fe200010e061d */
[----:B------:R-:W-:-:S02]  /*55a0*/  LEA R26, P2, R27, UR8, 0x2 ;  /* 0x000000081b1a7c11 */ /* 0x000fc4000f8410ff */
[----:B------:R-:W-:Y:S02]  /*55b0*/  IADD3.X R45, R31, R54, R45, P6, !PT ;  /* 0x000000361f2d7210 */ /* 0x000fe400037fe42d */
[----:B------:R-:W-:Y:S02]  /*55c0*/  LEA.HI.X R27, R27, UR9, R48, 0x2, P2 ;  /* 0x000000091b1b7c11 */ /* 0x000fe400090f1430 */
[----:B------:R-:W-:-:S04]  /*55d0*/  IADD3 R46, P2, P6, R178, R46, R36 ;  /* 0x0000002eb22e7210 */ /* 0x000fc80007e5e024 */
[----:B------:R-:W-:Y:S01]  /*55e0*/  IADD3.X R47, R179, R47, R37, P2, P6 ;  /* 0x0000002fb32f7210 */ /* 0x000fe200017ec425 */
[----:B--2---:R-:W-:-:S04]  /*55f0*/  FMUL R49, R57, UR27 ;  /* 0x0000001b39317c20 */ /* 0x004fc80008400000 */
[----:B------:R-:W-:-:S05]  /*5600*/  FFMA R49, R220, UR26, R49 ;  /* 0x0000001adc317c23 */ /* 0x000fca0008000031 */
[----:B------:R2:W-:Y:S01]  /*5610*/  @P4 STG.E desc[UR24][R24.64], R49 ;  /* 0x0000003118004986 */ /* 0x0005e2000c101918 */
[----:B------:R-:W-:Y:S05]  /*5620*/  @!P5 BRA `(.L_x_40) ;  /* 0x000000000004d947 */ /* 0x000fea0003800000 */
[----:B------:R3:W5:Y:S02]  /*5630*/  LDG.E.LTC128B R57, desc[UR24][R26.64] ;  /* 0x000000181a397981 */ /* 0x000764000c1e1920 */
.L_x_40:
[----:B------:R-:W-:Y:S05]  /*5640*/  BSYNC B1 ;  /* 0x0000000000017941 */ /* 0x000fea0003800000 */
.L_x_39:
[----:B------:R-:W-:Y:S01]  /*5650*/  ISETP.GT.AND P2, PT, R50, 0x8, P0 ;  /* 0x000000083200780c */ /* 0x000fe20000744270 */
[----:B-----5:R-:W-:Y:S01]  /*5660*/  FMUL R58, R57, UR27 ;  /* 0x0000001b393a7c20 */ /* 0x020fe20008400000 */
[----:B---3--:R-:W-:Y:S01]  /*5670*/  IADD3 R26, P0, R42, R56, RZ ;  /* 0x000000382a1a7210 */ /* 0x008fe20007f1e0ff */
[----:B------:R-:W-:Y:S01]  /*5680*/  IMAD.WIDE.U32 R46, R0, UR6, R46 ;  /* 0x00000006002e7c25 */ /* 0x000fe2000f8e002e */
[----:B------:R-:W-:Y:S03]  /*5690*/  BSSY B1, `(.L_x_41) ;  /* 0x000000d000017945 */ /* 0x000fe60003800000 */
[----:B------:R-:W-:Y:S01]  /*56a0*/  FFMA R219, R219, UR26, R58 ;  /* 0x0000001adbdb7c23 */ /* 0x000fe2000800003a */
[----:B------:R-:W-:Y:S01]  /*56b0*/  IMAD.X R27, R43, 0x1, R33, P0 ;  /* 0x000000012b1b7824 */ /* 0x000fe200000e0621 */
[----:B------:R-:W-:Y:S01]  /*56c0*/  LEA R42, P0, R46, UR8, 0x2 ;  /* 0x000000082e2a7c11 */ /* 0x000fe2000f8010ff */
[----:B--2---:R-:W-:-:S03]  /*56d0*/  IMAD.WIDE.U32 R48, R34, R30, R44 ;  /* 0x0000001e22307225 */ /* 0x004fc600078e002c */
[----:B------:R2:W-:Y:S01]  /*56e0*/  @P5 STG.E desc[UR24][R26.64], R219 ;  /* 0x000000db1a005986 */ /* 0x0005e2000c101918 */
[----:B------:R-:W-:Y:S01]  /*56f0*/  IMAD.IADD R43, R52, 0x1, R47 ;  /* 0x00000001342b7824 */ /* 0x000fe200078e022f */
[----:B------:R-:W-:Y:S01]  /*5700*/  IADD3 R48, P4, P6, R178, R48, R36 ;  /* 0x00000030b2307210 */ /* 0x000fe20007e9e024 */
[----:B------:R-:W-:-:S03]  /*5710*/  IMAD.IADD R47, R53, 0x1, R49 ;  /* 0x00000001352f7824 */ /* 0x000fc600078e0231 */
[----:B------:R-:W-:Y:S02]  /*5720*/  LEA.HI.X R43, R46, UR9, R43, 0x2, P0 ;  /* 0x000000092e2b7c11 */ /* 0x000fe400080f142b */
[----:B------:R-:W-:Y:S01]  /*5730*/  IADD3.X R49, R179, R47, R37, P4, P6 ;  /* 0x0000002fb3317210 */ /* 0x000fe200027ec425 */
[----:B------:R-:W-:Y:S06]  /*5740*/  @!P2 BRA `(.L_x_42) ;  /* 0x000000000004a947 */ /* 0x000fec0003800000 */
[----:B------:R3:W5:Y:S02]  /*5750*/  LDG.E.LTC128B R57, desc[UR24][R42.64+0x20] ;  /* 0x000020182a397981 */ /* 0x000764000c1e1920 */
.L_x_42:
[----:B------:R-:W-:Y:S05]  /*5760*/  BSYNC B1 ;  /* 0x0000000000017941 */ /* 0x000fea0003800000 */
.L_x_41:
[----:B---3-5:R-:W-:Y:S01]  /*5770*/  FMUL R43, R57, UR27 ;  /* 0x0000001b392b7c20 */ /* 0x028fe20008400000 */
[----:B------:R-:W-:Y:S01]  /*5780*/  ISETP.GT.AND P1, PT, R50, 0x8, P1 ;  /* 0x000000083200780c */ /* 0x000fe20000f24270 */
[----:B------:R-:W-:Y:S01]  /*5790*/  IMAD.WIDE.U32 R48, R0, UR6, R48 ;  /* 0x0000000600307c25 */ /* 0x000fe2000f8e0030 */
[----:B------:R-:W-:-:S03]  /*57a0*/  ISETP.GT.AND P0, PT, R51, 0x18, PT ;  /* 0x000000183300780c */ /* 0x000fc60003f04270 */
[----:B------:R-:W-:Y:S01]  /*57b0*/  FFMA R59, R218, UR26, R43 ;  /* 0x0000001ada3b7c23 */ /* 0x000fe2000800002b */
[----:B------:R-:W-:Y:S01]  /*57c0*/  BSSY B1, `(.L_x_43) ;  /* 0x000000c000017945 */ /* 0x000fe20003800000 */
[----:B------:R-:W-:Y:S01]  /*57d0*/  IMAD.WIDE.U32 R38, R30, 0x7, R38 ;  /* 0x000000071e267825 */ /* 0x000fe200078e0026 */
[----:B------:R-:W-:Y:S02]  /*57e0*/  IADD3 R43, R52, R49, RZ ;  /* 0x00000031342b7210 */ /* 0x000fe40007ffe0ff */
[----:B------:R3:W-:Y:S01]  /*57f0*/  @P2 STG.E desc[UR24][R24.64+0x20], R59 ;  /* 0x0000203b18002986 */ /* 0x0007e2000c101918 */
[----:B------:R-:W-:Y:S01]  /*5800*/  LEA R42, P5, R48, UR8, 0x2 ;  /* 0x00000008302a7c11 */ /* 0x000fe2000f8a10ff */
[----:B------:R-:W-:Y:S01]  /*5810*/  IMAD.IADD R49, R54, 0x1, R39 ;  /* 0x0000000136317824 */ /* 0x000fe200078e0227 */
[----:B------:R-:W-:Y:S02]  /*5820*/  IADD3 R46, P6, R28, R38, RZ ;  /* 0x000000261c2e7210 */ /* 0x000fe40007fde0ff */
[----:B------:R-:W-:-:S02]  /*5830*/  ISETP.GT.AND P4, PT, R50, RZ, P0 ;  /* 0x000000ff3200720c */ /* 0x000fc40000784270 */
[----:B------:R-:W-:Y:S01]  /*5840*/  LEA.HI.X R43, R48, UR9, R43, 0x2, P5 ;  /* 0x00000009302b7c11 */ /* 0x000fe2000a8f142b */
[----:B------:R-:W-:Y:S01]  /*5850*/  IMAD.X R47, R49, 0x1, R29, P6 ;  /* 0x00000001312f7824 */ /* 0x000fe200030e061d */
[----:B------:R-:W-:Y:S09]  /*5860*/  @!P1 BRA `(.L_x_44) ;  /* 0x0000000000049947 */ /* 0x000ff20003800000 */
[----:B------:R4:W5:Y:S02]  /*5870*/  LDG.E.LTC128B R57, desc[UR24][R42.64+0x20] ;  /* 0x000020182a397981 */ /* 0x000964000c1e1920 */
.L_x_44:
[----:B------:R-:W-:Y:S05]  /*5880*/  BSYNC B1 ;  /* 0x0000000000017941 */ /* 0x000fea0003800000 */
.L_x_43:
[----:B---3-5:R-:W-:Y:S01]  /*5890*/  FMUL R24, R57, UR27 ;  /* 0x0000001b39187c20 */ /* 0x028fe20008400000 */
[C---:B----4-:R-:W-:Y:S01]  /*58a0*/  LEA R42, P2, R46.reuse, UR8, 0x2 ;  /* 0x000000082e2a7c11 */ /* 0x050fe2000f8410ff */
        /* <DEDUP_REMOVED lines=12> */
[-C--:B------:R-:W-:Y:S02]  /*5970*/  IADD3 R40, P1, R38, R30.reuse, RZ ;  /* 0x0000001e26287210 */ /* 0x080fe40007f3e0ff */
[----:B------:R-:W-:Y:S02]  /*5980*/  IADD3 R25, R55, R25, RZ ;  /* 0x0000001937197210 */ /* 0x000fe40007ffe0ff */
[----:B------:R-:W-:Y:S01]  /*5990*/  IADD3 R42, P5, R42, R30, RZ ;  /* 0x0000001e2a2a7210 */ /* 0x000fe20007fbe0ff */
[----:B------:R-:W-:Y:S01]  /*59a0*/  IMAD.X R41, R49, 0x1, R31, P1 ;  /* 0x0000000131297824 */ /* 0x000fe200008e061f */
[----:B------:R-:W-:Y:S02]  /*59b0*/  ISETP.GT.AND P1, PT, R51, 0x19, PT ;  /* 0x000000193300780c */ /* 0x000fe40003f24270 */
[----:B------:R-:W-:-:S02]  /*59c0*/  IADD3.X R43, R31, R54, R43, P5, !PT ;  /* 0x000000361f2b7210 */ /* 0x000fc40002ffe42b */
[----:B------:R-:W-:Y:S02]  /*59d0*/  IADD3 R39, P2, R40, R28, RZ ;  /* 0x0000001c28277210 */ /* 0x000fe40007f5e0ff */
[----:B------:R-:W-:Y:S01]  /*59e0*/  ISETP.GT.AND P5, PT, R50, RZ, P1 ;  /* 0x000000ff3200720c */ /* 0x000fe20000fa4270 */
[----:B------:R-:W-:-:S04]  /*59f0*/  IMAD.WIDE.U32 R46, R34, R30, R42 ;  /* 0x0000001e222e7225 */ /* 0x000fc800078e002a */
[----:B------:R-:W-:Y:S01]  /*5a00*/  IMAD.X R48, R41, 0x1, R29, P2 ;  /* 0x0000000129307824 */ /* 0x000fe200010e061d */
[----:B------:R-:W-:Y:S01]  /*5a10*/  LEA R38, P2, R39, UR8, 0x2 ;  /* 0x0000000827267c11 */ /* 0x000fe2000f8410ff */
[----:B------:R-:W-:-:S03]  /*5a20*/  IMAD.IADD R47, R53, 0x1, R47 ;  /* 0x00000001352f7824 */ /* 0x000fc600078e022f */
        /* <DEDUP_REMOVED lines=8> */
.L_x_46:
[----:B------:R-:W-:Y:S05]  /*5ab0*/  BSYNC B1 ;  /* 0x0000000000017941 */ /* 0x000fea0003800000 */
.L_x_45:
[----:B------:R-:W-:Y:S01]  /*5ac0*/  ISETP.GT.AND P2, PT, R50, 0x8, P0 ;  /* 0x000000083200780c */ /* 0x000fe20000744270 */
[----:B-----5:R-:W-:Y:S01]  /*5ad0*/  FMUL R58, R57, UR27 ;  /* 0x0000001b393a7c20 */ /* 0x020fe20008400000 */
[----:B------:R-:W-:Y:S01]  /*5ae0*/  IADD3 R26, P0, R26, R56, RZ ;  /* 0x000000381a1a7210 */ /* 0x000fe20007f1e0ff */
[----:B------:R-:W-:Y:S01]  /*5af0*/  IMAD.WIDE.U32 R46, R0, UR6, R46 ;  /* 0x00000006002e7c25 */ /* 0x000fe2000f8e002e */
[----:B------:R-:W-:Y:S03]  /*5b00*/  BSSY B1, `(.L_x_47) ;  /* 0x000000d000017945 */ /* 0x000fe60003800000 */
[----:B------:R-:W-:Y:S01]  /*5b10*/  FFMA R215, R215, UR26, R58 ;  /* 0x0000001ad7d77c23 */ /* 0x000fe2000800003a */
[----:B------:R-:W-:Y:S01]  /*5b20*/  IMAD.X R27, R27, 0x1, R33, P0 ;  /* 0x000000011b1b7824 */ /* 0x000fe200000e0621 */
[----:B------:R-:W-:Y:S01]  /*5b30*/  LEA R48, P0, R46, UR8, 0x2 ;  /* 0x000000082e307c11 */ /* 0x000fe2000f8010ff */
[----:B---3--:R-:W-:-:S03]  /*5b40*/  IMAD.WIDE.U32 R38, R34, R30, R44 ;  /* 0x0000001e22267225 */ /* 0x008fc600078e002c */
[----:B------:R3:W-:Y:S01]  /*5b50*/  @P5 STG.E desc[UR24][R26.64], R215 ;  /* 0x000000d71a005986 */ /* 0x0007e2000c101918 */
[----:B------:R-:W-:Y:S01]  /*5b60*/  IMAD.IADD R47, R52, 0x1, R47 ;  /* 0x00000001342f7824 */ /* 0x000fe200078e022f */
[----:B------:R-:W-:Y:S01]  /*5b70*/  IADD3 R38, P4, P6, R178, R38, R36 ;  /* 0x00000026b2267210 */ /* 0x000fe20007e9e024 */
[----:B------:R-:W-:-:S03]  /*5b80*/  IMAD.IADD R39, R53, 0x1, R39 ;  /* 0x0000000135277824 */ /* 0x000fc600078e0227 */
[----:B--2---:R-:W-:Y:S02]  /*5b90*/  LEA.HI.X R49, R46, UR9, R47, 0x2, P0 ;  /* 0x000000092e317c11 */ /* 0x004fe400080f142f */
[----:B------:R-:W-:Y:S01]  /*5ba0*/  IADD3.X R39, R179, R39, R37, P4, P6 ;  /* 0x00000027b3277210 */ /* 0x000fe200027ec425 */
[----:B------:R-:W-:Y:S06]  /*5bb0*/  @!P2 BRA `(.L_x_48) ;  /* 0x000000000004a947 */ /* 0x000fec0003800000 */
[----:B------:R2:W5:Y:S02]  /*5bc0*/  LDG.E.LTC128B R57, desc[UR24][R48.64+0x20] ;  /* 0x0000201830397981 */ /* 0x000564000c1e1920 */
.L_x_48:
[----:B------:R-:W-:Y:S05]  /*5bd0*/  BSYNC B1 ;  /* 0x0000000000017941 */ /* 0x000fea0003800000 */
.L_x_47:
[----:B-----5:R-:W-:Y:S01]  /*5be0*/  FMUL R47, R57, UR27 ;  /* 0x0000001b392f7c20 */ /* 0x020fe20008400000 */
[----:B------:R-:W-:Y:S01]  /*5bf0*/  ISETP.GT.AND P1, PT, R50, 0x8, P1 ;  /* 0x000000083200780c */ /* 0x000fe20000f24270 */
[----:B------:R-:W-:Y:S01]  /*5c00*/  IMAD.WIDE.U32 R38, R0, UR6, R38 ;  /* 0x0000000600267c25 */ /* 0x000fe2000f8e0026 */
[----:B------:R-:W-:-:S03]  /*5c10*/  ISETP.GT.AND P0, PT, R51, 0x20, PT ;  /* 0x000000203300780c */ /* 0x000fc60003f04270 */
[----:B--2---:R-:W-:Y:S01]  /*5c20*/  FFMA R49, R214, UR26, R47 ;  /* 0x0000001ad6317c23 */ /* 0x004fe2000800002f */
        /* <DEDUP_REMOVED lines=8> */
[----:B------:R-:W-:-:S02]  /*5cb0*/  LEA.HI.X R47, R38, UR9, R47, 0x2, P5 ;  /* 0x00000009262f7c11 */ /* 0x000fc4000a8f142f */
[----:B------:R-:W-:Y:S01]  /*5cc0*/  IADD3.X R48, R58, R29, RZ, P6, !PT ;  /* 0x0000001d3a307210 */ /* 0x000fe200037fe4ff */
[----:B------:R-:W-:Y:S08]  /*5cd0*/  @!P1 BRA `(.L_x_50) ;  /* 0x0000000000049947 */ /* 0x000ff00003800000 */
[----:B------:R4:W5:Y:S02]  /*5ce0*/  LDG.E.LTC128B R57, desc[UR24][R46.64+0x20] ;  /* 0x000020182e397981 */ /* 0x000964000c1e1920 */
.L_x_50:
[----:B------:R-:W-:Y:S05]  /*5cf0*/  BSYNC B1 ;  /* 0x0000000000017941 */ /* 0x000fea0003800000 */
.L_x_49:
[----:B--2--5:R-:W-:Y:S01]  /*5d00*/  FMUL R24, R57, UR27 ;  /* 0x0000001b39187c20 */ /* 0x024fe20008400000 */
[----:B------:R-:W-:Y:S01]  /*5d10*/  LEA R38, P2, R39, UR8, 0x2 ;  /* 0x0000000827267c11 */ /* 0x000fe2000f8410ff */
[----:B------:R-:W-:Y:S02]  /*5d20*/  IMAD.MOV.U32 R25, RZ, RZ, R27 ;  /* 0x000000ffff197224 */ /* 0x000fe400078e001b */
[----:B------:R-:W-:Y:S01]  /*5d30*/  FFMA R213, R213, UR26, R24 ;  /* 0x0000001ad5d57c23 */ /* 0x000fe20008000018 */
[----:B------:R-:W-:Y:S01]  /*5d40*/  IMAD.MOV.U32 R24, RZ, RZ, R26 ;  /* 0x000000ffff187224 */ /* 0x000fe200078e001a */
[----:B------:R-:W-:-:S04]  /*5d50*/  LEA.HI.X R39, R39, UR9, R48, 0x2, P2 ;  /* 0x0000000927277c11 */ /* 0x000fc800090f1430 */
[----:B------:R2:W-:Y:S04]  /*5d60*/  @P1 STG.E desc[UR24][R24.64+0x20], R213 ;  /* 0x000020d518001986 */ /* 0x0005e8000c101918 */
[----:B------:R0:W3:Y:S01]  /*5d70*/  @P4 LDG.E.LTC128B R57, desc[UR24][R38.64] ;  /* 0x0000001826394981 */ /* 0x0000e2000c1e1920 */
[----:B------:R-:W-:Y:S01]  /*5d80*/  IMAD.WIDE.U32 R42, R30, 0x7, R42 ;  /* 0x000000071e2a7825 */ /* 0x000fe200078e002a */
[-C--:B------:R-:W-:Y:S01]  /*5d90*/  IADD3 R40, P1, R40, R30.reuse, RZ ;  /* 0x0000001e28287210 */ /* 0x080fe20007f3e0ff */
[----:B------:R-:W-:Y:S02]  /*5da0*/  BSSY B1, `(.L_x_51) ;  /* 0x0000018000017945 */ /* 0x000fe40003800000 */
[----:B------:R-:W-:Y:S01]  /*5db0*/  IMAD.WIDE.U32 R44, R30, 0x7, R44 ;  /* 0x000000071e2c7825 */ /* 0x000fe200078e002c */
[----:B------:R-:W-:-:S02]  /*5dc0*/  IADD3 R42, P5, R42, R30, RZ ;  /* 0x0000001e2a2a7210 */ /* 0x000fc40007fbe0ff */
[----:B------:R-:W-:Y:S01]  /*5dd0*/  IADD3 R48, P2, R40, R28, RZ ;  /* 0x0000001c28307210 */ /* 0x000fe20007f5e0ff */
[----:B--2---:R-:W-:Y:S01]  /*5de0*/  IMAD.WIDE.U32 R24, R32, 0x1c, R24 ;  /* 0x0000001c20187825 */ /* 0x004fe200078e0018 */
[----:B------:R-:W-:Y:S02]  /*5df0*/  IADD3.X R43, R31, R54, R43, P5, !PT ;  /* 0x000000361f2b7210 */ /* 0x000fe40002ffe42b */
[-C--:B------:R-:W-:Y:S01]  /*5e00*/  IADD3 R44, P6, R44, R30.reuse, RZ ;  /* 0x0000001e2c2c7210 */ /* 0x080fe20007fde0ff */
[----:B------:R-:W-:Y:S02]  /*5e10*/  IMAD.IADD R25, R55, 0x1, R25 ;  /* 0x0000000137197824 */ /* 0x000fe400078e0219 */
[----:B------:R-:W-:Y:S01]  /*5e20*/  IMAD.X R41, R58, 0x1, R31, P1 ;  /* 0x000000013a297824 */ /* 0x000fe200008e061f */
[----:B------:R-:W-:Y:S01]  /*5e30*/  ISETP.GT.AND P1, PT, R51, 0x21, PT ;  /* 0x000000213300780c */ /* 0x000fe20003f24270 */
[----:B----4-:R-:W-:Y:S01]  /*5e40*/  IMAD.WIDE.U32 R46, R34, R30, R42 ;  /* 0x0000001e222e7225 */ /* 0x010fe200078e002a */
[----:B------:R-:W-:-:S02]  /*5e50*/  IADD3.X R45, R31, R54, R45, P6, !PT ;  /* 0x000000361f2d7210 */ /* 0x000fc400037fe42d */
[----:B------:R-:W-:Y:S01]  /*5e60*/  ISETP.GT.AND P5, PT, R50, RZ, P1 ;  /* 0x000000ff3200720c */ /* 0x000fe20000fa4270 */
[----:B0-----:R-:W-:Y:S01]  /*5e70*/  IMAD.X R39, R41, 0x1, R29, P2 ;  /* 0x0000000129277824 */ /* 0x001fe200010e061d */
[----:B------:R-:W-:Y:S01]  /*5e80*/  LEA R38, P2, R48, UR8, 0x2 ;  /* 0x0000000830267c11 */ /* 0x000fe2000f8410ff */
[----:B------:R-:W-:-:S03]  /*5e90*/  IMAD.IADD R47, R53, 0x1, R47 ;  /* 0x00000001352f7824 */ /* 0x000fc600078e022f */
[----:B------:R-:W-:Y:S02]  /*5ea0*/  LEA.HI.X R39, R48, UR9, R39, 0x2, P2 ;  /* 0x0000000930277c11 */ /* 0x000fe400090f1427 */
[----:B------:R-:W-:-:S04]  /*5eb0*/  IADD3 R46, P2, P6, R178, R46, R36 ;  /* 0x0000002eb22e7210 */ /* 0x000fc80007e5e024 */
[----:B------:R-:W-:Y:S01]  /*5ec0*/  IADD3.X R47, R179, R47, R37, P2, P6 ;  /* 0x0000002fb32f7210 */ /* 0x000fe200017ec425 */
[----:B---3--:R-:W-:-:S04]  /*5ed0*/  FMUL R49, R57, UR27 ;  /* 0x0000001b39317c20 */ /* 0x008fc80008400000 */
[----:B------:R-:W-:-:S05]  /*5ee0*/  FFMA R49, R212, UR26, R49 ;  /* 0x0000001ad4317c23 */ /* 0x000fca0008000031 */
[----:B------:R0:W-:Y:S01]  /*5ef0*/  @P4 STG.E desc[UR24][R24.64], R49 ;  /* 0x0000003118004986 */ /* 0x0001e2000c101918 */
[----:B------:R-:W-:Y:S05]  /*5f00*/  @!P5 BRA `(.L_x_52) ;  /* 0x000000000004d947 */ /* 0x000fea0003800000 */
[----:B------:R2:W5:Y:S02]  /*5f10*/  LDG.E.LTC128B R57, desc[UR24][R38.64] ;  /* 0x0000001826397981 */ /* 0x000564000c1e1920 */
.L_x_52:
[----:B------:R-:W-:Y:S05]  /*5f20*/  BSYNC B1 ;  /* 0x0000000000017941 */ /* 0x000fea0003800000 */
.L_x_51:
[----:B------:R-:W-:Y:S01]  /*5f30*/  ISETP.GT.AND P2, PT, R50, 0x8, P0 ;  /* 0x000000083200780c */ /* 0x000fe20000744270 */
[----:B-----5:R-:W-:Y:S01]  /*5f40*/  FMUL R58, R57, UR27 ;  /* 0x0000001b393a7c20 */ /* 0x020fe20008400000 */
[----:B------:R-:W-:Y:S01]  /*5f50*/  IADD3 R26, P0, R26, R56, RZ ;  /* 0x000000381a1a7210 */ /* 0x000fe20007f1e0ff */
[----:B------:R-:W-:Y:S01]  /*5f60*/  IMAD.WIDE.U32 R46, R0, UR6, R46 ;  /* 0x00000006002e7c25 */ /* 0x000fe2000f8e002e */
[----:B------:R-:W-:Y:S03]  /*5f70*/  BSSY B1, `(.L_x_53) ;  /* 0x000000d000017945 */ /* 0x000fe60003800000 */
[----:B------:R-:W-:Y:S01]  /*5f80*/  FFMA R211, R211, UR26, R58 ;  /* 0x0000001ad3d37c23 */ /* 0x000fe2000800003a */
[----:B------:R-:W-:Y:S01]  /*5f90*/  IADD3.X R27, R27, R33, RZ, P0, !PT ;  /* 0x000000211b1b7210 */ /* 0x000fe200007fe4ff */
[----:B--2---:R-:W-:Y:S01]  /*5fa0*/  IMAD.WIDE.U32 R38, R34, R30, R44 ;  /* 0x0000001e22267225 */ /* 0x004fe200078e002c */
[----:B------:R-:W-:-:S03]  /*5fb0*/  LEA R48, P0, R46, UR8, 0x2 ;  /* 0x000000082e307c11 */ /* 0x000fc6000f8010ff */
[----:B------:R2:W-:Y:S01]  /*5fc0*/  @P5 STG.E desc[UR24][R26.64], R211 ;  /* 0x000000d31a005986 */ /* 0x0005e2000c101918 */
[----:B------:R-:W-:Y:S01]  /*5fd0*/  IMAD.IADD R47, R52, 0x1, R47 ;  /* 0x00000001342f7824 */ /* 0x000fe200078e022f */
[----:B------:R-:W-:Y:S01]  /*5fe0*/  IADD3 R38, P4, P6, R178, R38, R36 ;  /* 0x00000026b2267210 */ /* 0x000fe20007e9e024 */
[----:B------:R-:W-:-:S03]  /*5ff0*/  IMAD.IADD R39, R53, 0x1, R39 ;  /* 0x0000000135277824 */ /* 0x000fc600078e0227 */
[----:B0-----:R-:W-:Y:S02]  /*6000*/  LEA.HI.X R49, R46, UR9, R47, 0x2, P0 ;  /* 0x000000092e317c11 */ /* 0x001fe400080f142f */
[----:B------:R-:W-:Y:S01]  /*6010*/  IADD3.X R39, R179, R39, R37, P4, P6 ;  /* 0x00000027b3277210 */ /* 0x000fe200027ec425 */
[----:B------:R-:W-:Y:S06]  /*6020*/  @!P2 BRA `(.L_x_54) ;  /* 0x000000000004a947 */ /* 0x000fec0003800000 */
[----:B------:R0:W5:Y:S02]  /*6030*/  LDG.E.LTC128B R57, desc[UR24][R48.64+0x20] ;  /* 0x0000201830397981 */ /* 0x000164000c1e1920 */
.L_x_54:
[----:B------:R-:W-:Y:S05]  /*6040*/  BSYNC B1 ;  /* 0x0000000000017941 */ /* 0x000fea0003800000 */
.L_x_53:
[----:B-----5:R-:W-:Y:S01]  /*6050*/  FMUL R47, R57, UR27 ;  /* 0x0000001b392f7c20 */ /* 0x020fe20008400000 */
[----:B------:R-:W-:Y:S01]  /*6060*/  ISETP.GT.AND P1, PT, R50, 0x8, P1 ;  /* 0x000000083200780c */ /* 0x000fe20000f24270 */
[----:B------:R-:W-:Y:S01]  /*6070*/  IMAD.WIDE.U32 R38, R0, UR6, R38 ;  /* 0x0000000600267c25 */ /* 0x000fe2000f8e0026 */
[----:B------:R-:W-:-:S03]  /*6080*/  ISETP.GT.AND P0, PT, R51, 0x28, PT ;  /* 0x000000283300780c */ /* 0x000fc60003f04270 */
[----:B0-----:R-:W-:Y:S01]  /*6090*/  FFMA R49, R210, UR26, R47 ;  /* 0x0000001ad2317c23 */ /* 0x001fe2000800002f */
        /* <DEDUP_REMOVED lines=12> */
.L_x_56:
[----:B------:R-:W-:Y:S05]  /*6160*/  BSYNC B1 ;  /* 0x0000000000017941 */ /* 0x000fea0003800000 */
.L_x_55:
[----:B0----5:R-:W-:Y:S01]  /*6170*/  FMUL R24, R57, UR27 ;  /* 0x0000001b39187c20 */ /* 0x021fe20008400000 */
[----:B------:R-:W-:Y:S02]  /*6180*/  LEA R38, P2, R39, UR8, 0x2 ;  /* 0x0000000827267c11 */ /* 0x000fe4000f8410ff */
[----:B------:R-:W-:Y:S01]  /*6190*/  MOV R25, R27 ;  /* 0x0000001b00197202 */ /* 0x000fe20000000f00 */
[----:B------:R-:W-:Y:S01]  /*61a0*/  FFMA R209, R209, UR26, R24 ;  /* 0x0000001ad1d17c23 */ /* 0x000fe20008000018 */
[----:B------:R-:W-:Y:S01]  /*61b0*/  IMAD.MOV.U32 R24, RZ, RZ, R26 ;  /* 0x000000ffff187224 */ /* 0x000fe200078e001a */
[----:B------:R-:W-:-:S04]  /*61c0*/  LEA.HI.X R39, R39, UR9, R48, 0x2, P2 ;  /* 0x0000000927277c11 */ /* 0x000fc800090f1430 */
[----:B------:R0:W-:Y:S04]  /*61d0*/  @P1 STG.E desc[UR24][R24.64+0x20], R209 ;  /* 0x000020d118001986 */ /* 0x0001e8000c101918 */
[----:B------:R4:W2:Y:S01]  /*61e0*/  @P4 LDG.E.LTC128B R57, desc[UR24][R38.64] ;  /* 0x0000001826394981 */ /* 0x0008a2000c1e1920 */
[----:B------:R-:W-:Y:S01]  /*61f0*/  IMAD.WIDE.U32 R42, R30, 0x7, R42 ;  /* 0x000000071e2a7825 */ /* 0x000fe200078e002a */
[-C--:B------:R-:W-:Y:S01]  /*6200*/  IADD3 R40, P1, R40, R30.reuse, RZ ;  /* 0x0000001e28287210 */ /* 0x080fe20007f3e0ff */
[----:B------:R-:W-:Y:S02]  /*6210*/  BSSY B1, `(.L_x_57) ;  /* 0x0000018000017945 */ /* 0x000fe40003800000 */
[----:B------:R-:W-:Y:S01]  /*6220*/  IMAD.WIDE.U32 R44, R30, 0x7, R44 ;  /* 0x000000071e2c7825 */ /* 0x000fe200078e002c */
[----:B------:R-:W-:-:S02]  /*6230*/  IADD3 R42, P5, R42, R30, RZ ;  /* 0x0000001e2a2a7210 */ /* 0x000fc40007fbe0ff */
[----:B------:R-:W-:Y:S01]  /*6240*/  IADD3 R48, P2, R40, R28, RZ ;  /* 0x0000001c28307210 */ /* 0x000fe20007f5e0ff */
[----:B0-----:R-:W-:Y:S01]  /*6250*/  IMAD.WIDE.U32 R24, R32, 0x1c, R24 ;  /* 0x0000001c20187825 */ /* 0x001fe200078e0018 */
[----:B------:R-:W-:Y:S02]  /*6260*/  IADD3.X R43, R31, R54, R43, P5, !PT ;  /* 0x000000361f2b7210 */ /* 0x000fe40002ffe42b */
[-C--:B------:R-:W-:Y:S01]  /*6270*/  IADD3 R44, P6, R44, R30.reuse, RZ ;  /* 0x0000001e2c2c7210 */ /* 0x080fe20007fde0ff */
[----:B------:R-:W-:Y:S02]  /*6280*/  IMAD.IADD R25, R55, 0x1, R25 ;  /* 0x0000000137197824 */ /* 0x000fe400078e0219 */
[----:B------:R-:W-:Y:S01]  /*6290*/  IMAD.X R41, R58, 0x1, R31, P1 ;  /* 0x000000013a297824 */ /* 0x000fe200008e061f */
[----:B------:R-:W-:Y:S01]  /*62a0*/  ISETP.GT.AND P1, PT, R51, 0x29, PT ;  /* 0x000000293300780c */ /* 0x000fe20003f24270 */
[----:B---3--:R-:W-:Y:S01]  /*62b0*/  IMAD.WIDE.U32 R46, R34, R30, R42 ;  /* 0x0000001e222e7225 */ /* 0x008fe200078e002a */
[----:B------:R-:W-:-:S02]  /*62c0*/  IADD3.X R45, R31, R54, R45, P6, !PT ;  /* 0x000000361f2d7210 */ /* 0x000fc400037fe42d */
[----:B------:R-:W-:Y:S01]  /*62d0*/  ISETP.GT.AND P5, PT, R50, RZ, P1 ;  /* 0x000000ff3200720c */ /* 0x000fe20000fa4270 */
[----:B----4-:R-:W-:Y:S01]  /*62e0*/  IMAD.X R39, R41, 0x1, R29, P2 ;  /* 0x0000000129277824 */ /* 0x010fe200010e061d */
        /* <DEDUP_REMOVED lines=10> */
.L_x_58:
[----:B------:R-:W-:Y:S05]  /*6390*/  BSYNC B1 ;  /* 0x0000000000017941 */ /* 0x000fea0003800000 */
.L_x_57:
        /* <DEDUP_REMOVED lines=11> */
[----:B------:R-:W-:Y:S02]  /*6450*/  IADD3 R39, R53, R39, RZ ;  /* 0x0000002735277210 */ /* 0x000fe40007ffe0ff */
[----:B------:R-:W-:Y:S02]  /*6460*/  IADD3 R38, P4, P6, R178, R38, R36 ;  /* 0x00000026b2267210 */ /* 0x000fe40007e9e024 */
[----:B0-----:R-:W-:Y:S02]  /*6470*/  LEA.HI.X R49, R46, UR9, R47, 0x2, P0 ;  /* 0x000000092e317c11 */ /* 0x001fe400080f142f */
[----:B------:R-:W-:Y:S01]  /*6480*/  IADD3.X R39, R179, R39, R37, P4, P6 ;  /* 0x00000027b3277210 */ /* 0x000fe200027ec425 */
[----:B------:R-:W-:Y:S08]  /*6490*/  @!P2 BRA `(.L_x_60) ;  /* 0x000000000004a947 */ /* 0x000ff00003800000 */
[----:B------:R0:W5:Y:S02]  /*64a0*/  LDG.E.LTC128B R57, desc[UR24][R48.64+0x20] ;  /* 0x0000201830397981 */ /* 0x000164000c1e1920 */
.L_x_60:
[----:B------:R-:W-:Y:S05]  /*64b0*/  BSYNC B1 ;  /* 0x0000000000017941 */ /* 0x000fea0003800000 */
.L_x_59:
        /* <DEDUP_REMOVED lines=17> */
.L_x_62:
[----:B------:R-:W-:Y:S05]  /*65d0*/  BSYNC B1 ;  /* 0x0000000000017941 */ /* 0x000fea0003800000 */
.L_x_61:
[----:B0----5:R-:W-:Y:S01]  /*65e0*/  FMUL R24, R57, UR27 ;  /* 0x0000001b39187c20 */ /* 0x021fe20008400000 */
[----:B------:R-:W-:Y:S01]  /*65f0*/  LEA R38, P2, R39, UR8, 0x2 ;  /* 0x0000000827267c11 */ /* 0x000fe2000f8410ff */
[----:B------:R-:W-:Y:S02]  /*6600*/  IMAD.MOV.U32 R25, RZ, RZ, R27 ;  /* 0x000000ffff197224 */ /* 0x000fe400078e001b */
        /* <DEDUP_REMOVED lines=20> */
[----:B------:R-:W-:Y:S01]  /*6750*/  IMAD.IADD R47, R53, 0x1, R47 ;  /* 0x00000001352f7824 */ /* 0x000fe200078e022f */
[----:B----4-:R-:W-:Y:S02]  /*6760*/  IADD3.X R39, R41, R29, RZ, P2, !PT ;  /* 0x0000001d29277210 */ /* 0x010fe400017fe4ff */
[----:B------:R-:W-:-:S04]  /*6770*/  LEA R38, P2, R48, UR8, 0x2 ;  /* 0x0000000830267c11 */ /* 0x000fc8000f8410ff */
        /* <DEDUP_REMOVED lines=8> */
.L_x_64:
[----:B------:R-:W-:Y:S05]  /*6800*/  BSYNC B1 ;  /* 0x0000000000017941 */ /* 0x000fea0003800000 */
.L_x_63:
        /* <DEDUP_REMOVED lines=17> */
.L_x_66:
[----:B------:R-:W-:Y:S05]  /*6920*/  BSYNC B1 ;  /* 0x0000000000017941 */ /* 0x000fea0003800000 */
.L_x_65:
        /* <DEDUP_REMOVED lines=10> */
[----:B------:R-:W-:Y:S02]  /*69d0*/  IADD3 R58, R54, R41, RZ ;  /* 0x00000029363a7210 */ /* 0x000fe40007ffe0ff */
[----:B------:R-:W-:Y:S02]  /*69e0*/  IADD3 R39, P6, R28, R40, RZ ;  /* 0x000000281c277210 */ /* 0x000fe40007fde0ff */
[----:B------:R-:W-:-:S02]  /*69f0*/  ISETP.GT.AND P4, PT, R50, RZ, P0 ;  /* 0x000000ff3200720c */ /* 0x000fc40000784270 */
[----:B------:R-:W-:Y:S01]  /*6a00*/  LEA.HI.X R47, R38, UR9, R47, 0x2, P5 ;  /* 0x00000009262f7c11 */ /* 0x000fe2000a8f142f */
[----:B------:R-:W-:Y:S01]  /*6a10*/  IMAD.X R48, R58, 0x1, R29, P6 ;  /* 0x000000013a307824 */ /* 0x000fe200030e061d */
[----:B------:R-:W-:Y:S09]  /*6a20*/  @!P1 BRA `(.L_x_68) ;  /* 0x0000000000049947 */ /* 0x000ff20003800000 */
[----:B------:R3:W5:Y:S02]  /*6a30*/  LDG.E.LTC128B R57, desc[UR24][R46.64+0x20] ;  /* 0x000020182e397981 */ /* 0x000764000c1e1920 */
.L_x_68:
[----:B------:R-:W-:Y:S05]  /*6a40*/  BSYNC B1 ;  /* 0x0000000000017941 */ /* 0x000fea0003800000 */
.L_x_67:
        /* <DEDUP_REMOVED lines=24> */
[C---:B------:R-:W-:Y:S02]  /*6bd0*/  LEA R38, P2, R48.reuse, UR8, 0x2 ;  /* 0x0000000830267c11 */ /* 0x040fe4000f8410ff */
[----:B------:R-:W-:Y:S02]  /*6be0*/  IADD3 R47, R53, R47, RZ ;  /* 0x0000002f352f7210 */ /* 0x000fe40007ffe0ff */
        /* <DEDUP_REMOVED lines=8> */
.L_x_70:
[----:B------:R-:W-:Y:S05]  /*6c70*/  BSYNC B1 ;  /* 0x0000000000017941 */ /* 0x000fea0003800000 */
.L_x_69:
        /* <DEDUP_REMOVED lines=17> */
.L_x_72:
[----:B------:R-:W-:Y:S05]  /*6d90*/  BSYNC B1 ;  /* 0x0000000000017941 */ /* 0x000fea0003800000 */
.L_x_71:
        /* <DEDUP_REMOVED lines=17> */
.L_x_74:
[----:B------:R-:W-:Y:S05]  /*6eb0*/  BSYNC B1 ;  /* 0x0000000000017941 */ /* 0x000fea0003800000 */
.L_x_73:
[----:B0----5:R-:W-:Y:S01]  /*6ec0*/  FMUL R24, R57, UR27 ;  /* 0x0000001b39187c20 */ /* 0x021fe20008400000 */
[----:B------:R-:W-:Y:S01]  /*6ed0*/  LEA R38, P2, R39, UR8, 0x2 ;  /* 0x0000000827267c11 */ /* 0x000fe2000f8410ff */
[----:B------:R-:W-:Y:S02]  /*6ee0*/  IMAD.MOV.U32 R25, RZ, RZ, R27 ;  /* 0x000000ffff197224 */ /* 0x000fe400078e001b */
[----:B------:R-:W-:Y:S01]  /*6ef0*/  FFMA R197, R197, UR26, R24 ;  /* 0x0000001ac5c57c23 */ /* 0x000fe20008000018 */
[----:B------:R-:W-:Y:S02]  /*6f00*/  MOV R24, R26 ;  /* 0x0000001a00187202 */ /* 0x000fe40000000f00 */
[----:B------:R-:W-:-:S03]  /*6f10*/  LEA.HI.X R39, R39, UR9, R48, 0x2, P2 ;  /* 0x0000000927277c11 */ /* 0x000fc600090f1430 */
        /* <DEDUP_REMOVED lines=28> */
.L_x_76:
[----:B------:R-:W-:Y:S05]  /*70e0*/  BSYNC B1 ;  /* 0x0000000000017941 */ /* 0x000fea0003800000 */
.L_x_75:
[----:B------:R-:W-:Y:S01]  /*70f0*/  ISETP.GT.AND P2, PT, R50, 0x8, P0 ;  /* 0x000000083200780c */ /* 0x000fe20000744270 */
[----:B-----5:R-:W-:Y:S01]  /*7100*/  FMUL R58, R57, UR27 ;  /* 0x0000001b393a7c20 */ /* 0x020fe20008400000 */
[----:B------:R-:W-:Y:S01]  /*7110*/  IADD3 R26, P0, R26, R56, RZ ;  /* 0x000000381a1a7210 */ /* 0x000fe20007f1e0ff */
[----:B------:R-:W-:Y:S01]  /*7120*/  IMAD.WIDE.U32 R46, R0, UR6, R46 ;  /* 0x00000006002e7c25 */ /* 0x000fe2000f8e002e */
[----:B------:R-:W-:Y:S03]  /*7130*/  BSSY B1, `(.L_x_77) ;  /* 0x000000d000017945 */ /* 0x000fe60003800000 */
[----:B------:R-:W-:Y:S01]  /*7140*/  FFMA R195, R195, UR26, R58 ;  /* 0x0000001ac3c37c23 */ /* 0x000fe2000800003a */
[----:B------:R-:W-:Y:S01]  /*7150*/  IMAD.X R27, R27, 0x1, R33, P0 ;  /* 0x000000011b1b7824 */ /* 0x000fe200000e0621 */
[----:B------:R-:W-:Y:S01]  /*7160*/  IADD3 R47, R52, R47, RZ ;  /* 0x0000002f342f7210 */ /* 0x000fe20007ffe0ff */
[----:B--2---:R-:W-:Y:S01]  /*7170*/  IMAD.WIDE.U32 R38, R34, R30, R44 ;  /* 0x0000001e22267225 */ /* 0x004fe200078e002c */
[----:B------:R-:W-:-:S02]  /*7180*/  LEA R48, P0, R46, UR8, 0x2 ;  /* 0x000000082e307c11 */ /* 0x000fc4000f8010ff */
[----:B------:R2:W-:Y:S01]  /*7190*/  @P5 STG.E desc[UR24][R26.64], R195 ;  /* 0x000000c31a005986 */ /* 0x0005e2000c101918 */
[----:B------:R-:W-:Y:S01]  /*71a0*/  IMAD.IADD R39, R53, 0x1, R39 ;  /* 0x0000000135277824 */ /* 0x000fe200078e0227 */
[----:B------:R-:W-:Y:S02]  /*71b0*/  IADD3 R38, P4, P6, R178, R38, R36 ;  /* 0x00000026b2267210 */ /* 0x000fe40007e9e024 */
[----:B0-----:R-:W-:Y:S02]  /*71c0*/  LEA.HI.X R49, R46, UR9, R47, 0x2, P0 ;  /* 0x000000092e317c11 */ /* 0x001fe400080f142f */
[----:B------:R-:W-:Y:S01]  /*71d0*/  IADD3.X R39, R179, R39, R37, P4, P6 ;  /* 0x00000027b3277210 */ /* 0x000fe200027ec425 */
[----:B------:R-:W-:Y:S08]  /*71e0*/  @!P2 BRA `(.L_x_78) ;  /* 0x000000000004a947 */ /* 0x000ff00003800000 */
[----:B------:R0:W5:Y:S02]  /*71f0*/  LDG.E.LTC128B R57, desc[UR24][R48.64+0x20] ;  /* 0x0000201830397981 */ /* 0x000164000c1e1920 */
.L_x_78:
[----:B------:R-:W-:Y:S05]  /*7200*/  BSYNC B1 ;  /* 0x0000000000017941 */ /* 0x000fea0003800000 */
.L_x_77:
        /* <DEDUP_REMOVED lines=17> */
.L_x_80:
[----:B------:R-:W-:Y:S05]  /*7320*/  BSYNC B1 ;  /* 0x0000000000017941 */ /* 0x000fea0003800000 */
.L_x_79:
        /* <DEDUP_REMOVED lines=13> */
[----:B------:R-:W-:Y:S01]  /*7400*/  IADD3.X R41, R58, R31, RZ, P1, !PT ;  /* 0x0000001f3a297210 */ /* 0x000fe20000ffe4ff */
[----:B0-----:R-:W-:Y:S01]  /*7410*/  IMAD.WIDE.U32 R24, R32, 0x1c, R24 ;  /* 0x0000001c20187825 */ /* 0x001fe200078e0018 */
[----:B------:R-:W-:Y:S02]  /*7420*/  ISETP.GT.AND P1, PT, R51, 0x49, PT ;  /* 0x000000493300780c */ /* 0x000fe40003f24270 */
[----:B------:R-:W-:Y:S01]  /*7430*/  IADD3.X R43, R31, R54, R43, P5, !PT ;  /* 0x000000361f2b7210 */ /* 0x000fe20002ffe42b */
[----:B------:R-:W-:Y:S01]  /*7440*/  IMAD.IADD R25, R55, 0x1, R25 ;  /* 0x0000000137197824 */ /* 0x000fe200078e0219 */
[----:B------:R-:W-:Y:S02]  /*7450*/  IADD3 R48, P2, R40, R28, RZ ;  /* 0x0000001c28307210 */ /* 0x000fe40007f5e0ff */
[----:B------:R-:W-:Y:S01]  /*7460*/  ISETP.GT.AND P5, PT, R50, RZ, P1 ;  /* 0x000000ff3200720c */ /* 0x000fe20000fa4270 */
[-C--:B---3--:R-:W-:Y:S01]  /*7470*/  IMAD.WIDE.U32 R46, R34, R30.reuse, R42 ;  /* 0x0000001e222e7225 */ /* 0x088fe200078e002a */
[----:B------:R-:W-:-:S03]  /*7480*/  IADD3 R44, P6, R44, R30, RZ ;  /* 0x0000001e2c2c7210 */ /* 0x000fc60007fde0ff */
[----:B----4-:R-:W-:Y:S01]  /*7490*/  IMAD.X R39, R41, 0x1, R29, P2 ;  /* 0x0000000129277824 */ /* 0x010fe200010e061d */
[C---:B------:R-:W-:Y:S01]  /*74a0*/  LEA R38, P2, R48.reuse, UR8, 0x2 ;  /* 0x0000000830267c11 */ /* 0x040fe2000f8410ff */
[----:B------:R-:W-:Y:S01]  /*74b0*/  IMAD.IADD R47, R53, 0x1, R47 ;  /* 0x00000001352f7824 */ /* 0x000fe200078e022f */
        /* <DEDUP_REMOVED lines=9> */
.L_x_82:
[----:B------:R-:W-:Y:S05]  /*7550*/  BSYNC B1 ;  /* 0x0000000000017941 */ /* 0x000fea0003800000 */
.L_x_81:
        /* <DEDUP_REMOVED lines=17> */
.L_x_84:
[----:B------:R-:W-:Y:S05]  /*7670*/  BSYNC B1 ;  /* 0x0000000000017941 */ /* 0x000fea0003800000 */
.L_x_83:
[----:B-----5:R-:W-:Y:S01]  /*7680*/  FMUL R47, R57, UR27 ;  /* 0x0000001b392f7c20 */ /* 0x020fe20008400000 */
[----:B------:R-:W-:Y:S01]  /*7690*/  ISETP.GT.AND P1, PT, R50, 0x8, P1 ;  /* 0x000000083200780c */ /* 0x000fe20000f24270 */
[----:B------:R-:W-:Y:S01]  /*76a0*/  IMAD.WIDE.U32 R38, R0, UR6, R38 ;  /* 0x0000000600267c25 */ /* 0x000fe2000f8e0026 */
[----:B------:R-:W-:-:S03]  /*76b0*/  ISETP.GT.AND P0, PT, R51, 0x50, PT ;  /* 0x000000503300780c */ /* 0x000fc60003f04270 */
[----:B0-----:R-:W-:Y:S01]  /*76c0*/  FFMA R49, R190, UR26, R47 ;  /* 0x0000001abe317c23 */ /* 0x001fe2000800002f */
        /* <DEDUP_REMOVED lines=12> */
.L_x_86:
[----:B------:R-:W-:Y:S05]  /*7790*/  BSYNC B1 ;  /* 0x0000000000017941 */ /* 0x000fea0003800000 */
.L_x_85:
        /* <DEDUP_REMOVED lines=17> */
[----:B------:R-:W-:Y:S01]  /*78b0*/  IMAD.X R41, R58, 0x1, R31, P1 ;  /* 0x000000013a297824 */ /* 0x000fe200008e061f */
[----:B------:R-:W-:Y:S01]  /*78c0*/  IADD3 R25, R55, R25, RZ ;  /* 0x0000001937197210 */ /* 0x000fe20007ffe0ff */
[----:B---3--:R-:W-:Y:S01]  /*78d0*/  IMAD.WIDE.U32 R46, R34, R30, R42 ;  /* 0x0000001e222e7225 */ /* 0x008fe200078e002a */
[----:B------:R-:W-:Y:S02]  /*78e0*/  ISETP.GT.AND P1, PT, R51, 0x51, PT ;  /* 0x000000513300780c */ /* 0x000fe40003f24270 */
[----:B------:R-:W-:Y:S01]  /*78f0*/  IADD3.X R45, R31, R54, R45, P6, !PT ;  /* 0x000000361f2d7210 */ /* 0x000fe200037fe42d */
[----:B----4-:R-:W-:Y:S01]  /*7900*/  IMAD.X R39, R41, 0x1, R29, P2 ;  /* 0x0000000129277824 */ /* 0x010fe200010e061d */
[----:B------:R-:W-:Y:S01]  /*7910*/  ISETP.GT.AND P5, PT, R50, RZ, P1 ;  /* 0x000000ff3200720c */ /* 0x000fe20000fa4270 */
[----:B------:R-:W-:Y:S01]  /*7920*/  IMAD.IADD R47, R53, 0x1, R47 ;  /* 0x00000001352f7824 */ /* 0x000fe200078e022f */
        /* <DEDUP_REMOVED lines=9> */
.L_x_88:
[----:B------:R-:W-:Y:S05]  /*79c0*/  BSYNC B1 ;  /* 0x0000000000017941 */ /* 0x000fea0003800000 */
.L_x_87:
        /* <DEDUP_REMOVED lines=17> */
.L_x_90:
[----:B------:R-:W-:Y:S05]  /*7ae0*/  BSYNC B1 ;  /* 0x0000000000017941 */ /* 0x000fea0003800000 */
.L_x_89:
        /* <DEDUP_REMOVED lines=17> */
.L_x_92:
[----:B------:R-:W-:Y:S05]  /*7c00*/  BSYNC B1 ;  /* 0x0000000000017941 */ /* 0x000fea0003800000 */
.L_x_91:
[----:B-----5:R-:W-:Y:S01]  /*7c10*/  FMUL R38, R57, UR27 ;  /* 0x0000001b39267c20 */ /* 0x020fe20008400000 */
[----:B0-----:R-:W-:-:S03]  /*7c20*/  LEA R24, P2, R39, UR8, 0x2 ;  /* 0x0000000827187c11 */ /* 0x001fc6000f8410ff */
[----:B------:R-:W-:Y:S01]  /*7c30*/  FFMA R185, R185, UR26, R38 ;  /* 0x0000001ab9b97c23 */ /* 0x000fe20008000026 */
[----:B------:R-:W-:-:S04]  /*7c40*/  LEA.HI.X R25, R39, UR9, R48, 0x2, P2 ;  /* 0x0000000927197c11 */ /* 0x000fc800090f1430 */
[----:B------:R0:W-:Y:S04]  /*7c50*/  @P1 STG.E desc[UR24][R26.64+0x20], R185 ;  /* 0x000020b91a001986 */ /* 0x0001e8000c101918 */
[----:B------:R4:W2:Y:S01]  /*7c60*/  @P4 LDG.E.LTC128B R57, desc[UR24][R24.64] ;  /* 0x0000001818394981 */ /* 0x0008a2000c1e1920 */
[C---:B------:R-:W-:Y:S01]  /*7c70*/  IMAD.WIDE.U32 R42, R30.reuse, 0x7, R42 ;  /* 0x000000071e2a7825 */ /* 0x040fe200078e002a */
[----:B------:R-:W-:Y:S03]  /*7c80*/  BSSY B1, `(.L_x_93) ;  /* 0x0000019000017945 */ /* 0x000fe60003800000 */
[----:B---3--:R-:W-:Y:S01]  /*7c90*/  IMAD.WIDE.U32 R46, R30, 0x7, R44 ;  /* 0x000000071e2e7825 */ /* 0x008fe200078e002c */
[----:B------:R-:W-:-:S02]  /*7ca0*/  IADD3 R38, P5, R42, R30, RZ ;  /* 0x0000001e2a267210 */ /* 0x000fc40007fbe0ff */
[----:B------:R-:W-:Y:S02]  /*7cb0*/  IADD3 R44, P1, R40, R30, RZ ;  /* 0x0000001e282c7210 */ /* 0x000fe40007f3e0ff */
[----:B------:R-:W-:Y:S01]  /*7cc0*/  IADD3.X R39, R31, R54, R43, P5, !PT ;  /* 0x000000361f277210 */ /* 0x000fe20002ffe42b */
[----:B------:R-:W-:Y:S01]  /*7cd0*/  IMAD.WIDE.U32 R42, R32, 0x1c, R26 ;  /* 0x0000001c202a7825 */ /* 0x000fe200078e001a */
[----:B------:R-:W-:Y:S02]  /*7ce0*/  IADD3 R48, P2, R44, R28, RZ ;  /* 0x0000001c2c307210 */ /* 0x000fe40007f5e0ff */
[----:B------:R-:W-:Y:S01]  /*7cf0*/  IADD3 R40, P6, R46, R30, RZ ;  /* 0x0000001e2e287210 */ /* 0x000fe20007fde0ff */
[----:B------:R-:W-:Y:S02]  /*7d00*/  IMAD.IADD R43, R55, 0x1, R43 ;  /* 0x00000001372b7824 */ /* 0x000fe400078e022b */
[----:B------:R-:W-:Y:S01]  /*7d10*/  IMAD.X R45, R58, 0x1, R31, P1 ;  /* 0x000000013a2d7824 */ /* 0x000fe200008e061f */
[----:B------:R-:W-:-:S02]  /*7d20*/  ISETP.GT.AND P1, PT, R51, 0x59, PT ;  /* 0x000000593300780c */ /* 0x000fc40003f24270 */
[----:B------:R-:W-:Y:S01]  /*7d30*/  IADD3.X R41, R31, R54, R47, P6, !PT ;  /* 0x000000361f297210 */ /* 0x000fe200037fe42f */
[----:B----4-:R-:W-:Y:S01]  /*7d40*/  IMAD.X R25, R45, 0x1, R29, P2 ;  /* 0x000000012d197824 */ /* 0x010fe200010e061d */
[----:B------:R-:W-:Y:S01]  /*7d50*/  ISETP.GT.AND P5, PT, R50, RZ, P1 ;  /* 0x000000ff3200720c */ /* 0x000fe20000fa4270 */
[----:B------:R-:W-:Y:S01]  /*7d60*/  IMAD.WIDE.U32 R46, R34, R30, R38 ;  /* 0x0000001e222e7225 */ /* 0x000fe200078e0026 */
[----:B------:R-:W-:-:S03]  /*7d70*/  LEA R24, P2, R48, UR8, 0x2 ;  /* 0x0000000830187c11 */ /* 0x000fc6000f8410ff */
[----:B------:R-:W-:Y:S01]  /*7d80*/  IMAD.IADD R47, R53, 0x1, R47 ;  /* 0x00000001352f7824 */ /* 0x000fe200078e022f */
        /* <DEDUP_REMOVED lines=8> */
.L_x_94:
[----:B------:R-:W-:Y:S05]  /*7e10*/  BSYNC B1 ;  /* 0x0000000000017941 */ /* 0x000fea0003800000 */
.L_x_93:
[----:B------:R-:W-:Y:S01]  /*7e20*/  ISETP.GT.AND P2, PT, R50, 0x8, P0 ;  /* 0x000000083200780c */ /* 0x000fe20000744270 */
[----:B-----5:R-:W-:Y:S01]  /*7e30*/  FMUL R58, R57, UR27 ;  /* 0x0000001b393a7c20 */ /* 0x020fe20008400000 */
[----:B--2---:R-:W-:Y:S01]  /*7e40*/  IADD3 R24, P0, R26, R56, RZ ;  /* 0x000000381a187210 */ /* 0x004fe20007f1e0ff */
[----:B------:R-:W-:Y:S01]  /*7e50*/  IMAD.WIDE.U32 R46, R0, UR6, R46 ;  /* 0x00000006002e7c25 */ /* 0x000fe2000f8e002e */
[----:B------:R-:W-:Y:S03]  /*7e60*/  BSSY B1, `(.L_x_95) ;  /* 0x000000d000017945 */ /* 0x000fe60003800000 */
[----:B------:R-:W-:Y:S01]  /*7e70*/  FFMA R183, R183, UR26, R58 ;  /* 0x0000001ab7b77c23 */ /* 0x000fe2000800003a */
[----:B------:R-:W-:Y:S01]  /*7e80*/  IMAD.X R25, R27, 0x1, R33, P0 ;  /* 0x000000011b197824 */ /* 0x000fe200000e0621 */
[----:B0-----:R-:W-:Y:S01]  /*7e90*/  LEA R26, P0, R46, UR8, 0x2 ;  /* 0x000000082e1a7c11 */ /* 0x001fe2000f8010ff */
[----:B------:R-:W-:-:S03]  /*7ea0*/  IMAD.WIDE.U32 R48, R34, R30, R40 ;  /* 0x0000001e22307225 */ /* 0x000fc600078e0028 */
[----:B------:R0:W-:Y:S01]  /*7eb0*/  @P5 STG.E desc[UR24][R24.64], R183 ;  /* 0x000000b718005986 */ /* 0x0001e2000c101918 */
[----:B------:R-:W-:Y:S01]  /*7ec0*/  IMAD.IADD R27, R52, 0x1, R47 ;  /* 0x00000001341b7824 */ /* 0x000fe200078e022f */
[----:B------:R-:W-:Y:S02]  /*7ed0*/  IADD3 R47, R53, R49, RZ ;  /* 0x00000031352f7210 */ /* 0x000fe40007ffe0ff */
[----:B------:R-:W-:Y:S02]  /*7ee0*/  IADD3 R48, P4, P6, R178, R48, R36 ;  /* 0x00000030b2307210 */ /* 0x000fe40007e9e024 */
[----:B------:R-:W-:Y:S02]  /*7ef0*/  LEA.HI.X R27, R46, UR9, R27, 0x2, P0 ;  /* 0x000000092e1b7c11 */ /* 0x000fe400080f141b */
[----:B------:R-:W-:Y:S01]  /*7f00*/  IADD3.X R49, R179, R47, R37, P4, P6 ;  /* 0x0000002fb3317210 */ /* 0x000fe200027ec425 */
[----:B------:R-:W-:Y:S08]  /*7f10*/  @!P2 BRA `(.L_x_96) ;  /* 0x000000000004a947 */ /* 0x000ff00003800000 */
[----:B------:R2:W5:Y:S02]  /*7f20*/  LDG.E.LTC128B R57, desc[UR24][R26.64+0x20] ;  /* 0x000020181a397981 */ /* 0x000564000c1e1920 */
.L_x_96:
[----:B------:R-:W-:Y:S05]  /*7f30*/  BSYNC B1 ;  /* 0x0000000000017941 */ /* 0x000fea0003800000 */
.L_x_95:
[----:B--2--5:R-:W-:Y:S01]  /*7f40*/  FMUL R27, R57, UR27 ;  /* 0x0000001b391b7c20 */ /* 0x024fe20008400000 */
[----:B------:R-:W-:Y:S01]  /*7f50*/  ISETP.GT.AND P1, PT, R50, 0x8, P1 ;  /* 0x000000083200780c */ /* 0x000fe20000f24270 */
[----:B------:R-:W-:Y:S01]  /*7f60*/  IMAD.WIDE.U32 R48, R0, UR6, R48 ;  /* 0x0000000600307c25 */ /* 0x000fe2000f8e0030 */
[----:B------:R-:W-:-:S03]  /*7f70*/  ISETP.GT.AND P0, PT, R51, 0x60, PT ;  /* 0x000000603300780c */ /* 0x000fc60003f04270 */
[----:B------:R-:W-:Y:S01]  /*7f80*/  FFMA R59, R182, UR26, R27 ;  /* 0x0000001ab63b7c23 */ /* 0x000fe2000800001b */
        /* <DEDUP_REMOVED lines=12> */
.L_x_98:
[----:B------:R-:W-:Y:S05]  /*8050*/  BSYNC B1 ;  /* 0x0000000000017941 */ /* 0x000fea0003800000 */
.L_x_97:
[----:B---3-5:R-:W-:Y:S01]  /*8060*/  FMUL R44, R57, UR27 ;  /* 0x0000001b392c7c20 */ /* 0x028fe20008400000 */
[----:B--2---:R-:W-:-:S03]  /*8070*/  LEA R42, P2, R46, UR8, 0x2 ;  /* 0x000000082e2a7c11 */ /* 0x004fc6000f8410ff */
[----:B------:R-:W-:Y:S01]  /*8080*/  FFMA R181, R181, UR26, R44 ;  /* 0x0000001ab5b57c23 */ /* 0x000fe2000800002c */
[----:B------:R-:W-:-:S04]  /*8090*/  LEA.HI.X R43, R46, UR9, R47, 0x2, P2 ;  /* 0x000000092e2b7c11 */ /* 0x000fc800090f142f */
[----:B------:R2:W-:Y:S04]  /*80a0*/  @P1 STG.E desc[UR24][R24.64+0x20], R181 ;  /* 0x000020b518001986 */ /* 0x0005e8000c101918 */
[----:B------:R3:W4:Y:S01]  /*80b0*/  @P4 LDG.E.LTC128B R57, desc[UR24][R42.64] ;  /* 0x000000182a394981 */ /* 0x000722000c1e1920 */
[----:B------:R-:W-:Y:S01]  /*80c0*/  IADD3 R26, P1, R26, R30, RZ ;  /* 0x0000001e1a1a7210 */ /* 0x000fe20007f3e0ff */
[----:B------:R-:W-:Y:S01]  /*80d0*/  IMAD.WIDE.U32 R38, R30, 0x7, R38 ;  /* 0x000000071e267825 */ /* 0x000fe200078e0026 */
[----:B------:R-:W-:Y:S02]  /*80e0*/  BSSY B1, `(.L_x_99) ;  /* 0x0000018000017945 */ /* 0x000fe40003800000 */
[----:B------:R-:W-:Y:S01]  /*80f0*/  IADD3 R45, P2, R26, R28, RZ ;  /* 0x0000001c1a2d7210 */ /* 0x000fe20007f5e0ff */
[----:B------:R-:W-:Y:S01]  /*8100*/  IMAD.X R27, R49, 0x1, R31, P1 ;  /* 0x00000001311b7824 */ /* 0x000fe200008e061f */
[----:B------:R-:W-:Y:S01]  /*8110*/  IADD3 R38, P5, R38, R30, RZ ;  /* 0x0000001e26267210 */ /* 0x000fe20007fbe0ff */
[----:B------:R-:W-:Y:S01]  /*8120*/  IMAD.WIDE.U32 R40, R30, 0x7, R40 ;  /* 0x000000071e287825 */ /* 0x000fe200078e0028 */
[----:B------:R-:W-:-:S02]  /*8130*/  ISETP.GT.AND P1, PT, R51, 0x61, PT ;  /* 0x000000613300780c */ /* 0x000fc40003f24270 */
[----:B------:R-:W-:Y:S01]  /*8140*/  IADD3.X R39, R31, R54, R39, P5, !PT ;  /* 0x000000361f277210 */ /* 0x000fe20002ffe427 */
[----:B---3--:R-:W-:Y:S01]  /*8150*/  IMAD.WIDE.U32 R42, R32, 0x1c, R24 ;  /* 0x0000001c202a7825 */ /* 0x008fe200078e0018 */
[----:B------:R-:W-:Y:S02]  /*8160*/  ISETP.GT.AND P5, PT, R50, RZ, P1 ;  /* 0x000000ff3200720c */ /* 0x000fe40000fa4270 */
[-C--:B------:R-:W-:Y:S01]  /*8170*/  IADD3 R40, P6, R40, R30.reuse, RZ ;  /* 0x0000001e28287210 */ /* 0x080fe20007fde0ff */
[----:B------:R-:W-:Y:S02]  /*8180*/  IMAD.IADD R43, R55, 0x1, R43 ;  /* 0x00000001372b7824 */ /* 0x000fe400078e022b */
[----:B------:R-:W-:Y:S01]  /*8190*/  IMAD.X R48, R27, 0x1, R29, P2 ;  /* 0x000000011b307824 */ /* 0x000fe200010e061d */
[----:B------:R-:W-:Y:S01]  /*81a0*/  LEA R44, P2, R45, UR8, 0x2 ;  /* 0x000000082d2c7c11 */ /* 0x000fe2000f8410ff */
[----:B------:R-:W-:Y:S01]  /*81b0*/  IMAD.WIDE.U32 R46, R34, R30, R38 ;  /* 0x0000001e222e7225 */ /* 0x000fe200078e0026 */
[----:B------:R-:W-:-:S02]  /*81c0*/  IADD3.X R41, R31, R54, R41, P6, !PT ;  /* 0x000000361f297210 */ /* 0x000fc400037fe429 */
[----:B------:R-:W-:Y:S02]  /*81d0*/  LEA.HI.X R45, R45, UR9, R48, 0x2, P2 ;  /* 0x000000092d2d7c11 */ /* 0x000fe400090f1430 */
[----:B------:R-:W-:Y:S02]  /*81e0*/  IADD3 R47, R53, R47, RZ ;  /* 0x0000002f352f7210 */ /* 0x000fe40007ffe0ff */
[----:B------:R-:W-:-:S04]  /*81f0*/  IADD3 R46, P2, P6, R178, R46, R36 ;  /* 0x0000002eb22e7210 */ /* 0x000fc80007e5e024 */
[----:B------:R-:W-:Y:S01]  /*8200*/  IADD3.X R47, R179, R47, R37, P2, P6 ;  /* 0x0000002fb32f7210 */ /* 0x000fe200017ec425 */
[----:B----4-:R-:W-:-:S04]  /*8210*/  FMUL R49, R57, UR27 ;  /* 0x0000001b39317c20 */ /* 0x010fc80008400000 */
[----:B------:R-:W-:-:S05]  /*8220*/  FFMA R49, R180, UR26, R49 ;  /* 0x0000001ab4317c23 */ /* 0x000fca0008000031 */
[----:B------:R2:W-:Y:S01]  /*8230*/  @P4 STG.E desc[UR24][R42.64], R49 ;  /* 0x000000312a004986 */ /* 0x0005e2000c101918 */
[----:B------:R-:W-:Y:S05]  /*8240*/  @!P5 BRA `(.L_x_100) ;  /* 0x000000000004d947 */ /* 0x000fea0003800000 */
[----:B------:R3:W5:Y:S02]  /*8250*/  LDG.E.LTC128B R57, desc[UR24][R44.64] ;  /* 0x000000182c397981 */ /* 0x000764000c1e1920 */
.L_x_100:
[----:B------:R-:W-:Y:S05]  /*8260*/  BSYNC B1 ;  /* 0x0000000000017941 */ /* 0x000fea0003800000 */
.L_x_99:
[----:B------:R-:W-:Y:S01]  /*8270*/  ISETP.GT.AND P2, PT, R50, 0x8, P0 ;  /* 0x000000083200780c */ /* 0x000fe20000744270 */
[----:B-----5:R-:W-:Y:S01]  /*8280*/  FMUL R58, R57, UR27 ;  /* 0x0000001b393a7c20 */ /* 0x020fe20008400000 */
[----:B0-2---:R-:W-:Y:S01]  /*8290*/  IADD3 R24, P0, R24, R56, RZ ;  /* 0x0000003818187210 */ /* 0x005fe20007f1e0ff */
[----:B---3--:R-:W-:Y:S01]  /*82a0*/  IMAD.WIDE.U32 R44, R0, UR6, R46 ;  /* 0x00000006002c7c25 */ /* 0x008fe2000f8e002e */
[----:B------:R-:W-:Y:S03]  /*82b0*/  BSSY B1, `(.L_x_101) ;  /* 0x000000d000017945 */ /* 0x000fe60003800000 */
[----:B------:R-:W-:Y:S01]  /*82c0*/  FFMA R177, R177, UR26, R58 ;  /* 0x0000001ab1b17c23 */ /* 0x000fe2000800003a */
[----:B------:R-:W-:Y:S01]  /*82d0*/  IMAD.X R25, R25, 0x1, R33, P0 ;  /* 0x0000000119197824 */ /* 0x000fe200000e0621 */
[----:B------:R-:W-:Y:S01]  /*82e0*/  LEA R46, P0, R44, UR8, 0x2 ;  /* 0x000000082c2e7c11 */ /* 0x000fe2000f8010ff */
[----:B------:R-:W-:-:S03]  /*82f0*/  IMAD.WIDE.U32 R48, R34, R30, R40 ;  /* 0x0000001e22307225 */ /* 0x000fc600078e0028 */
        /* <DEDUP_REMOVED lines=8> */
.L_x_102:
[----:B------:R-:W-:Y:S05]  /*8380*/  BSYNC B1 ;  /* 0x0000000000017941 */ /* 0x000fea0003800000 */
.L_x_101:
[----:B--2--5:R-:W-:Y:S01]  /*8390*/  FMUL R47, R57, UR27 ;  /* 0x0000001b392f7c20 */ /* 0x024fe20008400000 */
[----:B------:R-:W-:Y:S01]  /*83a0*/  IMAD.WIDE.U32 R44, R0, UR6, R48 ;  /* 0x00000006002c7c25 */ /* 0x000fe2000f8e0030 */
[----:B------:R-:W-:Y:S01]  /*83b0*/  ISETP.GT.AND P1, PT, R50, 0x8, P1 ;  /* 0x000000083200780c */ /* 0x000fe20000f24270 */
[----:B------:R-:W-:Y:S02]  /*83c0*/  BSSY B1, `(.L_x_103) ;  /* 0x000000e000017945 */ /* 0x000fe40003800000 */
[----:B------:R-:W-:Y:S01]  /*83d0*/  FFMA R49, R176, UR26, R47 ;  /* 0x0000001ab0317c23 */ /* 0x000fe2000800002f */
[----:B------:R-:W-:Y:S01]  /*83e0*/  IMAD.WIDE.U32 R26, R30, 0x7, R26 ;  /* 0x000000071e1a7825 */ /* 0x000fe200078e001a */
[----:B------:R-:W-:Y:S02]  /*83f0*/  ISETP.GT.AND P0, PT, R51, 0x68, PT ;  /* 0x000000683300780c */ /* 0x000fe40003f04270 */
[----:B------:R-:W-:Y:S01]  /*8400*/  LEA R46, P5, R44, UR8, 0x2 ;  /* 0x000000082c2e7c11 */ /* 0x000fe2000f8a10ff */
[----:B------:R2:W-:Y:S01]  /*8410*/  @P2 STG.E desc[UR24][R42.64+0x20], R49 ;  /* 0x000020312a002986 */ /* 0x0005e2000c101918 */
[----:B------:R-:W-:Y:S01]  /*8420*/  IMAD.IADD R47, R52, 0x1, R45 ;  /* 0x00000001342f7824 */ /* 0x000fe200078e022d */
[----:B------:R-:W-:Y:S01]  /*8430*/  IADD3 R45, P6, R28, R26, RZ ;  /* 0x0000001a1c2d7210 */ /* 0x000fe20007fde0ff */
[----:B------:R-:W-:Y:S01]  /*8440*/  IMAD.IADD R58, R54, 0x1, R27 ;  /* 0x00000001363a7824 */ /* 0x000fe200078e021b */
[----:B------:R-:W-:-:S02]  /*8450*/  ISETP.GT.AND P4, PT, R50, RZ, P0 ;  /* 0x000000ff3200720c */ /* 0x000fc40000784270 */
[----:B------:R-:W-:Y:S01]  /*8460*/  LEA.HI.X R47, R44, UR9, R47, 0x2, P5 ;  /* 0x000000092c2f7c11 */ /* 0x000fe2000a8f142f */
[----:B------:R-:W-:Y:S01]  /*8470*/  IMAD.X R48, R58, 0x1, R29, P6 ;  /* 0x000000013a307824 */ /* 0x000fe200030e061d */
[----:B------:R-:W-:Y:S09]  /*8480*/  @!P1 BRA `(.L_x_104) ;  /* 0x0000000000049947 */ /* 0x000ff20003800000 */
[----:B------:R3:W5:Y:S02]  /*8490*/  LDG.E.LTC128B R57, desc[UR24][R46.64+0x20] ;  /* 0x000020182e397981 */ /* 0x000764000c1e1920 */
.L_x_104:
[----:B------:R-:W-:Y:S05]  /*84a0*/  BSYNC B1 ;  /* 0x0000000000017941 */ /* 0x000fea0003800000 */
.L_x_103:
[----:B-----5:R-:W-:Y:S01]  /*84b0*/  FMUL R44, R57, UR27 ;  /* 0x0000001b392c7c20 */ /* 0x020fe20008400000 */
[----:B--2---:R-:W-:-:S03]  /*84c0*/  LEA R42, P2, R45, UR8, 0x2 ;  /* 0x000000082d2a7c11 */ /* 0x004fc6000f8410ff */
[----:B------:R-:W-:Y:S01]  /*84d0*/  FFMA R175, R175, UR26, R44 ;  /* 0x0000001aafaf7c23 */ /* 0x000fe2000800002c */
[----:B------:R-:W-:-:S04]  /*84e0*/  LEA.HI.X R43, R45, UR9, R48, 0x2, P2 ;  /* 0x000000092d2b7c11 */ /* 0x000fc800090f1430 */
[----:B------:R2:W-:Y:S04]  /*84f0*/  @P1 STG.E desc[UR24][R24.64+0x20], R175 ;  /* 0x000020af18001986 */ /* 0x0005e8000c101918 */
[----:B------:R4:W2:Y:S01]  /*8500*/  @P4 LDG.E.LTC128B R57, desc[UR24][R42.64] ;  /* 0x000000182a394981 */ /* 0x0008a2000c1e1920 */
[C---:B------:R-:W-:Y:S01]  /*8510*/  IMAD.WIDE.U32 R38, R30.reuse, 0x7, R38 ;  /* 0x000000071e267825 */ /* 0x040fe200078e0026 */
[----:B------:R-:W-:Y:S03]  /*8520*/  BSSY B1, `(.L_x_105) ;  /* 0x0000019000017945 */ /* 0x000fe60003800000 */
[----:B------:R-:W-:Y:S01]  /*8530*/  IMAD.WIDE.U32 R44, R30, 0x7, R40 ;  /* 0x000000071e2c7825 */ /* 0x000fe200078e0028 */
[----:B------:R-:W-:-:S02]  /*8540*/  IADD3 R40, P1, R26, R30, RZ ;  /* 0x0000001e1a287210 */ /* 0x000fc40007f3e0ff */
[----:B------:R-:W-:Y:S01]  /*8550*/  IADD3 R38, P5, R38, R30, RZ ;  /* 0x0000001e26267210 */ /* 0x000fe20007fbe0ff */
[----:B----4-:R-:W-:Y:S01]  /*8560*/  IMAD.WIDE.U32 R42, R32, 0x1c, R24 ;  /* 0x0000001c202a7825 */ /* 0x010fe200078e0018 */
[----:B------:R-:W-:Y:S02]  /*8570*/  IADD3.X R41, R58, R31, RZ, P1, !PT ;  /* 0x0000001f3a297210 */ /* 0x000fe40000ffe4ff */
[----:B------:R-:W-:Y:S01]  /*8580*/  ISETP.GT.AND P1, PT, R51, 0x69, PT ;  /* 0x000000693300780c */ /* 0x000fe20003f24270 */
[----:B------:R-:W-:Y:S01]  /*8590*/  IMAD.IADD R43, R55, 0x1, R43 ;  /* 0x00000001372b7824 */ /* 0x000fe200078e022b */
[----:B------:R-:W-:Y:S02]  /*85a0*/  IADD3.X R39, R31, R54, R39, P5, !PT ;  /* 0x000000361f277210 */ /* 0x000fe40002ffe427 */
[----:B------:R-:W-:Y:S02]  /*85b0*/  IADD3 R26, P6, R44, R30, RZ ;  /* 0x0000001e2c1a7210 */ /* 0x000fe40007fde0ff */
[----:B------:R-:W-:Y:S01]  /*85c0*/  IADD3 R48, P2, R40, R28, RZ ;  /* 0x0000001c28307210 */ /* 0x000fe20007f5e0ff */
[----:B---3--:R-:W-:Y:S01]  /*85d0*/  IMAD.WIDE.U32 R46, R34, R30, R38 ;  /* 0x0000001e222e7225 */ /* 0x008fe200078e0026 */
[----:B------:R-:W-:-:S02]  /*85e0*/  ISETP.GT.AND P5, PT, R50, RZ, P1 ;  /* 0x000000ff3200720c */ /* 0x000fc40000fa4270 */
[----:B------:R-:W-:Y:S01]  /*85f0*/  IADD3.X R27, R31, R54, R45, P6, !PT ;  /* 0x000000361f1b7210 */ /* 0x000fe200037fe42d */
        /* <DEDUP_REMOVED lines=11> */
.L_x_106:
[----:B------:R-:W-:Y:S05]  /*86b0*/  BSYNC B1 ;  /* 0x0000000000017941 */ /* 0x000fea0003800000 */
.L_x_105:
[----:B------:R-:W-:Y:S01]  /*86c0*/  ISETP.GT.AND P2, PT, R50, 0x8, P0 ;  /* 0x000000083200780c */ /* 0x000fe20000744270 */
[----:B-----5:R-:W-:Y:S01]  /*86d0*/  FMUL R58, R57, UR27 ;  /* 0x0000001b393a7c20 */ /* 0x020fe20008400000 */
[----:B0-----:R-:W-:Y:S01]  /*86e0*/  IADD3 R24, P0, R24, R56, RZ ;  /* 0x0000003818187210 */ /* 0x001fe20007f1e0ff */
[----:B---3--:R-:W-:Y:S01]  /*86f0*/  IMAD.WIDE.U32 R44, R0, UR6, R46 ;  /* 0x00000006002c7c25 */ /* 0x008fe2000f8e002e */
        /* <DEDUP_REMOVED lines=13> */
.L_x_108:
[----:B------:R-:W-:Y:S05]  /*87d0*/  BSYNC B1 ;  /* 0x0000000000017941 */ /* 0x000fea0003800000 */
.L_x_107:
[----:B--2--5:R-:W-:Y:S01]  /*87e0*/  FMUL R47, R57, UR27 ;  /* 0x0000001b392f7c20 */ /* 0x024fe20008400000 */
[----:B------:R-:W-:Y:S01]  /*87f0*/  IMAD.WIDE.U32 R44, R0, UR6, R48 ;  /* 0x00000006002c7c25 */ /* 0x000fe2000f8e0030 */
[----:B------:R-:W-:Y:S01]  /*8800*/  ISETP.GT.AND P1, PT, R50, 0x8, P1 ;  /* 0x000000083200780c */ /* 0x000fe20000f24270 */
[----:B------:R-:W-:Y:S02]  /*8810*/  BSSY B1, `(.L_x_109) ;  /* 0x000000e000017945 */ /* 0x000fe40003800000 */
[----:B------:R-:W-:Y:S01]  /*8820*/  FFMA R49, R172, UR26, R47 ;  /* 0x0000001aac317c23 */ /* 0x000fe2000800002f */
[----:B------:R-:W-:Y:S01]  /*8830*/  IMAD.WIDE.U32 R46, R30, 0x7, R40 ;  /* 0x000000071e2e7825 */ /* 0x000fe200078e0028 */
[----:B------:R-:W-:Y:S02]  /*8840*/  LEA R40, P5, R44, UR8, 0x2 ;  /* 0x000000082c287c11 */ /* 0x000fe4000f8a10ff */
[----:B------:R-:W-:Y:S01]  /*8850*/  ISETP.GT.AND P0, PT, R51, 0x70, PT ;  /* 0x000000703300780c */ /* 0x000fe20003f04270 */
        /* <DEDUP_REMOVED lines=9> */
.L_x_110:
[----:B------:R-:W-:Y:S05]  /*88f0*/  BSYNC B1 ;  /* 0x0000000000017941 */ /* 0x000fea0003800000 */
.L_x_109:
[----:B---3-5:R-:W-:Y:S01]  /*8900*/  FMUL R40, R57, UR27 ;  /* 0x0000001b39287c20 */ /* 0x028fe20008400000 */
[----:B--2---:R-:W-:-:S03]  /*8910*/  LEA R42, P2, R45, UR8, 0x2 ;  /* 0x000000082d2a7c11 */ /* 0x004fc6000f8410ff */
[----:B------:R-:W-:Y:S01]  /*8920*/  FFMA R171, R171, UR26, R40 ;  /* 0x0000001aabab7c23 */ /* 0x000fe20008000028 */
[----:B------:R-:W-:-:S04]  /*8930*/  LEA.HI.X R43, R45, UR9, R44, 0x2, P2 ;  /* 0x000000092d2b7c11 */ /* 0x000fc800090f142c */
[----:B------:R2:W-:Y:S04]  /*8940*/  @P1 STG.E desc[UR24][R24.64+0x20], R171 ;  /* 0x000020ab18001986 */ /* 0x0005e8000c101918 */
[----:B------:R3:W4:Y:S01]  /*8950*/  @P4 LDG.E.LTC128B R57, desc[UR24][R42.64] ;  /* 0x000000182a394981 */ /* 0x000722000c1e1920 */
[----:B------:R-:W-:Y:S01]  /*8960*/  IMAD.WIDE.U32 R38, R30, 0x7, R38 ;  /* 0x000000071e267825 */ /* 0x000fe200078e0026 */
[-C--:B------:R-:W-:Y:S01]  /*8970*/  IADD3 R40, P1, R46, R30.reuse, RZ ;  /* 0x0000001e2e287210 */ /* 0x080fe20007f3e0ff */
[----:B------:R-:W-:Y:S02]  /*8980*/  BSSY B1, `(.L_x_111) ;  /* 0x0000018000017945 */ /* 0x000fe40003800000 */
[----:B------:R-:W-:Y:S01]  /*8990*/  IMAD.WIDE.U32 R44, R30, 0x7, R26 ;  /* 0x000000071e2c7825 */ /* 0x000fe200078e001a */
[----:B------:R-:W-:-:S03]  /*89a0*/  IADD3 R26, P5, R38, R30, RZ ;  /* 0x0000001e261a7210 */ /* 0x000fc60007fbe0ff */
[----:B------:R-:W-:Y:S01]  /*89b0*/  IMAD.X R41, R48, 0x1, R31, P1 ;  /* 0x0000000130297824 */ /* 0x000fe200008e061f */
[----:B------:R-:W-:Y:S01]  /*89c0*/  ISETP.GT.AND P1, PT, R51, 0x71, PT ;  /* 0x000000713300780c */ /* 0x000fe20003f24270 */
[----:B---3--:R-:W-:Y:S01]  /*89d0*/  IMAD.WIDE.U32 R42, R32, 0x1c, R24 ;  /* 0x0000001c202a7825 */ /* 0x008fe200078e0018 */
[----:B------:R-:W-:Y:S02]  /*89e0*/  IADD3.X R27, R31, R54, R39, P5, !PT ;  /* 0x000000361f1b7210 */ /* 0x000fe40002ffe427 */
[-C--:B------:R-:W-:Y:S02]  /*89f0*/  IADD3 R38, P6, R44, R30.reuse, RZ ;  /* 0x0000001e2c267210 */ /* 0x080fe40007fde0ff */
[----:B------:R-:W-:Y:S01]  /*8a00*/  IADD3 R43, R55, R43, RZ ;  /* 0x0000002b372b7210 */ /* 0x000fe20007ffe0ff */
[----:B------:R-:W-:Y:S01]  /*8a10*/  IMAD.WIDE.U32 R46, R34, R30, R26 ;  /* 0x0000001e222e7225 */ /* 0x000fe200078e001a */
[----:B------:R-:W-:Y:S02]  /*8a20*/  IADD3 R48, P2, R40, R28, RZ ;  /* 0x0000001c28307210 */ /* 0x000fe40007f5e0ff */
[----:B------:R-:W-:Y:S01]  /*8a30*/  ISETP.GT.AND P5, PT, R50, RZ, P1 ;  /* 0x000000ff3200720c */ /* 0x000fe20000fa4270 */
[----:B------:R-:W-:Y:S01]  /*8a40*/  IMAD.IADD R47, R53, 0x1, R47 ;  /* 0x00000001352f7824 */ /* 0x000fe200078e022f */
[----:B------:R-:W-:Y:S01]  /*8a50*/  IADD3.X R39, R31, R54, R45, P6, !PT ;  /* 0x000000361f277210 */ /* 0x000fe200037fe42d */
[----:B------:R-:W-:Y:S01]  /*8a60*/  IMAD.X R45, R41, 0x1, R29, P2 ;  /* 0x00000001292d7824 */ /* 0x000fe200010e061d */
[----:B------:R-:W-:-:S04]  /*8a70*/  LEA R44, P2, R48, UR8, 0x2 ;  /* 0x00000008302c7c11 */ /* 0x000fc8000f8410ff */
[----:B------:R-:W-:Y:S02]  /*8a80*/  LEA.HI.X R45, R48, UR9, R45, 0x2, P2 ;  /* 0x00000009302d7c11 */ /* 0x000fe400090f142d */
[----:B------:R-:W-:-:S04]  /*8a90*/  IADD3 R46, P2, P6, R178, R46, R36 ;  /* 0x0000002eb22e7210 */ /* 0x000fc80007e5e024 */
[----:B------:R-:W-:Y:S01]  /*8aa0*/  IADD3.X R47, R179, R47, R37, P2, P6 ;  /* 0x0000002fb32f7210 */ /* 0x000fe200017ec425 */
[----:B----4-:R-:W-:-:S04]  /*8ab0*/  FMUL R49, R57, UR27 ;  /* 0x0000001b39317c20 */ /* 0x010fc80008400000 */
[----:B------:R-:W-:-:S05]  /*8ac0*/  FFMA R49, R170, UR26, R49 ;  /* 0x0000001aaa317c23 */ /* 0x000fca0008000031 */
[----:B------:R2:W-:Y:S01]  /*8ad0*/  @P4 STG.E desc[UR24][R42.64], R49 ;  /* 0x000000312a004986 */ /* 0x0005e2000c101918 */
[----:B------:R-:W-:Y:S05]  /*8ae0*/  @!P5 BRA `(.L_x_112) ;  /* 0x000000000004d947 */ /* 0x000fea0003800000 */
[----:B------:R3:W5:Y:S02]  /*8af0*/  LDG.E.LTC128B R57, desc[UR24][R44.64] ;  /* 0x000000182c397981 */ /* 0x000764000c1e1920 */
.L_x_112:
[----:B------:R-:W-:Y:S05]  /*8b00*/  BSYNC B1 ;  /* 0x0000000000017941 */ /* 0x000fea0003800000 */
.L_x_111:
        /* <DEDUP_REMOVED lines=17> */
.L_x_114:
[----:B------:R-:W-:Y:S05]  /*8c20*/  BSYNC B1 ;  /* 0x0000000000017941 */ /* 0x000fea0003800000 */
.L_x_113:
        /* <DEDUP_REMOVED lines=10> */
[----:B------:R-:W-:-:S02]  /*8cd0*/  IADD3 R48, R54, R47, RZ ;  /* 0x0000002f36307210 */ /* 0x000fc40007ffe0ff */
[----:B------:R-:W-:Y:S02]  /*8ce0*/  IADD3 R45, P6, R28, R46, RZ ;  /* 0x0000002e1c2d7210 */ /* 0x000fe40007fde0ff */
[----:B------:R-:W-:Y:S02]  /*8cf0*/  LEA.HI.X R41, R44, UR9, R41, 0x2, P5 ;  /* 0x000000092c297c11 */ /* 0x000fe4000a8f1429 */
[----:B------:R-:W-:Y:S01]  /*8d00*/  ISETP.GT.AND P4, PT, R50, RZ, P0 ;  /* 0x000000ff3200720c */ /* 0x000fe20000784270 */
[----:B------:R-:W-:Y:S01]  /*8d10*/  IMAD.X R44, R48, 0x1, R29, P6 ;  /* 0x00000001302c7824 */ /* 0x000fe200030e061d */
[----:B------:R-:W-:Y:S11]  /*8d20*/  @!P1 BRA `(.L_x_116) ;  /* 0x0000000000049947 */ /* 0x000ff60003800000 */
[----:B------:R3:W5:Y:S02]  /*8d30*/  LDG.E.LTC128B R57, desc[UR24][R40.64+0x20] ;  /* 0x0000201828397981 */ /* 0x000764000c1e1920 */
.L_x_116:
[----:B------:R-:W-:Y:S05]  /*8d40*/  BSYNC B1 ;  /* 0x0000000000017941 */ /* 0x000fea0003800000 */
.L_x_115:
        /* <DEDUP_REMOVED lines=15> */
[----:B------:R-:W-:Y:S01]  /*8e40*/  IADD3 R26, P6, R44, R30, RZ ;  /* 0x0000001e2c1a7210 */ /* 0x000fe20007fde0ff */
[----:B------:R-:W-:Y:S01]  /*8e50*/  IMAD.IADD R43, R55, 0x1, R43 ;  /* 0x00000001372b7824 */ /* 0x000fe200078e022b */
[----:B------:R-:W-:Y:S01]  /*8e60*/  IADD3 R48, P2, R40, R28, RZ ;  /* 0x0000001c28307210 */ /* 0x000fe20007f5e0ff */
[----:B------:R-:W-:Y:S01]  /*8e70*/  IMAD.WIDE.U32 R46, R34, R30, R38 ;  /* 0x0000001e222e7225 */ /* 0x000fe200078e0026 */
[----:B------:R-:W-:Y:S02]  /*8e80*/  ISETP.GT.AND P5, PT, R50, RZ, P1 ;  /* 0x000000ff3200720c */ /* 0x000fe40000fa4270 */
[----:B------:R-:W-:Y:S01]  /*8e90*/  IADD3.X R27, R31, R54, R45, P6, !PT ;  /* 0x000000361f1b7210 */ /* 0x000fe200037fe42d */
[----:B------:R-:W-:Y:S01]  /*8ea0*/  IMAD.X R45, R41, 0x1, R29, P2 ;  /* 0x00000001292d7824 */ /* 0x000fe200010e061d */
[----:B------:R-:W-:Y:S01]  /*8eb0*/  LEA R44, P2, R48, UR8, 0x2 ;  /* 0x00000008302c7c11 */ /* 0x000fe2000f8410ff */
[----:B------:R-:W-:-:S03]  /*8ec0*/  IMAD.IADD R47, R53, 0x1, R47 ;  /* 0x00000001352f7824 */ /* 0x000fc600078e022f */
        /* <DEDUP_REMOVED lines=8> */
.L_x_118:
[----:B------:R-:W-:Y:S05]  /*8f50*/  BSYNC B1 ;  /* 0x0000000000017941 */ /* 0x000fea0003800000 */
.L_x_117:
[----:B------:R-:W-:Y:S01]  /*8f60*/  ISETP.GT.AND P2, PT, R50, 0x8, P0 ;  /* 0x000000083200780c */ /* 0x000fe20000744270 */
[----:B-----5:R-:W-:Y:S01]  /*8f70*/  FMUL R58, R57, UR27 ;  /* 0x0000001b393a7c20 */ /* 0x020fe20008400000 */
[----:B0-2---:R-:W-:Y:S01]  /*8f80*/  IADD3 R24, P0, R24, R56, RZ ;  /* 0x0000003818187210 */ /* 0x005fe20007f1e0ff */
[----:B---3--:R-:W-:Y:S01]  /*8f90*/  IMAD.WIDE.U32 R44, R0, UR6, R46 ;  /* 0x00000006002c7c25 */ /* 0x008fe2000f8e002e */
[----:B------:R-:W-:Y:S03]  /*8fa0*/  BSSY B1, `(.L_x_119) ;  /* 0x000000d000017945 */ /* 0x000fe60003800000 */
[----:B------:R-:W-:Y:S01]  /*8fb0*/  FFMA R165, R165, UR26, R58 ;  /* 0x0000001aa5a57c23 */ /* 0x000fe2000800003a */
[----:B------:R-:W-:Y:S01]  /*8fc0*/  IADD3.X R25, R25, R33, RZ, P0, !PT ;  /* 0x0000002119197210 */ /* 0x000fe200007fe4ff */
[----:B------:R-:W-:Y:S01]  /*8fd0*/  IMAD.WIDE.U32 R48, R34, R30, R26 ;  /* 0x0000001e22307225 */ /* 0x000fe200078e001a */
[----:B------:R-:W-:-:S03]  /*8fe0*/  LEA R46, P0, R44, UR8, 0x2 ;  /* 0x000000082c2e7c11 */ /* 0x000fc6000f8010ff */
        /* <DEDUP_REMOVED lines=8> */
.L_x_120:
[----:B------:R-:W-:Y:S05]  /*9070*/  BSYNC B1 ;  /* 0x0000000000017941 */ /* 0x000fea0003800000 */
.L_x_119:
        /* <DEDUP_REMOVED lines=17> */
.L_x_122:
[----:B------:R-:W-:Y:S05]  /*9190*/  BSYNC B1 ;  /* 0x0000000000017941 */ /* 0x000fea0003800000 */
.L_x_121:
[----:B---3-5:R-:W-:Y:S01]  /*91a0*/  FMUL R40, R57, UR27 ;  /* 0x0000001b39287c20 */ /* 0x028fe20008400000 */
[----:B--2---:R-:W-:Y:S02]  /*91b0*/  LEA R42, P2, R45, UR8, 0x2 ;  /* 0x000000082d2a7c11 */ /* 0x004fe4000f8410ff */
[----:B------:R-:W-:Y:S01]  /*91c0*/  MOV R58, R57 ;  /* 0x00000039003a7202 */ /* 0x000fe20000000f00 */
        /* <DEDUP_REMOVED lines=10> */
[----:B------:R-:W-:Y:S01]  /*9270*/  IADD3 R38, P6, R44, R30, RZ ;  /* 0x0000001e2c267210 */ /* 0x000fe20007fde0ff */
[----:B---3--:R-:W-:Y:S01]  /*9280*/  IMAD.WIDE.U32 R42, R32, 0x1c, R24 ;  /* 0x0000001c202a7825 */ /* 0x008fe200078e0018 */
[----:B------:R-:W-:Y:S02]  /*9290*/  IADD3 R48, P2, R40, R28, RZ ;  /* 0x0000001c28307210 */ /* 0x000fe40007f5e0ff */
[-C--:B------:R-:W-:Y:S01]  /*92a0*/  IADD3.X R27, R31, R54.reuse, R39, P5, !PT ;  /* 0x000000361f1b7210 */ /* 0x080fe20002ffe427 */
[----:B------:R-:W-:Y:S01]  /*92b0*/  IMAD.IADD R49, R55, 0x1, R43 ;  /* 0x0000000137317824 */ /* 0x000fe200078e022b */
[----:B------:R-:W-:Y:S01]  /*92c0*/  IADD3.X R39, R31, R54, R45, P6, !PT ;  /* 0x000000361f277210 */ /* 0x000fe200037fe42d */
[----:B------:R-:W-:Y:S01]  /*92d0*/  IMAD.X R45, R41, 0x1, R29, P2 ;  /* 0x00000001292d7824 */ /* 0x000fe200010e061d */
[----:B------:R-:W-:Y:S01]  /*92e0*/  LEA R44, P2, R48, UR8, 0x2 ;  /* 0x00000008302c7c11 */ /* 0x000fe2000f8410ff */
[----:B------:R-:W-:Y:S01]  /*92f0*/  IMAD.WIDE.U32 R46, R34, R30, R26 ;  /* 0x0000001e222e7225 */ /* 0x000fe200078e001a */
[----:B------:R-:W-:-:S02]  /*9300*/  ISETP.GT.AND P1, PT, R51, 0x81, PT ;  /* 0x000000813300780c */ /* 0x000fc40003f24270 */
[----:B------:R-:W-:Y:S01]  /*9310*/  LEA.HI.X R45, R48, UR9, R45, 0x2, P2 ;  /* 0x00000009302d7c11 */ /* 0x000fe200090f142d */
[----:B------:R-:W-:Y:S01]  /*9320*/  IMAD.MOV.U32 R48, RZ, RZ, R42 ;  /* 0x000000ffff307224 */ /* 0x000fe200078e002a */
[----:B------:R-:W-:Y:S01]  /*9330*/  ISETP.GT.AND P5, PT, R50, RZ, P1 ;  /* 0x000000ff3200720c */ /* 0x000fe20000fa4270 */
[----:B------:R-:W-:Y:S01]  /*9340*/  IMAD.IADD R43, R53, 0x1, R47 ;  /* 0x00000001352b7824 */ /* 0x000fe200078e022f */
[----:B------:R-:W-:-:S04]  /*9350*/  IADD3 R46, P2, P6, R178, R46, R36 ;  /* 0x0000002eb22e7210 */ /* 0x000fc80007e5e024 */
[----:B------:R-:W-:Y:S01]  /*9360*/  IADD3.X R47, R179, R43, R37, P2, P6 ;  /* 0x0000002bb32f7210 */ /* 0x000fe200017ec425 */
[----:B----4-:R-:W-:-:S04]  /*9370*/  FMUL R57, R58, UR27 ;  /* 0x0000001b3a397c20 */ /* 0x010fc80008400000 */
[----:B------:R-:W-:-:S05]  /*9380*/  FFMA R57, R162, UR26, R57 ;  /* 0x0000001aa2397c23 */ /* 0x000fca0008000039 */
[----:B------:R2:W-:Y:S01]  /*9390*/  @P4 STG.E desc[UR24][R48.64], R57 ;  /* 0x0000003930004986 */ /* 0x0005e2000c101918 */
[----:B------:R-:W-:Y:S05]  /*93a0*/  @!P5 BRA `(.L_x_124) ;  /* 0x000000000004d947 */ /* 0x000fea0003800000 */
[----:B------:R3:W5:Y:S02]  /*93b0*/  LDG.E.LTC128B R58, desc[UR24][R44.64] ;  /* 0x000000182c3a7981 */ /* 0x000764000c1e1920 */
.L_x_124:
[----:B------:R-:W-:Y:S05]  /*93c0*/  BSYNC B1 ;  /* 0x0000000000017941 */ /* 0x000fea0003800000 */
.L_x_123:
[----:B------:R-:W-:Y:S01]  /*93d0*/  ISETP.GT.AND P2, PT, R50, 0x8, P0 ;  /* 0x000000083200780c */ /* 0x000fe20000744270 */
[----:B-----5:R-:W-:Y:S01]  /*93e0*/  FMUL R60, R58, UR27 ;  /* 0x0000001b3a3c7c20 */ /* 0x020fe20008400000 */
[----:B0-2---:R-:W-:Y:S01]  /*93f0*/  IADD3 R24, P0, R24, R56, RZ ;  /* 0x0000003818187210 */ /* 0x005fe20007f1e0ff */
[----:B------:R-:W-:Y:S01]  /*9400*/  IMAD.WIDE.U32 R42, R0, UR6, R46 ;  /* 0x00000006002a7c25 */ /* 0x000fe2000f8e002e */
[----:B------:R-:W-:Y:S03]  /*9410*/  BSSY B1, `(.L_x_125) ;  /* 0x000000d000017945 */ /* 0x000fe60003800000 */
[----:B------:R-:W-:Y:S01]  /*9420*/  FFMA R161, R161, UR26, R60 ;  /* 0x0000001aa1a17c23 */ /* 0x000fe2000800003c */
[----:B------:R-:W-:Y:S01]  /*9430*/  IADD3.X R25, R25, R33, RZ, P0, !PT ;  /* 0x0000002119197210 */ /* 0x000fe200007fe4ff */
[----:B------:R-:W-:Y:S01]  /*9440*/  IMAD.WIDE.U32 R46, R34, R30, R38 ;  /* 0x0000001e222e7225 */ /* 0x000fe200078e0026 */
[----:B---3--:R-:W-:-:S03]  /*9450*/  LEA R44, P0, R42, UR8, 0x2 ;  /* 0x000000082a2c7c11 */ /* 0x008fc6000f8010ff */
        /* <DEDUP_REMOVED lines=8> */
.L_x_126:
[----:B------:R-:W-:Y:S05]  /*94e0*/  BSYNC B1 ;  /* 0x0000000000017941 */ /* 0x000fea0003800000 */
.L_x_125:
        /* <DEDUP_REMOVED lines=17> */
.L_x_128:
[----:B------:R-:W-:Y:S05]  /*9600*/  BSYNC B1 ;  /* 0x0000000000017941 */ /* 0x000fea0003800000 */
.L_x_127:
[----:B-----5:R-:W-:Y:S01]  /*9610*/  FMUL R42, R58, UR27 ;  /* 0x0000001b3a2a7c20 */ /* 0x020fe20008400000 */
[----:B---3--:R-:W-:-:S03]  /*9620*/  LEA R40, P2, R43, UR8, 0x2 ;  /* 0x000000082b287c11 */ /* 0x008fc6000f8410ff */
[----:B------:R-:W-:Y:S01]  /*9630*/  FFMA R159, R159, UR26, R42 ;  /* 0x0000001a9f9f7c23 */ /* 0x000fe2000800002a */
        /* <DEDUP_REMOVED lines=8> */
[----:B------:R-:W-:Y:S02]  /*96c0*/  IADD3.X R47, R57, R31, RZ, P1, !PT ;  /* 0x0000001f392f7210 */ /* 0x000fe40000ffe4ff */
[----:B------:R-:W-:Y:S01]  /*96d0*/  IADD3 R26, P6, R42, R30, RZ ;  /* 0x0000001e2a1a7210 */ /* 0x000fe20007fde0ff */
[----:B----4-:R-:W-:Y:S01]  /*96e0*/  IMAD.WIDE.U32 R40, R32, 0x1c, R24 ;  /* 0x0000001c20287825 */ /* 0x010fe200078e0018 */
[----:B--2---:R-:W-:Y:S02]  /*96f0*/  IADD3 R48, P2, R46, R28, RZ ;  /* 0x0000001c2e307210 */ /* 0x004fe40007f5e0ff */
        /* <DEDUP_REMOVED lines=13> */
[----:B---3--:R-:W-:-:S04]  /*97d0*/  FMUL R57, R58, UR27 ;  /* 0x0000001b3a397c20 */ /* 0x008fc80008400000 */
[----:B------:R-:W-:-:S05]  /*97e0*/  FFMA R57, R158, UR26, R57 ;  /* 0x0000001a9e397c23 */ /* 0x000fca0008000039 */
[----:B------:R2:W-:Y:S01]  /*97f0*/  @P4 STG.E desc[UR24][R48.64], R57 ;  /* 0x0000003930004986 */ /* 0x0005e2000c101918 */
[----:B------:R-:W-:Y:S05]  /*9800*/  @!P5 BRA `(.L_x_130) ;  /* 0x000000000004d947 */ /* 0x000fea0003800000 */
[----:B------:R3:W5:Y:S02]  /*9810*/  LDG.E.LTC128B R58, desc[UR24][R42.64] ;  /* 0x000000182a3a7981 */ /* 0x000764000c1e1920 */
.L_x_130:
[----:B------:R-:W-:Y:S05]  /*9820*/  BSYNC B1 ;  /* 0x0000000000017941 */ /* 0x000fea0003800000 */
.L_x_129:
[----:B------:R-:W-:Y:S01]  /*9830*/  ISETP.GT.AND P2, PT, R50, 0x8, P0 ;  /* 0x000000083200780c */ /* 0x000fe20000744270 */
[----:B-----5:R-:W-:Y:S01]  /*9840*/  FMUL R60, R58, UR27 ;  /* 0x0000001b3a3c7c20 */ /* 0x020fe20008400000 */
[----:B0-----:R-:W-:Y:S01]  /*9850*/  IADD3 R24, P0, R24, R56, RZ ;  /* 0x0000003818187210 */ /* 0x001fe20007f1e0ff */
[----:B------:R-:W-:Y:S01]  /*9860*/  IMAD.WIDE.U32 R40, R0, UR6, R44 ;  /* 0x0000000600287c25 */ /* 0x000fe2000f8e002c */
[----:B------:R-:W-:Y:S03]  /*9870*/  BSSY B1, `(.L_x_131) ;  /* 0x000000d000017945 */ /* 0x000fe60003800000 */
[----:B------:R-:W-:Y:S01]  /*9880*/  FFMA R157, R157, UR26, R60 ;  /* 0x0000001a9d9d7c23 */ /* 0x000fe2000800003c */
[----:B------:R-:W-:Y:S01]  /*9890*/  IMAD.X R25, R25, 0x1, R33, P0 ;  /* 0x0000000119197824 */ /* 0x000fe200000e0621 */
[----:B---3--:R-:W-:Y:S01]  /*98a0*/  IADD3 R43, R52, R41, RZ ;  /* 0x00000029342b7210 */ /* 0x008fe20007ffe0ff */
[----:B------:R-:W-:Y:S01]  /*98b0*/  IMAD.WIDE.U32 R44, R34, R30, R26 ;  /* 0x0000001e222c7225 */ /* 0x000fe200078e001a */
[----:B------:R-:W-:-:S02]  /*98c0*/  LEA R42, P0, R40, UR8, 0x2 ;  /* 0x00000008282a7c11 */ /* 0x000fc4000f8010ff */
[----:B------:R0:W-:Y:S01]  /*98d0*/  @P5 STG.E desc[UR24][R24.64], R157 ;  /* 0x0000009d18005986 */ /* 0x0001e2000c101918 */
[----:B------:R-:W-:Y:S01]  /*98e0*/  IMAD.IADD R41, R53, 0x1, R45 ;  /* 0x0000000135297824 */ /* 0x000fe200078e022d */
[----:B------:R-:W-:Y:S02]  /*98f0*/  IADD3 R44, P4, P6, R178, R44, R36 ;  /* 0x0000002cb22c7210 */ /* 0x000fe40007e9e024 */
[----:B------:R-:W-:Y:S02]  /*9900*/  LEA.HI.X R43, R40, UR9, R43, 0x2, P0 ;  /* 0x00000009282b7c11 */ /* 0x000fe400080f142b */
[----:B------:R-:W-:Y:S01]  /*9910*/  IADD3.X R45, R179, R41, R37, P4, P6 ;  /* 0x00000029b32d7210 */ /* 0x000fe200027ec425 */
[----:B------:R-:W-:Y:S08]  /*9920*/  @!P2 BRA `(.L_x_132) ;  /* 0x000000000004a947 */ /* 0x000ff00003800000 */
[----:B------:R3:W5:Y:S02]  /*9930*/  LDG.E.LTC128B R58, desc[UR24][R42.64+0x20] ;  /* 0x000020182a3a7981 */ /* 0x000764000c1e1920 */
.L_x_132:
[----:B------:R-:W-:Y:S05]  /*9940*/  BSYNC B1 ;  /* 0x0000000000017941 */ /* 0x000fea0003800000 */
.L_x_131:
[----:B---3-5:R-:W-:Y:S01]  /*9950*/  FMUL R43, R58, UR27 ;  /* 0x0000001b3a2b7c20 */ /* 0x028fe20008400000 */
        /* <DEDUP_REMOVED lines=10> */
[----:B--2---:R-:W-:Y:S01]  /*9a00*/  IMAD.IADD R57, R54, 0x1, R47 ;  /* 0x0000000136397824 */ /* 0x004fe200078e022f */
[----:B------:R-:W-:-:S02]  /*9a10*/  ISETP.GT.AND P4, PT, R50, RZ, P0 ;  /* 0x000000ff3200720c */ /* 0x000fc40000784270 */
[----:B------:R-:W-:Y:S01]  /*9a20*/  LEA.HI.X R43, R40, UR9, R43, 0x2, P5 ;  /* 0x00000009282b7c11 */ /* 0x000fe2000a8f142b */
[----:B------:R-:W-:Y:S01]  /*9a30*/  IMAD.X R44, R57, 0x1, R29, P6 ;  /* 0x00000001392c7824 */ /* 0x000fe200030e061d */
[----:B------:R-:W-:Y:S09]  /*9a40*/  @!P1 BRA `(.L_x_134) ;  /* 0x0000000000049947 */ /* 0x000ff20003800000 */
[----:B------:R2:W5:Y:S02]  /*9a50*/  LDG.E.LTC128B R58, desc[UR24][R42.64+0x20] ;  /* 0x000020182a3a7981 */ /* 0x000564000c1e1920 */
.L_x_134:
[----:B------:R-:W-:Y:S05]  /*9a60*/  BSYNC B1 ;  /* 0x0000000000017941 */ /* 0x000fea0003800000 */
.L_x_133:
[----:B--2--5:R-:W-:Y:S01]  /*9a70*/  FMUL R42, R58, UR27 ;  /* 0x0000001b3a2a7c20 */ /* 0x024fe20008400000 */
[----:B------:R-:W-:-:S03]  /*9a80*/  LEA R40, P2, R41, UR8, 0x2 ;  /* 0x0000000829287c11 */ /* 0x000fc6000f8410ff */
[----:B------:R-:W-:Y:S01]  /*9a90*/  FFMA R155, R155, UR26, R42 ;  /* 0x0000001a9b9b7c23 */ /* 0x000fe2000800002a */
        /* <DEDUP_REMOVED lines=8> */
[----:B---3--:R-:W-:Y:S01]  /*9b20*/  IADD3 R48, P2, R46, R28, RZ ;  /* 0x0000001c2e307210 */ /* 0x008fe20007f5e0ff */
[----:B------:R-:W-:Y:S01]  /*9b30*/  IMAD.X R47, R57, 0x1, R31, P1 ;  /* 0x00000001392f7824 */ /* 0x000fe200008e061f */
[----:B------:R-:W-:Y:S01]  /*9b40*/  IADD3 R38, P6, R42, R30, RZ ;  /* 0x0000001e2a267210 */ /* 0x000fe20007fde0ff */
[----:B----4-:R-:W-:Y:S01]  /*9b50*/  IMAD.WIDE.U32 R40, R32, 0x1c, R24 ;  /* 0x0000001c20287825 */ /* 0x010fe200078e0018 */
[CC--:B------:R-:W-:Y:S02]  /*9b60*/  IADD3.X R27, R31.reuse, R54.reuse, R39, P5, !PT ;  /* 0x000000361f1b7210 */ /* 0x0c0fe40002ffe427 */
[----:B------:R-:W-:Y:S01]  /*9b70*/  IADD3.X R39, R31, R54, R43, P6, !PT ;  /* 0x000000361f277210 */ /* 0x000fe200037fe42b */
[----:B------:R-:W-:Y:S01]  /*9b80*/  IMAD.IADD R49, R55, 0x1, R41 ;  /* 0x0000000137317824 */ /* 0x000fe200078e0229 */
[----:B------:R-:W-:Y:S01]  /*9b90*/  IADD3.X R43, R47, R29, RZ, P2, !PT ;  /* 0x0000001d2f2b7210 */ /* 0x000fe200017fe4ff */
[----:B------:R-:W-:Y:S01]  /*9ba0*/  IMAD.WIDE.U32 R44, R34, R30, R26 ;  /* 0x0000001e222c7225 */ /* 0x000fe200078e001a */
[----:B------:R-:W-:-:S02]  /*9bb0*/  LEA R42, P2, R48, UR8, 0x2 ;  /* 0x00000008302a7c11 */ /* 0x000fc4000f8410ff */
[----:B------:R-:W-:Y:S01]  /*9bc0*/  ISETP.GT.AND P1, PT, R51, 0x91, PT ;  /* 0x000000913300780c */ /* 0x000fe20003f24270 */
[----:B------:R-:W-:Y:S01]  /*9bd0*/  IMAD.IADD R41, R53, 0x1, R45 ;  /* 0x0000000135297824 */ /* 0x000fe200078e022d */
[----:B------:R-:W-:Y:S01]  /*9be0*/  LEA.HI.X R43, R48, UR9, R43, 0x2, P2 ;  /* 0x00000009302b7c11 */ /* 0x000fe200090f142b */
[----:B------:R-:W-:Y:S01]  /*9bf0*/  IMAD.MOV.U32 R48, RZ, RZ, R40 ;  /* 0x000000ffff307224 */ /* 0x000fe200078e0028 */
[----:B------:R-:W-:Y:S02]  /*9c00*/  ISETP.GT.AND P5, PT, R50, RZ, P1 ;  /* 0x000000ff3200720c */ /* 0x000fe40000fa4270 */
[----:B------:R-:W-:-:S04]  /*9c10*/  IADD3 R44, P2, P6, R178, R44, R36 ;  /* 0x0000002cb22c7210 */ /* 0x000fc80007e5e024 */
[----:B------:R-:W-:Y:S01]  /*9c20*/  IADD3.X R45, R179, R41, R37, P2, P6 ;  /* 0x00000029b32d7210 */ /* 0x000fe200017ec425 */
[----:B--2---:R-:W-:-:S04]  /*9c30*/  FMUL R57, R58, UR27 ;  /* 0x0000001b3a397c20 */ /* 0x004fc80008400000 */
[----:B------:R-:W-:-:S05]  /*9c40*/  FFMA R57, R154, UR26, R57 ;  /* 0x0000001a9a397c23 */ /* 0x000fca0008000039 */
[----:B------:R2:W-:Y:S01]  /*9c50*/  @P4 STG.E desc[UR24][R48.64], R57 ;  /* 0x0000003930004986 */ /* 0x0005e2000c101918 */
[----:B------:R-:W-:Y:S05]  /*9c60*/  @!P5 BRA `(.L_x_136) ;  /* 0x000000000004d947 */ /* 0x000fea0003800000 */
[----:B------:R3:W5:Y:S02]  /*9c70*/  LDG.E.LTC128B R58, desc[UR24][R42.64] ;  /* 0x000000182a3a7981 */ /* 0x000764000c1e1920 */
.L_x_136:
[----:B------:R-:W-:Y:S05]  /*9c80*/  BSYNC B1 ;  /* 0x0000000000017941 */ /* 0x000fea0003800000 */
.L_x_135:
[----:B------:R-:W-:Y:S01]  /*9c90*/  ISETP.GT.AND P2, PT, R50, 0x8, P0 ;  /* 0x000000083200780c */ /* 0x000fe20000744270 */
[----:B-----5:R-:W-:Y:S01]  /*9ca0*/  FMUL R60, R58, UR27 ;  /* 0x0000001b3a3c7c20 */ /* 0x020fe20008400000 */
[----:B0-----:R-:W-:Y:S01]  /*9cb0*/  IADD3 R24, P0, R24, R56, RZ ;  /* 0x0000003818187210 */ /* 0x001fe20007f1e0ff */
[----:B------:R-:W-:Y:S01]  /*9cc0*/  IMAD.WIDE.U32 R40, R0, UR6, R44 ;  /* 0x0000000600287c25 */ /* 0x000fe2000f8e002c */
[----:B------:R-:W-:Y:S03]  /*9cd0*/  BSSY B1, `(.L_x_137) ;  /* 0x000000d000017945 */ /* 0x000fe60003800000 */
[----:B--2---:R-:W-:Y:S01]  /*9ce0*/  FFMA R57, R23, UR26, R60 ;  /* 0x0000001a17397c23 */ /* 0x004fe2000800003c */
[----:B------:R-:W-:Y:S01]  /*9cf0*/  IMAD.X R25, R25, 0x1, R33, P0 ;  /* 0x0000000119197824 */ /* 0x000fe200000e0621 */
[----:B---3--:R-:W-:Y:S01]  /*9d00*/  LEA R42, P0, R40, UR8, 0x2 ;  /* 0x00000008282a7c11 */ /* 0x008fe2000f8010ff */
        /* <DEDUP_REMOVED lines=9> */
.L_x_138:
[----:B------:R-:W-:Y:S05]  /*9da0*/  BSYNC B1 ;  /* 0x0000000000017941 */ /* 0x000fea0003800000 */
.L_x_137:
        /* <DEDUP_REMOVED lines=17> */
.L_x_140:
[----:B------:R-:W-:Y:S05]  /*9ec0*/  BSYNC B1 ;  /* 0x0000000000017941 */ /* 0x000fea0003800000 */
.L_x_139:
[----:B-----5:R-:W-:Y:S01]  /*9ed0*/  FMUL R40, R58, UR27 ;  /* 0x0000001b3a287c20 */ /* 0x020fe20008400000 */
[----:B---3--:R-:W-:-:S03]  /*9ee0*/  LEA R22, P2, R41, UR8, 0x2 ;  /* 0x0000000829167c11 */ /* 0x008fc6000f8410ff */
[----:B------:R-:W-:Y:S01]  /*9ef0*/  FFMA R47, R21, UR26, R40 ;  /* 0x0000001a152f7c23 */ /* 0x000fe20008000028 */
[----:B------:R-:W-:-:S04]  /*9f00*/  LEA.HI.X R23, R41, UR9, R42, 0x2, P2 ;  /* 0x0000000929177c11 */ /* 0x000fc800090f142a */
[----:B------:R3:W-:Y:S04]  /*9f10*/  @P1 STG.E desc[UR24][R24.64+0x20], R47 ;  /* 0x0000202f18001986 */ /* 0x0007e8000c101918 */
[----:B------:R4:W2:Y:S01]  /*9f20*/  @P4 LDG.E.LTC128B R58, desc[UR24][R22.64] ;  /* 0x00000018163a4981 */ /* 0x0008a2000c1e1920 */
        /* <DEDUP_REMOVED lines=9> */
[----:B------:R-:W-:Y:S01]  /*9fc0*/  IMAD.X R46, R45, 0x1, R29, P2 ;  /* 0x000000012d2e7824 */ /* 0x000fe200010e061d */
[C---:B------:R-:W-:Y:S01]  /*9fd0*/  LEA R26, P2, R21.reuse, UR8, 0x2 ;  /* 0x00000008151a7c11 */ /* 0x040fe2000f8410ff */
[----:B----4-:R-:W-:Y:S01]  /*9fe0*/  IMAD.WIDE.U32 R22, R32, 0x1c, R24 ;  /* 0x0000001c20167825 */ /* 0x010fe200078e0018 */
[----:B------:R-:W-:Y:S02]  /*9ff0*/  ISETP.GT.AND P5, PT, R50, RZ, P1 ;  /* 0x000000ff3200720c */ /* 0x000fe40000fa4270 */
[----:B------:R-:W-:Y:S01]  /*a000*/  LEA.HI.X R27, R21, UR9, R46, 0x2, P2 ;  /* 0x00000009151b7c11 */ /* 0x000fe200090f142e */
[----:B------:R-:W-:Y:S01]  /*a010*/  IMAD.MOV.U32 R46, RZ, RZ, R22 ;  /* 0x000000ffff2e7224 */ /* 0x000fe200078e0016 */
[----:B---3--:R-:W-:Y:S02]  /*a020*/  IADD3 R47, R55, R23, RZ ;  /* 0x00000017372f7210 */ /* 0x008fe40007ffe0ff */
[----:B------:R-:W-:-:S04]  /*a030*/  IADD3 R42, P6, R38, R30, RZ ;  /* 0x0000001e262a7210 */ /* 0x000fc80007fde0ff */
[----:B--2---:R-:W-:Y:S01]  /*a040*/  IADD3.X R43, R31, R54, R39, P6, !PT ;  /* 0x000000361f2b7210 */ /* 0x004fe200037fe427 */
[----:B------:R-:W-:-:S04]  /*a050*/  IMAD.WIDE.U32 R38, R34, R30, R40 ;  /* 0x0000001e22267225 */ /* 0x000fc800078e0028 */
[----:B------:R-:W-:Y:S01]  /*a060*/  IMAD.IADD R23, R53, 0x1, R39 ;  /* 0x0000000135177824 */ /* 0x000fe200078e0227 */
[----:B------:R-:W-:-:S04]  /*a070*/  IADD3 R38, P2, P6, R178, R38, R36 ;  /* 0x00000026b2267210 */ /* 0x000fc80007e5e024 */
[----:B------:R-:W-:Y:S01]  /*a080*/  IADD3.X R39, R179, R23, R37, P2, P6 ;  /* 0x00000017b3277210 */ /* 0x000fe200017ec425 */
[----:B------:R-:W-:-:S04]  /*a090*/  FMUL R21, R58, UR27 ;  /* 0x0000001b3a157c20 */ /* 0x000fc80008400000 */
[----:B------:R-:W-:-:S05]  /*a0a0*/  FFMA R21, R20, UR26, R21 ;  /* 0x0000001a14157c23 */ /* 0x000fca0008000015 */
[----:B------:R2:W-:Y:S01]  /*a0b0*/  @P4 STG.E desc[UR24][R46.64], R21 ;  /* 0x000000152e004986 */ /* 0x0005e2000c101918 */
[----:B------:R-:W-:Y:S05]  /*a0c0*/  @!P5 BRA `(.L_x_142) ;  /* 0x000000000004d947 */ /* 0x000fea0003800000 */
[----:B------:R3:W5:Y:S02]  /*a0d0*/  LDG.E.LTC128B R58, desc[UR24][R26.64] ;  /* 0x000000181a3a7981 */ /* 0x000764000c1e1920 */
.L_x_142:
[----:B------:R-:W-:Y:S05]  /*a0e0*/  BSYNC B1 ;  /* 0x0000000000017941 */ /* 0x000fea0003800000 */
.L_x_141:
[----:B------:R-:W-:Y:S01]  /*a0f0*/  ISETP.GT.AND P2, PT, R50, 0x8, P0 ;  /* 0x000000083200780c */ /* 0x000fe20000744270 */
[----:B------:R-:W-:Y:S01]  /*a100*/  IMAD.WIDE.U32 R22, R0, UR6, R38 ;  /* 0x0000000600167c25 */ /* 0x000fe2000f8e0026 */
[----:B------:R-:W-:-:S03]  /*a110*/  IADD3 R20, P0, R24, R56, RZ ;  /* 0x0000003818147210 */ /* 0x000fc60007f1e0ff */
[----:B-----5:R-:W-:Y:S01]  /*a120*/  FMUL R38, R58, UR27 ;  /* 0x0000001b3a267c20 */ /* 0x020fe20008400000 */
[----:B------:R-:W-:Y:S01]  /*a130*/  BSSY B1, `(.L_x_143) ;  /* 0x000000d000017945 */ /* 0x000fe20003800000 */
[----:B---3--:R-:W-:-:S04]  /*a140*/  IMAD.WIDE.U32 R26, R34, R30, R42 ;  /* 0x0000001e221a7225 */ /* 0x008fc800078e002a */
[----:B------:R-:W-:Y:S01]  /*a150*/  FFMA R39, R19, UR26, R38 ;  /* 0x0000001a13277c23 */ /* 0x000fe20008000026 */
[----:B--2---:R-:W-:Y:S01]  /*a160*/  IMAD.X R21, R25, 0x1, R33, P0 ;  /* 0x0000000119157824 */ /* 0x004fe200000e0621 */
[----:B0-----:R-:W-:Y:S01]  /*a170*/  LEA R24, P0, R22, UR8, 0x2 ;  /* 0x0000000816187c11 */ /* 0x001fe2000f8010ff */
[----:B------:R-:W-:Y:S01]  /*a180*/  IMAD.IADD R23, R52, 0x1, R23 ;  /* 0x0000000134177824 */ /* 0x000fe200078e0217 */
[----:B------:R-:W-:Y:S01]  /*a190*/  IADD3 R26, P4, P6, R178, R26, R36 ;  /* 0x0000001ab21a7210 */ /* 0x000fe20007e9e024 */
[----:B------:R-:W-:Y:S01]  /*a1a0*/  IMAD.IADD R19, R53, 0x1, R27 ;  /* 0x0000000135137824 */ /* 0x000fe200078e021b */
[----:B------:R0:W-:Y:S02]  /*a1b0*/  @P5 STG.E desc[UR24][R20.64], R39 ;  /* 0x0000002714005986 */ /* 0x0001e4000c101918 */
[----:B------:R-:W-:Y:S02]  /*a1c0*/  LEA.HI.X R25, R22, UR9, R23, 0x2, P0 ;  /* 0x0000000916197c11 */ /* 0x000fe400080f1417 */
[----:B------:R-:W-:Y:S01]  /*a1d0*/  IADD3.X R27, R179, R19, R37, P4, P6 ;  /* 0x00000013b31b7210 */ /* 0x000fe200027ec425 */
[----:B------:R-:W-:Y:S06]  /*a1e0*/  @!P2 BRA `(.L_x_144) ;  /* 0x000000000004a947 */ /* 0x000fec0003800000 */
[----:B------:R2:W5:Y:S02]  /*a1f0*/  LDG.E.LTC128B R58, desc[UR24][R24.64+0x20] ;  /* 0x00002018183a7981 */ /* 0x000564000c1e1920 */
.L_x_144:
[----:B------:R-:W-:Y:S05]  /*a200*/  BSYNC B1 ;  /* 0x0000000000017941 */ /* 0x000fea0003800000 */
.L_x_143:
[----:B-----5:R-:W-:Y:S01]  /*a210*/  FMUL R19, R58, UR27 ;  /* 0x0000001b3a137c20 */ /* 0x020fe20008400000 */
[----:B------:R-:W-:Y:S01]  /*a220*/  ISETP.GT.AND P1, PT, R50, 0x8, P1 ;  /* 0x000000083200780c */ /* 0x000fe20000f24270 */
[----:B------:R-:W-:Y:S01]  /*a230*/  IMAD.WIDE.U32 R22, R0, UR6, R26 ;  /* 0x0000000600167c25 */ /* 0x000fe2000f8e001a */
[----:B------:R-:W-:-:S03]  /*a240*/  ISETP.GT.AND P0, PT, R51, 0xa0, PT ;  /* 0x000000a03300780c */ /* 0x000fc60003f04270 */
[----:B--2---:R-:W-:Y:S01]  /*a250*/  FFMA R25, R18, UR26, R19 ;  /* 0x0000001a12197c23 */ /* 0x004fe20008000013 */
        /* <DEDUP_REMOVED lines=12> */
.L_x_146:
[----:B------:R-:W-:Y:S05]  /*a320*/  BSYNC B1 ;  /* 0x0000000000017941 */ /* 0x000fea0003800000 */
.L_x_145:
[----:B---3--:R-:W-:Y:S01]  /*a330*/  LEA R18, P2, R23, UR8, 0x2 ;  /* 0x0000000817127c11 */ /* 0x008fe2000f8410ff */
[----:B-----5:R-:W-:-:S03]  /*a340*/  FMUL R22, R58, UR27 ;  /* 0x0000001b3a167c20 */ /* 0x020fc60008400000 */
[----:B------:R-:W-:Y:S01]  /*a350*/  LEA.HI.X R19, R23, UR9, R24, 0x2, P2 ;  /* 0x0000000917137c11 */ /* 0x000fe200090f1418 */
[----:B------:R-:W-:-:S05]  /*a360*/  FFMA R23, R17, UR26, R22 ;  /* 0x0000001a11177c23 */ /* 0x000fca0008000016 */
        /* <DEDUP_REMOVED lines=15> */
[----:B---3--:R-:W-:Y:S01]  /*a460*/  LEA.HI.X R23, R17, UR9, R40, 0x2, P2 ;  /* 0x0000000911177c11 */ /* 0x008fe200090f1428 */
[----:B------:R-:W-:Y:S01]  /*a470*/  IMAD.IADD R41, R55, 0x1, R19 ;  /* 0x0000000137297824 */ /* 0x000fe200078e0213 */
[-C--:B------:R-:W-:Y:S01]  /*a480*/  IADD3 R38, P6, R42, R30.reuse, RZ ;  /* 0x0000001e2a267210 */ /* 0x080fe20007fde0ff */
[----:B------:R-:W-:Y:S02]  /*a490*/  IMAD.MOV.U32 R40, RZ, RZ, R18 ;  /* 0x000000ffff287224 */ /* 0x000fe400078e0012 */
[----:B--2---:R-:W-:Y:S01]  /*a4a0*/  IMAD.WIDE.U32 R24, R34, R30, R26 ;  /* 0x0000001e22187225 */ /* 0x004fe200078e001a */
[----:B0-----:R-:W-:-:S04]  /*a4b0*/  IADD3.X R39, R31, R54, R43, P6, !PT ;  /* 0x000000361f277210 */ /* 0x001fc800037fe42b */
[----:B------:R-:W-:Y:S02]  /*a4c0*/  IADD3 R19, R53, R25, RZ ;  /* 0x0000001935137210 */ /* 0x000fe40007ffe0ff */
[----:B------:R-:W-:-:S04]  /*a4d0*/  IADD3 R24, P2, P6, R178, R24, R36 ;  /* 0x00000018b2187210 */ /* 0x000fc80007e5e024 */
[----:B------:R-:W-:Y:S01]  /*a4e0*/  IADD3.X R25, R179, R19, R37, P2, P6 ;  /* 0x00000013b3197210 */ /* 0x000fe200017ec425 */
[----:B------:R-:W-:-:S04]  /*a4f0*/  FMUL R17, R58, UR27 ;  /* 0x0000001b3a117c20 */ /* 0x000fc80008400000 */
[----:B------:R-:W-:-:S05]  /*a500*/  FFMA R17, R16, UR26, R17 ;  /* 0x0000001a10117c23 */ /* 0x000fca0008000011 */
[----:B------:R0:W-:Y:S01]  /*a510*/  @P4 STG.E desc[UR24][R40.64], R17 ;  /* 0x0000001128004986 */ /* 0x0001e2000c101918 */
[----:B------:R-:W-:Y:S05]  /*a520*/  @!P5 BRA `(.L_x_148) ;  /* 0x000000000004d947 */ /* 0x000fea0003800000 */
[----:B------:R2:W5:Y:S02]  /*a530*/  LDG.E.LTC128B R58, desc[UR24][R22.64] ;  /* 0x00000018163a7981 */ /* 0x000564000c1e1920 */
.L_x_148:
[----:B------:R-:W-:Y:S05]  /*a540*/  BSYNC B1 ;  /* 0x0000000000017941 */ /* 0x000fea0003800000 */
.L_x_147:
[----:B------:R-:W-:Y:S01]  /*a550*/  ISETP.GT.AND P2, PT, R50, 0x8, P0 ;  /* 0x000000083200780c */ /* 0x000fe20000744270 */
[----:B------:R-:W-:Y:S01]  /*a560*/  IMAD.WIDE.U32 R18, R0, UR6, R24 ;  /* 0x0000000600127c25 */ /* 0x000fe2000f8e0018 */
[----:B------:R-:W-:-:S03]  /*a570*/  IADD3 R16, P0, R20, R56, RZ ;  /* 0x0000003814107210 */ /* 0x000fc60007f1e0ff */
[----:B-----5:R-:W-:Y:S01]  /*a580*/  FMUL R24, R58, UR27 ;  /* 0x0000001b3a187c20 */ /* 0x020fe20008400000 */
[----:B------:R-:W-:Y:S01]  /*a590*/  BSSY B1, `(.L_x_149) ;  /* 0x000000d000017945 */ /* 0x000fe20003800000 */
[----:B--2---:R-:W-:-:S04]  /*a5a0*/  IMAD.WIDE.U32 R22, R34, R30, R38 ;  /* 0x0000001e22167225 */ /* 0x004fc800078e0026 */
[----:B------:R-:W-:Y:S01]  /*a5b0*/  FFMA R25, R15, UR26, R24 ;  /* 0x0000001a0f197c23 */ /* 0x000fe20008000018 */
[----:B0-----:R-:W-:Y:S01]  /*a5c0*/  IMAD.X R17, R21, 0x1, R33, P0 ;  /* 0x0000000115117824 */ /* 0x001fe200000e0621 */
[----:B------:R-:W-:Y:S01]  /*a5d0*/  LEA R20, P0, R18, UR8, 0x2 ;  /* 0x0000000812147c11 */ /* 0x000fe2000f8010ff */
        /* <DEDUP_REMOVED lines=8> */
.L_x_150:
[----:B------:R-:W-:Y:S05]  /*a660*/  BSYNC B1 ;  /* 0x0000000000017941 */ /* 0x000fea0003800000 */
.L_x_149:
        /* <DEDUP_REMOVED lines=17> */
.L_x_152:
[----:B------:R-:W-:Y:S05]  /*a780*/  BSYNC B1 ;  /* 0x0000000000017941 */ /* 0x000fea0003800000 */
.L_x_151:
[----:B---3--:R-:W-:Y:S01]  /*a790*/  LEA R14, P2, R19, UR8, 0x2 ;  /* 0x00000008130e7c11 */ /* 0x008fe2000f8410ff */
[----:B-----5:R-:W-:-:S03]  /*a7a0*/  FMUL R18, R58, UR27 ;  /* 0x0000001b3a127c20 */ /* 0x020fc60008400000 */
[----:B------:R-:W-:Y:S01]  /*a7b0*/  LEA.HI.X R15, R19, UR9, R20, 0x2, P2 ;  /* 0x00000009130f7c11 */ /* 0x000fe200090f1414 */
[----:B------:R-:W-:-:S05]  /*a7c0*/  FFMA R19, R13, UR26, R18 ;  /* 0x0000001a0d137c23 */ /* 0x000fca0008000012 */
[----:B------:R3:W-:Y:S04]  /*a7d0*/  @P1 STG.E desc[UR24][R16.64+0x20], R19 ;  /* 0x0000201310001986 */ /* 0x0007e8000c101918 */
[----:B------:R4:W3:Y:S01]  /*a7e0*/  @P4 LDG.E.LTC128B R58, desc[UR24][R14.64] ;  /* 0x000000180e3a4981 */ /* 0x0008e2000c1e1920 */
[----:B--2---:R-:W-:Y:S01]  /*a7f0*/  IADD3 R40, P1, R44, R30, RZ ;  /* 0x0000001e2c287210 */ /* 0x004fe20007f3e0ff */
        /* <DEDUP_REMOVED lines=14> */
[----:B------:R-:W-:Y:S01]  /*a8e0*/  MOV R26, R14 ;  /* 0x0000000e001a7202 */ /* 0x000fe20000000f00 */
[-C--:B------:R-:W-:Y:S01]  /*a8f0*/  IMAD.WIDE.U32 R20, R34, R30.reuse, R22 ;  /* 0x0000001e22147225 */ /* 0x080fe200078e0016 */
[----:B------:R-:W-:-:S03]  /*a900*/  IADD3 R24, P6, R38, R30, RZ ;  /* 0x0000001e26187210 */ /* 0x000fc60007fde0ff */
[----:B------:R-:W-:Y:S01]  /*a910*/  IMAD.IADD R15, R53, 0x1, R21 ;  /* 0x00000001350f7824 */ /* 0x000fe200078e0215 */
[----:B0-----:R-:W-:Y:S02]  /*a920*/  IADD3.X R25, R31, R54, R39, P6, !PT ;  /* 0x000000361f197210 */ /* 0x001fe400037fe427 */
[----:B------:R-:W-:-:S04]  /*a930*/  IADD3 R20, P2, P6, R178, R20, R36 ;  /* 0x00000014b2147210 */ /* 0x000fc80007e5e024 */
[----:B------:R-:W-:Y:S01]  /*a940*/  IADD3.X R21, R179, R15, R37, P2, P6 ;  /* 0x0000000fb3157210 */ /* 0x000fe200017ec425 */
[----:B------:R-:W-:-:S04]  /*a950*/  FMUL R13, R58, UR27 ;  /* 0x0000001b3a0d7c20 */ /* 0x000fc80008400000 */
[----:B------:R-:W-:-:S05]  /*a960*/  FFMA R13, R12, UR26, R13 ;  /* 0x0000001a0c0d7c23 */ /* 0x000fca000800000d */
[----:B------:R0:W-:Y:S01]  /*a970*/  @P4 STG.E desc[UR24][R26.64], R13 ;  /* 0x0000000d1a004986 */ /* 0x0001e2000c101918 */
[----:B------:R-:W-:Y:S05]  /*a980*/  @!P5 BRA `(.L_x_154) ;  /* 0x000000000004d947 */ /* 0x000fea0003800000 */
[----:B------:R2:W5:Y:S02]  /*a990*/  LDG.E.LTC128B R58, desc[UR24][R18.64] ;  /* 0x00000018123a7981 */ /* 0x000564000c1e1920 */
.L_x_154:
[----:B------:R-:W-:Y:S05]  /*a9a0*/  BSYNC B1 ;  /* 0x0000000000017941 */ /* 0x000fea0003800000 */
.L_x_153:
        /* <DEDUP_REMOVED lines=17> */
.L_x_156:
[----:B------:R-:W-:Y:S05]  /*aac0*/  BSYNC B1 ;  /* 0x0000000000017941 */ /* 0x000fea0003800000 */
.L_x_155:
        /* <DEDUP_REMOVED lines=17> */
.L_x_158:
[----:B------:R-:W-:Y:S05]  /*abe0*/  BSYNC B1 ;  /* 0x0000000000017941 */ /* 0x000fea0003800000 */
.L_x_157:
        /* <DEDUP_REMOVED lines=23> */
[----:B------:R-:W-:Y:S01]  /*ad60*/  IMAD.WIDE.U32 R16, R34, R30, R18 ;  /* 0x0000001e22107225 */ /* 0x000fe200078e0012 */
[----:B0-----:R-:W-:-:S03]  /*ad70*/  IADD3.X R21, R31, R54, R25, P6, !PT ;  /* 0x000000361f157210 */ /* 0x001fc600037fe419 */
        /* <DEDUP_REMOVED lines=8> */
.L_x_160:
[----:B------:R-:W-:Y:S05]  /*ae00*/  BSYNC B1 ;  /* 0x0000000000017941 */ /* 0x000fea0003800000 */
.L_x_159:
[----:B------:R-:W-:Y:S01]  /*ae10*/  ISETP.GT.AND P2, PT, R50, 0x8, P0 ;  /* 0x000000083200780c */ /* 0x000fe20000744270 */
[----:B------:R-:W-:Y:S01]  /*ae20*/  IMAD.WIDE.U32 R10, R0, UR6, R16 ;  /* 0x00000006000a7c25 */ /* 0x000fe2000f8e0010 */
[----:B------:R-:W-:-:S03]  /*ae30*/  IADD3 R8, P0, R12, R56, RZ ;  /* 0x000000380c087210 */ /* 0x000fc60007f1e0ff */
[----:B-----5:R-:W-:Y:S01]  /*ae40*/  FMUL R16, R58, UR27 ;  /* 0x0000001b3a107c20 */ /* 0x020fe20008400000 */
[----:B------:R-:W-:Y:S01]  /*ae50*/  BSSY B1, `(.L_x_161) ;  /* 0x000000d000017945 */ /* 0x000fe20003800000 */
[----:B--2---:R-:W-:Y:S01]  /*ae60*/  IMAD.WIDE.U32 R14, R34, R30, R20 ;  /* 0x0000001e220e7225 */ /* 0x004fe200078e0014 */
[----:B0-----:R-:W-:-:S03]  /*ae70*/  IADD3.X R9, R13, R33, RZ, P0, !PT ;  /* 0x000000210d097210 */ /* 0x001fc600007fe4ff */
[----:B------:R-:W-:Y:S01]  /*ae80*/  FFMA R17, R7, UR26, R16 ;  /* 0x0000001a07117c23 */ /* 0x000fe20008000010 */
        /* <DEDUP_REMOVED lines=9> */
.L_x_162:
[----:B------:R-:W-:Y:S05]  /*af20*/  BSYNC B1 ;  /* 0x0000000000017941 */ /* 0x000fea0003800000 */
.L_x_161:
        /* <DEDUP_REMOVED lines=17> */
.L_x_164:
[----:B------:R-:W-:Y:S05]  /*b040*/  BSYNC B1 ;  /* 0x0000000000017941 */ /* 0x000fea0003800000 */
.L_x_163:
[----:B---3--:R-:W-:Y:S01]  /*b050*/  LEA R6, P2, R11, UR8, 0x2 ;  /* 0x000000080b067c11 */ /* 0x008fe2000f8410ff */
[----:B-----5:R-:W-:-:S03]  /*b060*/  FMUL R10, R58, UR27 ;  /* 0x0000001b3a0a7c20 */ /* 0x020fc60008400000 */
[----:B------:R-:W-:Y:S01]  /*b070*/  LEA.HI.X R7, R11, UR9, R12, 0x2, P2 ;  /* 0x000000090b077c11 */ /* 0x000fe200090f140c */
[----:B------:R-:W-:-:S05]  /*b080*/  FFMA R11, R5, UR26, R10 ;  /* 0x0000001a050b7c23 */ /* 0x000fca000800000a */
[----:B------:R3:W-:Y:S04]  /*b090*/  @P1 STG.E desc[UR24][R8.64+0x20], R11 ;  /* 0x0000200b08001986 */ /* 0x0007e8000c101918 */
[----:B------:R4:W3:Y:S01]  /*b0a0*/  @P4 LDG.E.LTC128B R58, desc[UR24][R6.64] ;  /* 0x00000018063a4981 */ /* 0x0008e2000c1e1920 */
[----:B--2---:R-:W-:Y:S01]  /*b0b0*/  IADD3 R22, P1, R26, R30, RZ ;  /* 0x0000001e1a167210 */ /* 0x004fe20007f3e0ff */
[C---:B------:R-:W-:Y:S01]  /*b0c0*/  IMAD.WIDE.U32 R18, R30.reuse, 0x7, R18 ;  /* 0x000000071e127825 */ /* 0x040fe200078e0012 */
[----:B------:R-:W-:Y:S02]  /*b0d0*/  BSSY B1, `(.L_x_165) ;  /* 0x0000019000017945 */ /* 0x000fe40003800000 */
[----:B------:R-:W-:Y:S01]  /*b0e0*/  IADD3.X R23, R15, R31, RZ, P1, !PT ;  /* 0x0000001f0f177210 */ /* 0x000fe20000ffe4ff */
[----:B------:R-:W-:Y:S01]  /*b0f0*/  IMAD.WIDE.U32 R20, R30, 0x7, R20 ;  /* 0x000000071e147825 */ /* 0x000fe200078e0014 */
[----:B------:R-:W-:-:S02]  /*b100*/  IADD3 R5, P2, R22, R28, RZ ;  /* 0x0000001c16057210 */ /* 0x000fc40007f5e0ff */
[----:B------:R-:W-:Y:S01]  /*b110*/  IADD3 R14, P5, R18, R30, RZ ;  /* 0x0000001e120e7210 */ /* 0x000fe20007fbe0ff */
[----:B----4-:R-:W-:Y:S01]  /*b120*/  IMAD.WIDE.U32 R6, R32, 0x1c, R8 ;  /* 0x0000001c20067825 */ /* 0x010fe200078e0008 */
[----:B------:R-:W-:Y:S02]  /*b130*/  ISETP.GT.AND P1, PT, R51, 0xb9, PT ;  /* 0x000000b93300780c */ /* 0x000fe40003f24270 */
[----:B------:R-:W-:Y:S01]  /*b140*/  IADD3.X R15, R31, R54, R19, P5, !PT ;  /* 0x000000361f0f7210 */ /* 0x000fe20002ffe413 */
[----:B------:R-:W-:Y:S01]  /*b150*/  IMAD.X R18, R23, 0x1, R29, P2 ;  /* 0x0000000117127824 */ /* 0x000fe200010e061d */
[----:B------:R-:W-:Y:S01]  /*b160*/  LEA R10, P2, R5, UR8, 0x2 ;  /* 0x00000008050a7c11 */ /* 0x000fe2000f8410ff */
[----:B------:R-:W-:Y:S01]  /*b170*/  IMAD.IADD R19, R55, 0x1, R7 ;  /* 0x0000000137137824 */ /* 0x000fe200078e0207 */
[----:B------:R-:W-:Y:S01]  /*b180*/  ISETP.GT.AND P5, PT, R50, RZ, P1 ;  /* 0x000000ff3200720c */ /* 0x000fe20000fa4270 */
[----:B------:R-:W-:Y:S01]  /*b190*/  IMAD.WIDE.U32 R12, R34, R30, R14 ;  /* 0x0000001e220c7225 */ /* 0x000fe200078e000e */
[----:B---3--:R-:W-:-:S02]  /*b1a0*/  LEA.HI.X R11, R5, UR9, R18, 0x2, P2 ;  /* 0x00000009050b7c11 */ /* 0x008fc400090f1412 */
[----:B------:R-:W-:Y:S01]  /*b1b0*/  IADD3 R16, P6, R20, R30, RZ ;  /* 0x0000001e14107210 */ /* 0x000fe20007fde0ff */
[----:B------:R-:W-:Y:S02]  /*b1c0*/  IMAD.MOV.U32 R18, RZ, RZ, R6 ;  /* 0x000000ffff127224 */ /* 0x000fe400078e0006 */
        /* <DEDUP_REMOVED lines=9> */
.L_x_166:
[----:B------:R-:W-:Y:S05]  /*b260*/  BSYNC B1 ;  /* 0x0000000000017941 */ /* 0x000fea0003800000 */
.L_x_165:
[----:B------:R-:W-:Y:S01]  /*b270*/  ISETP.GT.AND P2, PT, R50, 0x8, P0 ;  /* 0x000000083200780c */ /* 0x000fe20000744270 */
[----:B------:R-:W-:Y:S01]  /*b280*/  IMAD.WIDE.U32 R6, R0, UR6, R12 ;  /* 0x0000000600067c25 */ /* 0x000fe2000f8e000c */
[----:B------:R-:W-:-:S03]  /*b290*/  IADD3 R4, P0, R8, R56, RZ ;  /* 0x0000003808047210 */ /* 0x000fc60007f1e0ff */
[----:B-----5:R-:W-:Y:S01]  /*b2a0*/  FMUL R12, R58, UR27 ;  /* 0x0000001b3a0c7c20 */ /* 0x020fe20008400000 */
[----:B------:R-:W-:Y:S01]  /*b2b0*/  BSSY B1, `(.L_x_167) ;  /* 0x000000d000017945 */ /* 0x000fe20003800000 */
[----:B--2---:R-:W-:Y:S01]  /*b2c0*/  IMAD.WIDE.U32 R10, R34, R30, R16 ;  /* 0x0000001e220a7225 */ /* 0x004fe200078e0010 */
[----:B------:R-:W-:-:S03]  /*b2d0*/  IADD3 R7, R52, R7, RZ ;  /* 0x0000000734077210 */ /* 0x000fc60007ffe0ff */
[----:B------:R-:W-:Y:S01]  /*b2e0*/  FFMA R13, R3, UR26, R12 ;  /* 0x0000001a030d7c23 */ /* 0x000fe2000800000c */
[----:B0-----:R-:W-:Y:S01]  /*b2f0*/  IMAD.X R5, R9, 0x1, R33, P0 ;  /* 0x0000000109057824 */ /* 0x001fe200000e0621 */
[----:B------:R-:W-:Y:S01]  /*b300*/  LEA R8, P0, R6, UR8, 0x2 ;  /* 0x0000000806087c11 */ /* 0x000fe2000f8010ff */
[----:B------:R-:W-:Y:S01]  /*b310*/  IMAD.IADD R3, R53, 0x1, R11 ;  /* 0x0000000135037824 */ /* 0x000fe200078e020b */
[----:B------:R-:W-:Y:S02]  /*b320*/  IADD3 R10, P4, P6, R178, R10, R36 ;  /* 0x0000000ab20a7210 */ /* 0x000fe40007e9e024 */
[----:B------:R0:W-:Y:S01]  /*b330*/  @P5 STG.E desc[UR24][R4.64], R13 ;  /* 0x0000000d04005986 */ /* 0x0001e2000c101918 */
[----:B------:R-:W-:Y:S02]  /*b340*/  LEA.HI.X R9, R6, UR9, R7, 0x2, P0 ;  /* 0x0000000906097c11 */ /* 0x000fe400080f1407 */
[----:B------:R-:W-:Y:S01]  /*b350*/  IADD3.X R11, R179, R3, R37, P4, P6 ;  /* 0x00000003b30b7210 */ /* 0x000fe200027ec425 */
[----:B------:R-:W-:Y:S07]  /*b360*/  @!P2 BRA `(.L_x_168) ;  /* 0x000000000004a947 */ /* 0x000fee0003800000 */
[----:B------:R2:W5:Y:S02]  /*b370*/  LDG.E.LTC128B R58, desc[UR24][R8.64+0x20] ;  /* 0x00002018083a7981 */ /* 0x000564000c1e1920 */
.L_x_168:
[----:B------:R-:W-:Y:S05]  /*b380*/  BSYNC B1 ;  /* 0x0000000000017941 */ /* 0x000fea0003800000 */
.L_x_167:
[----:B-----5:R-:W-:Y:S01]  /*b390*/  FMUL R3, R58, UR27 ;  /* 0x0000001b3a037c20 */ /* 0x020fe20008400000 */
        /* <DEDUP_REMOVED lines=9> */
[----:B--2---:R-:W-:Y:S01]  /*b430*/  IADD3 R8, P6, R28, R22, RZ ;  /* 0x000000161c087210 */ /* 0x004fe20007fde0ff */
[----:B0-----:R-:W-:Y:S01]  /*b440*/  IMAD.IADD R13, R54, 0x1, R23 ;  /* 0x00000001360d7824 */ /* 0x001fe200078e0217 */
[----:B------:R-:W-:-:S02]  /*b450*/  ISETP.GT.AND P4, PT, R50, RZ, P0 ;  /* 0x000000ff3200720c */ /* 0x000fc40000784270 */
[----:B------:R-:W-:Y:S01]  /*b460*/  LEA.HI.X R3, R6, UR9, R3, 0x2, P5 ;  /* 0x0000000906037c11 */ /* 0x000fe2000a8f1403 */
[----:B------:R-:W-:Y:S01]  /*b470*/  IMAD.X R9, R13, 0x1, R29, P6 ;  /* 0x000000010d097824 */ /* 0x000fe200030e061d */
[----:B------:R-:W-:Y:S09]  /*b480*/  @!P1 BRA `(.L_x_170) ;  /* 0x0000000000049947 */ /* 0x000ff20003800000 */
[----:B------:R0:W5:Y:S02]  /*b490*/  LDG.E.LTC128B R58, desc[UR24][R2.64+0x20] ;  /* 0x00002018023a7981 */ /* 0x000164000c1e1920 */
.L_x_170:
[----:B------:R-:W-:Y:S05]  /*b4a0*/  BSYNC B1 ;  /* 0x0000000000017941 */ /* 0x000fea0003800000 */
.L_x_169:
[----:B0-----:R-:W-:Y:S01]  /*b4b0*/  LEA R2, P2, R8, UR8, 0x2 ;  /* 0x0000000808027c11 */ /* 0x001fe2000f8410ff */
[----:B-----5:R-:W-:-:S03]  /*b4c0*/  FMUL R7, R58, UR27 ;  /* 0x0000001b3a077c20 */ /* 0x020fc60008400000 */
[----:B------:R-:W-:Y:S01]  /*b4d0*/  LEA.HI.X R3, R8, UR9, R9, 0x2, P2 ;  /* 0x0000000908037c11 */ /* 0x000fe200090f1409 */
[----:B------:R-:W-:-:S05]  /*b4e0*/  FFMA R9, R152, UR26, R7 ;  /* 0x0000001a98097c23 */ /* 0x000fca0008000007 */
[----:B------:R0:W-:Y:S04]  /*b4f0*/  @P1 STG.E desc[UR24][R4.64+0x20], R9 ;  /* 0x0000200904001986 */ /* 0x0001e8000c101918 */
[----:B------:R2:W4:Y:S01]  /*b500*/  @P4 LDG.E.LTC128B R58, desc[UR24][R2.64] ;  /* 0x00000018023a4981 */ /* 0x000522000c1e1920 */
[----:B---3--:R-:W-:Y:S01]  /*b510*/  IADD3 R18, P1, R22, R30, RZ ;  /* 0x0000001e16127210 */ /* 0x008fe20007f3e0ff */
[----:B------:R-:W-:Y:S01]  /*b520*/  IMAD.WIDE.U32 R14, R30, 0x7, R14 ;  /* 0x000000071e0e7825 */ /* 0x000fe200078e000e */
[----:B------:R-:W-:Y:S02]  /*b530*/  BSSY B1, `(.L_x_171) ;  /* 0x0000019000017945 */ /* 0x000fe40003800000 */
[----:B------:R-:W-:Y:S01]  /*b540*/  IADD3 R7, P2, R18, R28, RZ ;  /* 0x0000001c12077210 */ /* 0x000fe20007f5e0ff */
[----:B------:R-:W-:Y:S01]  /*b550*/  IMAD.X R19, R13, 0x1, R31, P1 ;  /* 0x000000010d137824 */ /* 0x000fe200008e061f */
[----:B------:R-:W-:Y:S01]  /*b560*/  IADD3 R10, P5, R14, R30, RZ ;  /* 0x0000001e0e0a7210 */ /* 0x000fe20007fbe0ff */
[----:B------:R-:W-:Y:S01]  /*b570*/  IMAD.WIDE.U32 R16, R30, 0x7, R16 ;  /* 0x000000071e107825 */ /* 0x000fe200078e0010 */
[----:B------:R-:W-:-:S02]  /*b580*/  ISETP.GT.AND P1, PT, R51, 0xc1, PT ;  /* 0x000000c13300780c */ /* 0x000fc40003f24270 */
[----:B------:R-:W-:Y:S01]  /*b590*/  IADD3.X R14, R19, R29, RZ, P2, !PT ;  /* 0x0000001d130e7210 */ /* 0x000fe200017fe4ff */
[----:B--2---:R-:W-:Y:S01]  /*b5a0*/  IMAD.WIDE.U32 R2, R32, 0x1c, R4 ;  /* 0x0000001c20027825 */ /* 0x004fe200078e0004 */
[----:B------:R-:W-:Y:S02]  /*b5b0*/  LEA R6, P2, R7, UR8, 0x2 ;  /* 0x0000000807067c11 */ /* 0x000fe4000f8410ff */
[----:B------:R-:W-:Y:S01]  /*b5c0*/  IADD3.X R11, R31, R54, R15, P5, !PT ;  /* 0x000000361f0b7210 */ /* 0x000fe20002ffe40f */
[----:B------:R-:W-:Y:S01]  /*b5d0*/  IMAD.IADD R15, R55, 0x1, R3 ;  /* 0x00000001370f7824 */ /* 0x000fe200078e0203 */
[----:B------:R-:W-:Y:S02]  /*b5e0*/  LEA.HI.X R7, R7, UR9, R14, 0x2, P2 ;  /* 0x0000000907077c11 */ /* 0x000fe400090f140e */
[----:B------:R-:W-:Y:S01]  /*b5f0*/  ISETP.GT.AND P5, PT, R50, RZ, P1 ;  /* 0x000000ff3200720c */ /* 0x000fe20000fa4270 */
[-C--:B0-----:R-:W-:Y:S01]  /*b600*/  IMAD.WIDE.U32 R8, R34, R30.reuse, R10 ;  /* 0x0000001e22087225 */ /* 0x081fe200078e000a */
[----:B------:R-:W-:-:S03]  /*b610*/  IADD3 R12, P6, R16, R30, RZ ;  /* 0x0000001e100c7210 */ /* 0x000fc60007fde0ff */
[----:B------:R-:W-:Y:S01]  /*b620*/  IMAD.IADD R3, R53, 0x1, R9 ;  /* 0x0000000135037824 */ /* 0x000fe200078e0209 */
[----:B------:R-:W-:Y:S02]  /*b630*/  IADD3.X R13, R31, R54, R17, P6, !PT ;  /* 0x000000361f0d7210 */ /* 0x000fe400037fe411 */
[----:B------:R-:W-:-:S04]  /*b640*/  IADD3 R8, P2, P6, R178, R8, R36 ;  /* 0x00000008b2087210 */ /* 0x000fc80007e5e024 */
[----:B------:R-:W-:Y:S01]  /*b650*/  IADD3.X R9, R179, R3, R37, P2, P6 ;  /* 0x00000003b3097210 */ /* 0x000fe200017ec425 */
[----:B----4-:R-:W-:-:S04]  /*b660*/  FMUL R14, R58, UR27 ;  /* 0x0000001b3a0e7c20 */ /* 0x010fc80008400000 */
[----:B------:R-:W-:Y:S01]  /*b670*/  FFMA R153, R153, UR26, R14 ;  /* 0x0000001a99997c23 */ /* 0x000fe2000800000e */
[----:B------:R-:W-:-:S05]  /*b680*/  IMAD.MOV.U32 R14, RZ, RZ, R2 ;  /* 0x000000ffff0e7224 */ /* 0x000fca00078e0002 */
[----:B------:R0:W-:Y:S01]  /*b690*/  @P4 STG.E desc[UR24][R14.64], R153 ;  /* 0x000000990e004986 */ /* 0x0001e2000c101918 */
[----:B------:R-:W-:Y:S05]  /*b6a0*/  @!P5 BRA `(.L_x_172) ;  /* 0x000000000004d947 */ /* 0x000fea0003800000 */
[----:B------:R2:W5:Y:S02]  /*b6b0*/  LDG.E.LTC128B R58, desc[UR24][R6.64] ;  /* 0x00000018063a7981 */ /* 0x000564000c1e1920 */
.L_x_172:
[----:B------:R-:W-:Y:S05]  /*b6c0*/  BSYNC B1 ;  /* 0x0000000000017941 */ /* 0x000fea0003800000 */
.L_x_171:
[----:B------:R-:W-:Y:S01]  /*b6d0*/  ISETP.GT.AND P2, PT, R50, 0x8, P0 ;  /* 0x000000083200780c */ /* 0x000fe20000744270 */
[----:B-----5:R-:W-:Y:S01]  /*b6e0*/  FMUL R16, R58, UR27 ;  /* 0x0000001b3a107c20 */ /* 0x020fe20008400000 */
[----:B------:R-:W-:Y:S01]  /*b6f0*/  IADD3 R2, P0, R4, R56, RZ ;  /* 0x0000003804027210 */ /* 0x000fe20007f1e0ff */
[----:B--2---:R-:W-:Y:S01]  /*b700*/  IMAD.WIDE.U32 R6, R0, UR6, R8 ;  /* 0x0000000600067c25 */ /* 0x004fe2000f8e0008 */
[----:B------:R-:W-:Y:S03]  /*b710*/  BSSY B1, `(.L_x_173) ;  /* 0x000000d000017945 */ /* 0x000fe60003800000 */
[----:B------:R-:W-:Y:S01]  /*b720*/  FFMA R229, R229, UR26, R16 ;  /* 0x0000001ae5e57c23 */ /* 0x000fe20008000010 */
[----:B------:R-:W-:Y:S01]  /*b730*/  IMAD.X R3, R5, 0x1, R33, P0 ;  /* 0x0000000105037824 */ /* 0x000fe200000e0621 */
[----:B------:R-:W-:Y:S01]  /*b740*/  LEA R4, P0, R6, UR8, 0x2 ;  /* 0x0000000806047c11 */ /* 0x000fe2000f8010ff */
        /* <DEDUP_REMOVED lines=9> */
.L_x_174:
[----:B------:R-:W-:Y:S05]  /*b7e0*/  BSYNC B1 ;  /* 0x0000000000017941 */ /* 0x000fea0003800000 */
.L_x_173:
[----:B------:R-:W4:Y:S01]  /*b7f0*/  LDL.LU R7, [R1+0x10] ;  /* 0x0000100001077983 */ /* 0x000f220000300800 */
[----:B-----5:R-:W-:Y:S01]  /*b800*/  FMUL R6, R58, UR27 ;  /* 0x0000001b3a067c20 */ /* 0x020fe20008400000 */
[----:B---3--:R-:W-:Y:S01]  /*b810*/  IMAD.WIDE.U32 R4, R0, UR6, R8 ;  /* 0x0000000600047c25 */ /* 0x008fe2000f8e0008 */
[----:B------:R-:W-:Y:S01]  /*b820*/  ISETP.GT.AND P1, PT, R50, 0x8, P1 ;  /* 0x000000083200780c */ /* 0x000fe20000f24270 */
[----:B------:R-:W-:Y:S01]  /*b830*/  BSSY B1, `(.L_x_175) ;  /* 0x000000e000017945 */ /* 0x000fe20003800000 */
[----:B------:R-:W-:Y:S01]  /*b840*/  ISETP.GT.AND P0, PT, R51, 0xc8, PT ;  /* 0x000000c83300780c */ /* 0x000fe20003f04270 */
[----:B------:R-:W-:-:S03]  /*b850*/  IMAD.WIDE.U32 R18, R30, 0x7, R18 ;  /* 0x000000071e127825 */ /* 0x000fc600078e0012 */
[----:B------:R-:W-:Y:S01]  /*b860*/  ISETP.GT.AND P4, PT, R50, RZ, P0 ;  /* 0x000000ff3200720c */ /* 0x000fe20000784270 */
[----:B------:R-:W-:Y:S02]  /*b870*/  IMAD.IADD R16, R54, 0x1, R19 ;  /* 0x0000000136107824 */ /* 0x000fe400078e0213 */
[----:B----4-:R-:W-:Y:S01]  /*b880*/  FFMA R9, R7, UR26, R6 ;  /* 0x0000001a07097c23 */ /* 0x010fe20008000006 */
[----:B------:R-:W-:Y:S01]  /*b890*/  IMAD.IADD R7, R52, 0x1, R5 ;  /* 0x0000000134077824 */ /* 0x000fe200078e0205 */
[----:B------:R-:W-:Y:S02]  /*b8a0*/  IADD3 R5, P6, R28, R18, RZ ;  /* 0x000000121c057210 */ /* 0x000fe40007fde0ff */
[----:B------:R-:W-:Y:S01]  /*b8b0*/  LEA R6, P5, R4, UR8, 0x2 ;  /* 0x0000000804067c11 */ /* 0x000fe2000f8a10ff */
[----:B------:R3:W-:Y:S02]  /*b8c0*/  @P2 STG.E desc[UR24][R14.64+0x20], R9 ;  /* 0x000020090e002986 */ /* 0x0007e4000c101918 */
[----:B------:R-:W-:Y:S01]  /*b8d0*/  IMAD.X R8, R16, 0x1, R29, P6 ;  /* 0x0000000110087824 */ /* 0x000fe200030e061d */
[----:B------:R-:W-:Y:S01]  /*b8e0*/  LEA.HI.X R7, R4, UR9, R7, 0x2, P5 ;  /* 0x0000000904077c11 */ /* 0x000fe2000a8f1407 */
[----:B------:R-:W-:Y:S08]  /*b8f0*/  @!P1 BRA `(.L_x_176) ;  /* 0x0000000000049947 */ /* 0x000ff00003800000 */
[----:B------:R4:W5:Y:S02]  /*b900*/  LDG.E.LTC128B R58, desc[UR24][R6.64+0x20] ;  /* 0x00002018063a7981 */ /* 0x000964000c1e1920 */
.L_x_176:
[----:B------:R-:W-:Y:S05]  /*b910*/  BSYNC B1 ;  /* 0x0000000000017941 */ /* 0x000fea0003800000 */
.L_x_175:
[----:B----4-:R-:W3:Y:S01]  /*b920*/  LDL.LU R7, [R1+0x14] ;  /* 0x0000140001077983 */ /* 0x010ee20000300800 */
[----:B-----5:R-:W-:Y:S01]  /*b930*/  FMUL R6, R58, UR27 ;  /* 0x0000001b3a067c20 */ /* 0x020fe20008400000 */
[C---:B------:R-:W-:Y:S02]  /*b940*/  LEA R4, P2, R5.reuse, UR8, 0x2 ;  /* 0x0000000805047c11 */ /* 0x040fe4000f8410ff */
[----:B------:R-:W4:Y:S02]  /*b950*/  LDL.LU R20, [R1+0x18] ;  /* 0x0000180001147983 */ /* 0x000f240000300800 */
[----:B------:R-:W-:Y:S01]  /*b960*/  LEA.HI.X R5, R5, UR9, R8, 0x2, P2 ;  /* 0x0000000905057c11 */ /* 0x000fe200090f1408 */
[----:B---3--:R-:W-:-:S05]  /*b970*/  FFMA R9, R7, UR26, R6 ;  /* 0x0000001a07097c23 */ /* 0x008fca0008000006 */
[----:B------:R3:W-:Y:S04]  /*b980*/  @P1 STG.E desc[UR24][R2.64+0x20], R9 ;  /* 0x0000200902001986 */ /* 0x0007e8000c101918 */
[----:B------:R1:W2:Y:S01]  /*b990*/  @P4 LDG.E.LTC128B R58, desc[UR24][R4.64] ;  /* 0x00000018043a4981 */ /* 0x0002a2000c1e1920 */
[----:B0-----:R-:W-:Y:S01]  /*b9a0*/  IADD3 R14, P1, R18, R30, RZ ;  /* 0x0000001e120e7210 */ /* 0x001fe20007f3e0ff */
        /* <DEDUP_REMOVED lines=10> */
[----:B-1----:R-:W-:Y:S01]  /*ba50*/  IMAD.WIDE.U32 R4, R32, 0x1c, R2 ;  /* 0x0000001c20047825 */ /* 0x002fe200078e0002 */
[----:B------:R-:W-:Y:S02]  /*ba60*/  ISETP.GT.AND P5, PT, R50, RZ, P1 ;  /* 0x000000ff3200720c */ /* 0x000fe40000fa4270 */
[----:B------:R-:W-:Y:S01]  /*ba70*/  LEA.HI.X R7, R7, UR9, R16, 0x2, P2 ;  /* 0x0000000907077c11 */ /* 0x000fe200090f1410 */
[-C--:B---3--:R-:W-:Y:S01]  /*ba80*/  IMAD.WIDE.U32 R8, R34, R30.reuse, R10 ;  /* 0x0000001e22087225 */ /* 0x088fe200078e000a */
[----:B------:R-:W-:Y:S02]  /*ba90*/  IADD3 R17, R55, R5, RZ ;  /* 0x0000000537117210 */ /* 0x000fe40007ffe0ff */
[----:B------:R-:W-:Y:S01]  /*baa0*/  IADD3 R12, P6, R12, R30, RZ ;  /* 0x0000001e0c0c7210 */ /* 0x000fe20007fde0ff */
[----:B------:R-:W-:-:S03]  /*bab0*/  IMAD.IADD R5, R53, 0x1, R9 ;  /* 0x0000000135057824 */ /* 0x000fc600078e0209 */
[----:B------:R-:W-:Y:S02]  /*bac0*/  IADD3.X R13, R31, R54, R13, P6, !PT ;  /* 0x000000361f0d7210 */ /* 0x000fe400037fe40d */
[----:B------:R-:W-:-:S04]  /*bad0*/  IADD3 R8, P2, P6, R178, R8, R36 ;  /* 0x00000008b2087210 */ /* 0x000fc80007e5e024 */
[----:B------:R-:W-:Y:S01]  /*bae0*/  IADD3.X R9, R179, R5, R37, P2, P6 ;  /* 0x00000005b3097210 */ /* 0x000fe200017ec425 */
[----:B--2---:R-:W-:-:S04]  /*baf0*/  FMUL R16, R58, UR27 ;  /* 0x0000001b3a107c20 */ /* 0x004fc80008400000 */
[----:B----4-:R-:W-:Y:S01]  /*bb00*/  FFMA R19, R20, UR26, R16 ;  /* 0x0000001a14137c23 */ /* 0x010fe20008000010 */
[----:B------:R-:W-:-:S05]  /*bb10*/  IMAD.MOV.U32 R16, RZ, RZ, R4 ;  /* 0x000000ffff107224 */ /* 0x000fca00078e0004 */
[----:B------:R0:W-:Y:S01]  /*bb20*/  @P4 STG.E desc[UR24][R16.64], R19 ;  /* 0x0000001310004986 */ /* 0x0001e2000c101918 */
[----:B------:R-:W-:Y:S05]  /*bb30*/  @!P5 BRA `(.L_x_178) ;  /* 0x000000000004d947 */ /* 0x000fea0003800000 */
[----:B------:R1:W5:Y:S02]  /*bb40*/  LDG.E.LTC128B R58, desc[UR24][R6.64] ;  /* 0x00000018063a7981 */ /* 0x000364000c1e1920 */
.L_x_178:
[----:B------:R-:W-:Y:S05]  /*bb50*/  BSYNC B1 ;  /* 0x0000000000017941 */ /* 0x000fea0003800000 */
.L_x_177:
[----:B------:R-:W2:Y:S01]  /*bb60*/  LDL.LU R18, [R1+0x1c] ;  /* 0x00001c0001127983 */ /* 0x000ea20000300800 */
[----:B------:R-:W-:Y:S01]  /*bb70*/  ISETP.GT.AND P2, PT, R50, 0x8, P0 ;  /* 0x000000083200780c */ /* 0x000fe20000744270 */
[----:B-1---5:R-:W-:Y:S01]  /*bb80*/  FMUL R7, R58, UR27 ;  /* 0x0000001b3a077c20 */ /* 0x022fe20008400000 */
[----:B------:R-:W-:Y:S01]  /*bb90*/  IADD3 R2, P0, R2, R56, RZ ;  /* 0x0000003802027210 */ /* 0x000fe20007f1e0ff */
[----:B------:R-:W-:Y:S01]  /*bba0*/  IMAD.WIDE.U32 R4, R0, UR6, R8 ;  /* 0x0000000600047c25 */ /* 0x000fe2000f8e0008 */
[----:B------:R-:W-:Y:S03]  /*bbb0*/  BSSY B1, `(.L_x_179) ;  /* 0x000000d000017945 */ /* 0x000fe60003800000 */
[----:B------:R-:W-:Y:S01]  /*bbc0*/  IMAD.X R3, R3, 0x1, R33, P0 ;  /* 0x0000000103037824 */ /* 0x000fe200000e0621 */
[----:B------:R-:W-:Y:S01]  /*bbd0*/  LEA R6, P0, R4, UR8, 0x2 ;  /* 0x0000000804067c11 */ /* 0x000fe2000f8010ff */
[----:B------:R-:W-:-:S04]  /*bbe0*/  IMAD.WIDE.U32 R8, R34, R30, R12 ;  /* 0x0000001e22087225 */ /* 0x000fc800078e000c */
[----:B0-----:R-:W-:Y:S01]  /*bbf0*/  IMAD.IADD R19, R52, 0x1, R5 ;  /* 0x0000000134137824 */ /* 0x001fe200078e0205 */
[----:B------:R-:W-:Y:S01]  /*bc00*/  IADD3 R8, P4, P6, R178, R8, R36 ;  /* 0x00000008b2087210 */ /* 0x000fe20007e9e024 */
[----:B------:R-:W-:-:S05]  /*bc10*/  IMAD.IADD R5, R53, 0x1, R9 ;  /* 0x0000000135057824 */ /* 0x000fca00078e0209 */
[----:B------:R-:W-:Y:S01]  /*bc20*/  IADD3.X R9, R179, R5, R37, P4, P6 ;  /* 0x00000005b3097210 */ /* 0x000fe200027ec425 */
[----:B--2---:R-:W-:Y:S01]  /*bc30*/  FFMA R21, R18, UR26, R7 ;  /* 0x0000001a12157c23 */ /* 0x004fe20008000007 */
[----:B------:R-:W-:-:S04]  /*bc40*/  LEA.HI.X R7, R4, UR9, R19, 0x2, P0 ;  /* 0x0000000904077c11 */ /* 0x000fc800080f1413 */
[----:B------:R0:W-:Y:S01]  /*bc50*/  @P5 STG.E desc[UR24][R2.64], R21 ;  /* 0x0000001502005986 */ /* 0x0001e2000c101918 */
[----:B------:R-:W-:Y:S05]  /*bc60*/  @!P2 BRA `(.L_x_180) ;  /* 0x000000000004a947 */ /* 0x000fea0003800000 */
[----:B------:R1:W5:Y:S02]  /*bc70*/  LDG.E.LTC128B R58, desc[UR24][R6.64+0x20] ;  /* 0x00002018063a7981 */ /* 0x000364000c1e1920 */
.L_x_180:
[----:B------:R-:W-:Y:S05]  /*bc80*/  BSYNC B1 ;  /* 0x0000000000017941 */ /* 0x000fea0003800000 */
.L_x_179:
[----:B-1----:R-:W2:Y:S01]  /*bc90*/  LDL.LU R7, [R1+0x20] ;  /* 0x0000200001077983 */ /* 0x002ea20000300800 */
[----:B-----5:R-:W-:Y:S01]  /*bca0*/  FMUL R6, R58, UR27 ;  /* 0x0000001b3a067c20 */ /* 0x020fe20008400000 */
[----:B------:R-:W-:Y:S01]  /*bcb0*/  IMAD.WIDE.U32 R4, R0, UR6, R8 ;  /* 0x0000000600047c25 */ /* 0x000fe2000f8e0008 */
[----:B------:R-:W-:Y:S01]  /*bcc0*/  ISETP.GT.AND P1, PT, R50, 0x8, P1 ;  /* 0x000000083200780c */ /* 0x000fe20000f24270 */
[----:B------:R-:W-:Y:S01]  /*bcd0*/  BSSY B1, `(.L_x_181) ;  /* 0x000000e000017945 */ /* 0x000fe20003800000 */
[----:B------:R-:W-:Y:S01]  /*bce0*/  ISETP.GT.AND P0, PT, R51, 0xd0, PT ;  /* 0x000000d03300780c */ /* 0x000fe20003f04270 */
[----:B------:R-:W-:-:S03]  /*bcf0*/  IMAD.WIDE.U32 R14, R30, 0x7, R14 ;  /* 0x000000071e0e7825 */ /* 0x000fc600078e000e */
[----:B------:R-:W-:Y:S01]  /*bd00*/  ISETP.GT.AND P4, PT, R50, RZ, P0 ;  /* 0x000000ff3200720c */ /* 0x000fe20000784270 */
[----:B------:R-:W-:Y:S02]  /*bd10*/  IMAD.IADD R18, R54, 0x1, R15 ;  /* 0x0000000136127824 */ /* 0x000fe400078e020f */
[----:B--2---:R-:W-:Y:S01]  /*bd20*/  FFMA R9, R7, UR26, R6 ;  /* 0x0000001a07097c23 */ /* 0x004fe20008000006 */
[----:B------:R-:W-:Y:S02]  /*bd30*/  IADD3 R7, R52, R5, RZ ;  /* 0x0000000534077210 */ /* 0x000fe40007ffe0ff */
[----:B------:R-:W-:Y:S02]  /*bd40*/  IADD3 R5, P6, R28, R14, RZ ;  /* 0x0000000e1c057210 */ /* 0x000fe40007fde0ff */
[----:B------:R1:W-:Y:S01]  /*bd50*/  @P2 STG.E desc[UR24][R16.64+0x20], R9 ;  /* 0x0000200910002986 */ /* 0x0003e2000c101918 */
[----:B------:R-:W-:Y:S02]  /*bd60*/  LEA R6, P5, R4, UR8, 0x2 ;  /* 0x0000000804067c11 */ /* 0x000fe4000f8a10ff */
[----:B------:R-:W-:-:S02]  /*bd70*/  IMAD.X R8, R18, 0x1, R29, P6 ;  /* 0x0000000112087824 */ /* 0x000fc400030e061d */
[----:B------:R-:W-:Y:S01]  /*bd80*/  LEA.HI.X R7, R4, UR9, R7, 0x2, P5 ;  /* 0x0000000904077c11 */ /* 0x000fe2000a8f1407 */
[----:B------:R-:W-:Y:S08]  /*bd90*/  @!P1 BRA `(.L_x_182) ;  /* 0x0000000000049947 */ /* 0x000ff00003800000 */
[----:B------:R2:W5:Y:S02]  /*bda0*/  LDG.E.LTC128B R58, desc[UR24][R6.64+0x20] ;  /* 0x00002018063a7981 */ /* 0x000564000c1e1920 */
.L_x_182:
[----:B------:R-:W-:Y:S05]  /*bdb0*/  BSYNC B1 ;  /* 0x0000000000017941 */ /* 0x000fea0003800000 */
.L_x_181:
[----:B--2---:R-:W1:Y:S01]  /*bdc0*/  LDL.LU R7, [R1+0x24] ;  /* 0x0000240001077983 */ /* 0x004e620000300800 */
[----:B-----5:R-:W-:Y:S01]  /*bdd0*/  FMUL R6, R58, UR27 ;  /* 0x0000001b3a067c20 */ /* 0x020fe20008400000 */
[C---:B------:R-:W-:Y:S02]  /*bde0*/  LEA R4, P2, R5.reuse, UR8, 0x2 ;  /* 0x0000000805047c11 */ /* 0x040fe4000f8410ff */
[----:B------:R-:W2:Y:S02]  /*bdf0*/  LDL.LU R19, [R1+0x28] ;  /* 0x0000280001137983 */ /* 0x000ea40000300800 */
[----:B------:R-:W-:Y:S01]  /*be00*/  LEA.HI.X R5, R5, UR9, R8, 0x2, P2 ;  /* 0x0000000905057c11 */ /* 0x000fe200090f1408 */
[----:B-1----:R-:W-:-:S05]  /*be10*/  FFMA R9, R7, UR26, R6 ;  /* 0x0000001a07097c23 */ /* 0x002fca0008000006 */
        /* <DEDUP_REMOVED lines=13> */
[----:B---3--:R-:W-:Y:S01]  /*bef0*/  IMAD.WIDE.U32 R4, R32, 0x1c, R2 ;  /* 0x0000001c20047825 */ /* 0x008fe200078e0002 */
[----:B------:R-:W-:Y:S02]  /*bf00*/  ISETP.GT.AND P5, PT, R50, RZ, P1 ;  /* 0x000000ff3200720c */ /* 0x000fe40000fa4270 */
[----:B------:R-:W-:Y:S01]  /*bf10*/  LEA.HI.X R7, R7, UR9, R16, 0x2, P2 ;  /* 0x0000000907077c11 */ /* 0x000fe200090f1410 */
[----:B------:R-:W-:Y:S01]  /*bf20*/  IMAD.IADD R17, R55, 0x1, R5 ;  /* 0x0000000137117824 */ /* 0x000fe200078e0205 */
[-C--:B------:R-:W-:Y:S01]  /*bf30*/  IADD3 R12, P6, R12, R30.reuse, RZ ;  /* 0x0000001e0c0c7210 */ /* 0x080fe20007fde0ff */
[----:B-1----:R-:W-:-:S03]  /*bf40*/  IMAD.WIDE.U32 R8, R34, R30, R10 ;  /* 0x0000001e22087225 */ /* 0x002fc600078e000a */
[----:B------:R-:W-:Y:S02]  /*bf50*/  IADD3.X R13, R31, R54, R13, P6, !PT ;  /* 0x000000361f0d7210 */ /* 0x000fe400037fe40d */
[----:B------:R-:W-:Y:S02]  /*bf60*/  IADD3 R5, R53, R9, RZ ;  /* 0x0000000935057210 */ /* 0x000fe40007ffe0ff */
[----:B------:R-:W-:-:S04]  /*bf70*/  IADD3 R8, P2, P6, R178, R8, R36 ;  /* 0x00000008b2087210 */ /* 0x000fc80007e5e024 */
[----:B------:R-:W-:Y:S01]  /*bf80*/  IADD3.X R9, R179, R5, R37, P2, P6 ;  /* 0x00000005b3097210 */ /* 0x000fe200017ec425 */
[----:B----4-:R-:W-:-:S04]  /*bf90*/  FMUL R16, R58, UR27 ;  /* 0x0000001b3a107c20 */ /* 0x010fc80008400000 */
[----:B--2---:R-:W-:Y:S01]  /*bfa0*/  FFMA R19, R19, UR26, R16 ;  /* 0x0000001a13137c23 */ /* 0x004fe20008000010 */
[----:B------:R-:W-:-:S05]  /*bfb0*/  IMAD.MOV.U32 R16, RZ, RZ, R4 ;  /* 0x000000ffff107224 */ /* 0x000fca00078e0004 */
[----:B------:R1:W-:Y:S01]  /*bfc0*/  @P4 STG.E desc[UR24][R16.64], R19 ;  /* 0x0000001310004986 */ /* 0x0003e2000c101918 */
[----:B------:R-:W-:Y:S05]  /*bfd0*/  @!P5 BRA `(.L_x_184) ;  /* 0x000000000004d947 */ /* 0x000fea0003800000 */
[----:B------:R2:W5:Y:S02]  /*bfe0*/  LDG.E.LTC128B R58, desc[UR24][R6.64] ;  /* 0x00000018063a7981 */ /* 0x000564000c1e1920 */
.L_x_184:
[----:B------:R-:W-:Y:S05]  /*bff0*/  BSYNC B1 ;  /* 0x0000000000017941 */ /* 0x000fea0003800000 */
.L_x_183:
[----:B------:R-:W3:Y:S01]  /*c000*/  LDL.LU R18, [R1+0x2c] ;  /* 0x00002c0001127983 */ /* 0x000ee20000300800 */
[----:B------:R-:W-:Y:S01]  /*c010*/  ISETP.GT.AND P2, PT, R50, 0x8, P0 ;  /* 0x000000083200780c */ /* 0x000fe20000744270 */
[----:B--2--5:R-:W-:Y:S01]  /*c020*/  FMUL R7, R58, UR27 ;  /* 0x0000001b3a077c20 */ /* 0x024fe20008400000 */
[----:B0-----:R-:W-:Y:S01]  /*c030*/  IADD3 R2, P0, R2, R56, RZ ;  /* 0x0000003802027210 */ /* 0x001fe20007f1e0ff */
[----:B------:R-:W-:Y:S01]  /*c040*/  IMAD.WIDE.U32 R4, R0, UR6, R8 ;  /* 0x0000000600047c25 */ /* 0x000fe2000f8e0008 */
[----:B------:R-:W-:Y:S03]  /*c050*/  BSSY B1, `(.L_x_185) ;  /* 0x000000d000017945 */ /* 0x000fe60003800000 */
[----:B------:R-:W-:Y:S01]  /*c060*/  IMAD.X R3, R3, 0x1, R33, P0 ;  /* 0x0000000103037824 */ /* 0x000fe200000e0621 */
[----:B------:R-:W-:Y:S01]  /*c070*/  LEA R6, P0, R4, UR8, 0x2 ;  /* 0x0000000804067c11 */ /* 0x000fe2000f8010ff */
[----:B------:R-:W-:-:S04]  /*c080*/  IMAD.WIDE.U32 R8, R34, R30, R12 ;  /* 0x0000001e22087225 */ /* 0x000fc800078e000c */
[----:B-1----:R-:W-:Y:S01]  /*c090*/  IMAD.IADD R19, R52, 0x1, R5 ;  /* 0x0000000134137824 */ /* 0x002fe200078e0205 */
[----:B------:R-:W-:Y:S01]  /*c0a0*/  IADD3 R8, P4, P6, R178, R8, R36 ;  /* 0x00000008b2087210 */ /* 0x000fe20007e9e024 */
[----:B------:R-:W-:-:S05]  /*c0b0*/  IMAD.IADD R5, R53, 0x1, R9 ;  /* 0x0000000135057824 */ /* 0x000fca00078e0209 */
[----:B------:R-:W-:Y:S01]  /*c0c0*/  IADD3.X R9, R179, R5, R37, P4, P6 ;  /* 0x00000005b3097210 */ /* 0x000fe200027ec425 */
[----:B---3--:R-:W-:Y:S01]  /*c0d0*/  FFMA R21, R18, UR26, R7 ;  /* 0x0000001a12157c23 */ /* 0x008fe20008000007 */
[----:B------:R-:W-:-:S04]  /*c0e0*/  LEA.HI.X R7, R4, UR9, R19, 0x2, P0 ;  /* 0x0000000904077c11 */ /* 0x000fc800080f1413 */
[----:B------:R0:W-:Y:S01]  /*c0f0*/  @P5 STG.E desc[UR24][R2.64], R21 ;  /* 0x0000001502005986 */ /* 0x0001e2000c101918 */
[----:B------:R-:W-:Y:S05]  /*c100*/  @!P2 BRA `(.L_x_186) ;  /* 0x000000000004a947 */ /* 0x000fea0003800000 */
[----:B------:R1:W5:Y:S02]  /*c110*/  LDG.E.LTC128B R58, desc[UR24][R6.64+0x20] ;  /* 0x00002018063a7981 */ /* 0x000364000c1e1920 */
.L_x_186:
[----:B------:R-:W-:Y:S05]  /*c120*/  BSYNC B1 ;  /* 0x0000000000017941 */ /* 0x000fea0003800000 */
.L_x_185:
[----:B-1----:R-:W2:Y:S01]  /*c130*/  LDL.LU R7, [R1+0x30] ;  /* 0x0000300001077983 */ /* 0x002ea20000300800 */
[----:B-----5:R-:W-:Y:S01]  /*c140*/  FMUL R6, R58, UR27 ;  /* 0x0000001b3a067c20 */ /* 0x020fe20008400000 */
[----:B------:R-:W-:Y:S01]  /*c150*/  IMAD.WIDE.U32 R4, R0, UR6, R8 ;  /* 0x0000000600047c25 */ /* 0x000fe2000f8e0008 */
[----:B------:R-:W-:Y:S01]  /*c160*/  ISETP.GT.AND P1, PT, R50, 0x8, P1 ;  /* 0x000000083200780c */ /* 0x000fe20000f24270 */
[----:B------:R-:W-:Y:S01]  /*c170*/  BSSY B1, `(.L_x_187) ;  /* 0x000000e000017945 */ /* 0x000fe20003800000 */
[----:B------:R-:W-:Y:S01]  /*c180*/  ISETP.GT.AND P0, PT, R51, 0xd8, PT ;  /* 0x000000d83300780c */ /* 0x000fe20003f04270 */
[----:B------:R-:W-:-:S03]  /*c190*/  IMAD.WIDE.U32 R14, R30, 0x7, R14 ;  /* 0x000000071e0e7825 */ /* 0x000fc600078e000e */
[----:B------:R-:W-:Y:S02]  /*c1a0*/  ISETP.GT.AND P4, PT, R50, RZ, P0 ;  /* 0x000000ff3200720c */ /* 0x000fe40000784270 */
[----:B------:R-:W-:Y:S01]  /*c1b0*/  IADD3 R18, R54, R15, RZ ;  /* 0x0000000f36127210 */ /* 0x000fe20007ffe0ff */
[----:B--2---:R-:W-:Y:S01]  /*c1c0*/  FFMA R9, R7, UR26, R6 ;  /* 0x0000001a07097c23 */ /* 0x004fe20008000006 */
        /* <DEDUP_REMOVED lines=8> */
.L_x_188:
[----:B------:R-:W-:Y:S05]  /*c250*/  BSYNC B1 ;  /* 0x0000000000017941 */ /* 0x000fea0003800000 */
.L_x_187:
        /* <DEDUP_REMOVED lines=25> */
[----:B------:R-:W-:Y:S01]  /*c3f0*/  IADD3.X R13, R31, R54, R13, P6, !PT ;  /* 0x000000361f0d7210 */ /* 0x000fe200037fe40d */
[----:B------:R-:W-:Y:S01]  /*c400*/  IMAD.IADD R5, R53, 0x1, R9 ;  /* 0x0000000135057824 */ /* 0x000fe200078e0209 */
[----:B------:R-:W-:-:S04]  /*c410*/  IADD3 R8, P2, P6, R178, R8, R36 ;  /* 0x00000008b2087210 */ /* 0x000fc80007e5e024 */
[----:B------:R-:W-:Y:S01]  /*c420*/  IADD3.X R9, R179, R5, R37, P2, P6 ;  /* 0x00000005b3097210 */ /* 0x000fe200017ec425 */
[----:B----4-:R-:W-:-:S04]  /*c430*/  FMUL R16, R58, UR27 ;  /* 0x0000001b3a107c20 */ /* 0x010fc80008400000 */
[----:B--2---:R-:W-:Y:S01]  /*c440*/  FFMA R19, R19, UR26, R16 ;  /* 0x0000001a13137c23 */ /* 0x004fe20008000010 */
[----:B------:R-:W-:-:S05]  /*c450*/  MOV R16, R4 ;  /* 0x0000000400107202 */ /* 0x000fca0000000f00 */
[----:B------:R1:W-:Y:S01]  /*c460*/  @P4 STG.E desc[UR24][R16.64], R19 ;  /* 0x0000001310004986 */ /* 0x0003e2000c101918 */
[----:B------:R-:W-:Y:S05]  /*c470*/  @!P5 BRA `(.L_x_190) ;  /* 0x000000000004d947 */ /* 0x000fea0003800000 */
[----:B------:R2:W5:Y:S02]  /*c480*/  LDG.E.LTC128B R58, desc[UR24][R6.64] ;  /* 0x00000018063a7981 */ /* 0x000564000c1e1920 */
.L_x_190:
[----:B------:R-:W-:Y:S05]  /*c490*/  BSYNC B1 ;  /* 0x0000000000017941 */ /* 0x000fea0003800000 */
.L_x_189:
        /* <DEDUP_REMOVED lines=18> */
.L_x_192:
[----:B------:R-:W-:Y:S05]  /*c5c0*/  BSYNC B1 ;  /* 0x0000000000017941 */ /* 0x000fea0003800000 */
.L_x_191:
        /* <DEDUP_REMOVED lines=10> */
[----:B------:R-:W-:Y:S01]  /*c670*/  IMAD.IADD R7, R52, 0x1, R5 ;  /* 0x0000000134077824 */ /* 0x000fe200078e0205 */
[----:B------:R-:W-:Y:S02]  /*c680*/  LEA R6, P5, R4, UR8, 0x2 ;  /* 0x0000000804067c11 */ /* 0x000fe4000f8a10ff */
[----:B------:R-:W-:Y:S01]  /*c690*/  IADD3 R5, P6, R28, R14, RZ ;  /* 0x0000000e1c057210 */ /* 0x000fe20007fde0ff */
[----:B------:R1:W-:Y:S01]  /*c6a0*/  @P2 STG.E desc[UR24][R16.64+0x20], R9 ;  /* 0x0000200910002986 */ /* 0x0003e2000c101918 */
[----:B------:R-:W-:Y:S02]  /*c6b0*/  LEA.HI.X R7, R4, UR9, R7, 0x2, P5 ;  /* 0x0000000904077c11 */ /* 0x000fe4000a8f1407 */
[----:B------:R-:W-:Y:S01]  /*c6c0*/  IADD3.X R8, R18, R29, RZ, P6, !PT ;  /* 0x0000001d12087210 */ /* 0x000fe200037fe4ff */
[----:B------:R-:W-:Y:S08]  /*c6d0*/  @!P1 BRA `(.L_x_194) ;  /* 0x0000000000049947 */ /* 0x000ff00003800000 */
[----:B------:R2:W5:Y:S02]  /*c6e0*/  LDG.E.LTC128B R58, desc[UR24][R6.64+0x20] ;  /* 0x00002018063a7981 */ /* 0x000564000c1e1920 */
.L_x_194:
[----:B------:R-:W-:Y:S05]  /*c6f0*/  BSYNC B1 ;  /* 0x0000000000017941 */ /* 0x000fea0003800000 */
.L_x_193:
        /* <DEDUP_REMOVED lines=35> */
.L_x_196:
[----:B------:R-:W-:Y:S05]  /*c930*/  BSYNC B1 ;  /* 0x0000000000017941 */ /* 0x000fea0003800000 */
.L_x_195:
[----:B------:R-:W3:Y:S01]  /*c940*/  LDL.LU R18, [R1+0x4c] ;  /* 0x00004c0001127983 */ /* 0x000ee20000300800 */
[----:B------:R-:W-:Y:S01]  /*c950*/  ISETP.GT.AND P2, PT, R50, 0x8, P0 ;  /* 0x000000083200780c */ /* 0x000fe20000744270 */
[----:B--2--5:R-:W-:Y:S01]  /*c960*/  FMUL R7, R58, UR27 ;  /* 0x0000001b3a077c20 */ /* 0x024fe20008400000 */
[----:B0-----:R-:W-:Y:S01]  /*c970*/  IADD3 R2, P0, R2, R56, RZ ;  /* 0x0000003802027210 */ /* 0x001fe20007f1e0ff */
[----:B------:R-:W-:Y:S01]  /*c980*/  IMAD.WIDE.U32 R4, R0, UR6, R8 ;  /* 0x0000000600047c25 */ /* 0x000fe2000f8e0008 */
[----:B------:R-:W-:Y:S02]  /*c990*/  BSSY B1, `(.L_x_197) ;  /* 0x000000d000017945 */ /* 0x000fe40003800000 */
[----:B------:R-:W-:Y:S01]  /*c9a0*/  IADD3.X R3, R3, R33, RZ, P0, !PT ;  /* 0x0000002103037210 */ /* 0x000fe200007fe4ff */
[----:B------:R-:W-:Y:S01]  /*c9b0*/  IMAD.WIDE.U32 R8, R34, R30, R12 ;  /* 0x0000001e22087225 */ /* 0x000fe200078e000c */
[----:B------:R-:W-:-:S03]  /*c9c0*/  LEA R6, P0, R4, UR8, 0x2 ;  /* 0x0000000804067c11 */ /* 0x000fc6000f8010ff */
        /* <DEDUP_REMOVED lines=9> */
.L_x_198:
[----:B------:R-:W-:Y:S05]  /*ca60*/  BSYNC B1 ;  /* 0x0000000000017941 */ /* 0x000fea0003800000 */
.L_x_197:
        /* <DEDUP_REMOVED lines=18> */
.L_x_200:
[----:B------:R-:W-:Y:S05]  /*cb90*/  BSYNC B1 ;  /* 0x0000000000017941 */ /* 0x000fea0003800000 */
.L_x_199:
        /* <DEDUP_REMOVED lines=11> */
[----:B------:R-:W-:Y:S01]  /*cc50*/  IADD3.X R15, R18, R31, RZ, P1, !PT ;  /* 0x0000001f120f7210 */ /* 0x000fe20000ffe4ff */
[----:B------:R-:W-:Y:S01]  /*cc60*/  IMAD.WIDE.U32 R12, R30, 0x7, R12 ;  /* 0x000000071e0c7825 */ /* 0x000fe200078e000c */
[----:B------:R-:W-:-:S02]  /*cc70*/  IADD3 R7, P2, R14, R28, RZ ;  /* 0x0000001c0e077210 */ /* 0x000fc40007f5e0ff */
[----:B------:R-:W-:Y:S01]  /*cc80*/  IADD3 R10, P5, R10, R30, RZ ;  /* 0x0000001e0a0a7210 */ /* 0x000fe20007fbe0ff */
[----:B---3--:R-:W-:Y:S01]  /*cc90*/  IMAD.WIDE.U32 R4, R32, 0x1c, R2 ;  /* 0x0000001c20047825 */ /* 0x008fe200078e0002 */
[----:B------:R-:W-:Y:S02]  /*cca0*/  ISETP.GT.AND P1, PT, R51, 0xe9, PT ;  /* 0x000000e93300780c */ /* 0x000fe40003f24270 */
[----:B------:R-:W-:Y:S01]  /*ccb0*/  IADD3.X R11, R31, R54, R11, P5, !PT ;  /* 0x000000361f0b7210 */ /* 0x000fe20002ffe40b */
[----:B------:R-:W-:Y:S01]  /*ccc0*/  IMAD.X R16, R15, 0x1, R29, P2 ;  /* 0x000000010f107824 */ /* 0x000fe200010e061d */
[----:B------:R-:W-:Y:S01]  /*ccd0*/  LEA R6, P2, R7, UR8, 0x2 ;  /* 0x0000000807067c11 */ /* 0x000fe2000f8410ff */
[----:B------:R-:W-:Y:S01]  /*cce0*/  IMAD.IADD R17, R55, 0x1, R5 ;  /* 0x0000000137117824 */ /* 0x000fe200078e0205 */
[----:B------:R-:W-:Y:S01]  /*ccf0*/  ISETP.GT.AND P5, PT, R50, RZ, P1 ;  /* 0x000000ff3200720c */ /* 0x000fe20000fa4270 */
[----:B-1----:R-:W-:Y:S01]  /*cd00*/  IMAD.WIDE.U32 R8, R34, R30, R10 ;  /* 0x0000001e22087225 */ /* 0x002fe200078e000a */
[----:B------:R-:W-:-:S02]  /*cd10*/  LEA.HI.X R7, R7, UR9, R16, 0x2, P2 ;  /* 0x0000000907077c11 */ /* 0x000fc400090f1410 */
[----:B------:R-:W-:Y:S01]  /*cd20*/  IADD3 R12, P6, R12, R30, RZ ;  /* 0x0000001e0c0c7210 */ /* 0x000fe20007fde0ff */
[----:B------:R-:W-:-:S03]  /*cd30*/  IMAD.IADD R5, R53, 0x1, R9 ;  /* 0x0000000135057824 */ /* 0x000fc600078e0209 */
[----:B------:R-:W-:Y:S02]  /*cd40*/  IADD3.X R13, R31, R54, R13, P6, !PT ;  /* 0x000000361f0d7210 */ /* 0x000fe400037fe40d */
        /* <DEDUP_REMOVED lines=8> */
.L_x_202:
[----:B------:R-:W-:Y:S05]  /*cdd0*/  BSYNC B1 ;  /* 0x0000000000017941 */ /* 0x000fea0003800000 */
.L_x_201:
[----:B------:R-:W3:Y:S01]  /*cde0*/  LDL.LU R18, [R1+0x5c] ;  /* 0x00005c0001127983 */ /* 0x000ee20000300800 */
[----:B------:R-:W-:Y:S01]  /*cdf0*/  ISETP.GT.AND P2, PT, R50, 0x8, P0 ;  /* 0x000000083200780c */ /* 0x000fe20000744270 */
[----:B--2--5:R-:W-:Y:S01]  /*ce00*/  FMUL R7, R58, UR27 ;  /* 0x0000001b3a077c20 */ /* 0x024fe20008400000 */
[----:B0-----:R-:W-:Y:S01]  /*ce10*/  IADD3 R2, P0, R2, R56, RZ ;  /* 0x0000003802027210 */ /* 0x001fe20007f1e0ff */
[----:B------:R-:W-:Y:S01]  /*ce20*/  IMAD.WIDE.U32 R4, R0, UR6, R8 ;  /* 0x0000000600047c25 */ /* 0x000fe2000f8e0008 */
[----:B------:R-:W-:Y:S03]  /*ce30*/  BSSY B1, `(.L_x_203) ;  /* 0x000000d000017945 */ /* 0x000fe60003800000 */
[----:B------:R-:W-:Y:S01]  /*ce40*/  IMAD.X R3, R3, 0x1, R33, P0 ;  /* 0x0000000103037824 */ /* 0x000fe200000e0621 */
[----:B-1----:R-:W-:Y:S01]  /*ce50*/  IADD3 R19, R52, R5, RZ ;  /* 0x0000000534137210 */ /* 0x002fe20007ffe0ff */
[----:B------:R-:W-:Y:S01]  /*ce60*/  IMAD.WIDE.U32 R8, R34, R30, R12 ;  /* 0x0000001e22087225 */ /* 0x000fe200078e000c */
[----:B------:R-:W-:-:S03]  /*ce70*/  LEA R6, P0, R4, UR8, 0x2 ;  /* 0x0000000804067c11 */ /* 0x000fc6000f8010ff */
[----:B------:R-:W-:Y:S01]  /*ce80*/  IMAD.IADD R5, R53, 0x1, R9 ;  /* 0x0000000135057824 */ /* 0x000fe200078e0209 */
[----:B------:R-:W-:-:S04]  /*ce90*/  IADD3 R8, P4, P6, R178, R8, R36 ;  /* 0x00000008b2087210 */ /* 0x000fc80007e9e024 */
[----:B------:R-:W-:Y:S01]  /*cea0*/  IADD3.X R9, R179, R5, R37, P4, P6 ;  /* 0x00000005b3097210 */ /* 0x000fe200027ec425 */
[----:B---3--:R-:W-:Y:S01]  /*ceb0*/  FFMA R21, R18, UR26, R7 ;  /* 0x0000001a12157c23 */ /* 0x008fe20008000007 */
[----:B------:R-:W-:-:S04]  /*cec0*/  LEA.HI.X R7, R4, UR9, R19, 0x2, P0 ;  /* 0x0000000904077c11 */ /* 0x000fc800080f1413 */
[----:B------:R0:W-:Y:S01]  /*ced0*/  @P5 STG.E desc[UR24][R2.64], R21 ;  /* 0x0000001502005986 */ /* 0x0001e2000c101918 */
[----:B------:R-:W-:Y:S05]  /*cee0*/  @!P2 BRA `(.L_x_204) ;  /* 0x000000000004a947 */ /* 0x000fea0003800000 */
[----:B------:R1:W5:Y:S02]  /*cef0*/  LDG.E.LTC128B R58, desc[UR24][R6.64+0x20] ;  /* 0x00002018063a7981 */ /* 0x000364000c1e1920 */
.L_x_204:
[----:B------:R-:W-:Y:S05]  /*cf00*/  BSYNC B1 ;  /* 0x0000000000017941 */ /* 0x000fea0003800000 */
.L_x_203:
        /* <DEDUP_REMOVED lines=18> */
.L_x_206:
[----:B------:R-:W-:Y:S05]  /*d030*/  BSYNC B1 ;  /* 0x0000000000017941 */ /* 0x000fea0003800000 */
.L_x_205:
        /* <DEDUP_REMOVED lines=17> */
[----:B---3--:R-:W-:Y:S01]  /*d150*/  IMAD.WIDE.U32 R4, R32, 0x1c, R2 ;  /* 0x0000001c20047825 */ /* 0x008fe200078e0002 */
[----:B------:R-:W-:Y:S02]  /*d160*/  LEA R6, P2, R7, UR8, 0x2 ;  /* 0x0000000807067c11 */ /* 0x000fe4000f8410ff */
[----:B------:R-:W-:Y:S01]  /*d170*/  IADD3.X R11, R31, R54, R11, P5, !PT ;  /* 0x000000361f0b7210 */ /* 0x000fe20002ffe40b */
[----:B------:R-:W-:Y:S01]  /*d180*/  IMAD.IADD R17, R55, 0x1, R5 ;  /* 0x0000000137117824 */ /* 0x000fe200078e0205 */
[----:B------:R-:W-:Y:S02]  /*d190*/  LEA.HI.X R7, R7, UR9, R16, 0x2, P2 ;  /* 0x0000000907077c11 */ /* 0x000fe400090f1410 */
[----:B------:R-:W-:Y:S01]  /*d1a0*/  ISETP.GT.AND P5, PT, R50, RZ, P1 ;  /* 0x000000ff3200720c */ /* 0x000fe20000fa4270 */
[-C--:B-1----:R-:W-:Y:S01]  /*d1b0*/  IMAD.WIDE.U32 R8, R34, R30.reuse, R10 ;  /* 0x0000001e22087225 */ /* 0x082fe200078e000a */
[----:B------:R-:W-:-:S03]  /*d1c0*/  IADD3 R12, P6, R12, R30, RZ ;  /* 0x0000001e0c0c7210 */ /* 0x000fc60007fde0ff */
[----:B------:R-:W-:Y:S01]  /*d1d0*/  IMAD.IADD R5, R53, 0x1, R9 ;  /* 0x0000000135057824 */ /* 0x000fe200078e0209 */
        /* <DEDUP_REMOVED lines=9> */
.L_x_208:
[----:B------:R-:W-:Y:S05]  /*d270*/  BSYNC B1 ;  /* 0x0000000000017941 */ /* 0x000fea0003800000 */
.L_x_207:
        /* <DEDUP_REMOVED lines=10> */
[----:B------:R-:W-:Y:S02]  /*d320*/  IADD3 R5, R53, R9, RZ ;  /* 0x0000000935057210 */ /* 0x000fe40007ffe0ff */
[----:B------:R-:W-:-:S04]  /*d330*/  IADD3 R8, P4, P6, R178, R8, R36 ;  /* 0x00000008b2087210 */ /* 0x000fc80007e9e024 */
[----:B------:R-:W-:Y:S01]  /*d340*/  IADD3.X R9, R179, R5, R37, P4, P6 ;  /* 0x00000005b3097210 */ /* 0x000fe200027ec425 */
[----:B---3--:R-:W-:Y:S01]  /*d350*/  FFMA R21, R18, UR26, R7 ;  /* 0x0000001a12157c23 */ /* 0x008fe20008000007 */
[----:B------:R-:W-:-:S04]  /*d360*/  LEA.HI.X R7, R4, UR9, R19, 0x2, P0 ;  /* 0x0000000904077c11 */ /* 0x000fc800080f1413 */
[----:B------:R0:W-:Y:S01]  /*d370*/  @P5 STG.E desc[UR24][R2.64], R21 ;  /* 0x0000001502005986 */ /* 0x0001e2000c101918 */
[----:B------:R-:W-:Y:S05]  /*d380*/  @!P2 BRA `(.L_x_210) ;  /* 0x000000000004a947 */ /* 0x000fea0003800000 */
[----:B------:R1:W5:Y:S02]  /*d390*/  LDG.E.LTC128B R58, desc[UR24][R6.64+0x20] ;  /* 0x00002018063a7981 */ /* 0x000364000c1e1920 */
.L_x_210:
[----:B------:R-:W-:Y:S05]  /*d3a0*/  BSYNC B1 ;  /* 0x0000000000017941 */ /* 0x000fea0003800000 */
.L_x_209:
        /* <DEDUP_REMOVED lines=12> */
[C---:B------:R-:W-:Y:S01]  /*d470*/  LEA R6, P5, R4.reuse, UR8, 0x2 ;  /* 0x0000000804067c11 */ /* 0x040fe2000f8a10ff */
[----:B------:R1:W-:Y:S02]  /*d480*/  @P2 STG.E desc[UR24][R16.64+0x20], R9 ;  /* 0x0000200910002986 */ /* 0x0003e4000c101918 */
[----:B------:R-:W-:Y:S01]  /*d490*/  IMAD.X R8, R19, 0x1, R29, P6 ;  /* 0x0000000113087824 */ /* 0x000fe200030e061d */
[----:B------:R-:W-:Y:S01]  /*d4a0*/  LEA.HI.X R7, R4, UR9, R7, 0x2, P5 ;  /* 0x0000000904077c11 */ /* 0x000fe2000a8f1407 */
[----:B------:R-:W-:Y:S08]  /*d4b0*/  @!P1 BRA `(.L_x_212) ;  /* 0x0000000000049947 */ /* 0x000ff00003800000 */
[----:B------:R2:W5:Y:S02]  /*d4c0*/  LDG.E.LTC128B R58, desc[UR24][R6.64+0x20] ;  /* 0x00002018063a7981 */ /* 0x000564000c1e1920 */
.L_x_212:
[----:B------:R-:W-:Y:S05]  /*d4d0*/  BSYNC B1 ;  /* 0x0000000000017941 */ /* 0x000fea0003800000 */
.L_x_211:
[----:B--2---:R-:W2:Y:S01]  /*d4e0*/  LDL.LU R7, [R1+0x74] ;  /* 0x0000740001077983 */ /* 0x004ea20000300800 */
[----:B-----5:R-:W-:Y:S01]  /*d4f0*/  FMUL R6, R58, UR27 ;  /* 0x0000001b3a067c20 */ /* 0x020fe20008400000 */
[C---:B------:R-:W-:Y:S02]  /*d500*/  LEA R4, P2, R5.reuse, UR8, 0x2 ;  /* 0x0000000805047c11 */ /* 0x040fe4000f8410ff */
[----:B------:R-:W3:Y:S02]  /*d510*/  LDL.LU R18, [R1+0x78] ;  /* 0x0000780001127983 */ /* 0x000ee40000300800 */
[----:B------:R-:W-:Y:S01]  /*d520*/  LEA.HI.X R5, R5, UR9, R8, 0x2, P2 ;  /* 0x0000000905057c11 */ /* 0x000fe200090f1408 */
[----:B--2---:R-:W-:-:S05]  /*d530*/  FFMA R15, R7, UR26, R6 ;  /* 0x0000001a070f7c23 */ /* 0x004fca0008000006 */
[----:B------:R0:W-:Y:S04]  /*d540*/  @P1 STG.E desc[UR24][R2.64+0x20], R15 ;  /* 0x0000200f02001986 */ /* 0x0001e8000c101918 */
[----:B------:R-:W2:Y:S01]  /*d550*/  @P4 LDG.E.LTC128B R58, desc[UR24][R4.64] ;  /* 0x00000018043a4981 */ /* 0x000ea2000c1e1920 */
[C---:B------:R-:W-:Y:S01]  /*d560*/  IMAD.WIDE.U32 R10, R30.reuse, 0x7, R10 ;  /* 0x000000071e0a7825 */ /* 0x040fe200078e000a */
[----:B------:R-:W-:Y:S03]  /*d570*/  BSSY B1, `(.L_x_213) ;  /* 0x000001e000017945 */ /* 0x000fe60003800000 */
[----:B------:R-:W-:Y:S01]  /*d580*/  IMAD.WIDE.U32 R12, R30, 0x7, R12 ;  /* 0x000000071e0c7825 */ /* 0x000fe200078e000c */
[----:B------:R-:W-:-:S03]  /*d590*/  IADD3 R8, P1, R10, R30, RZ ;  /* 0x0000001e0a087210 */ /* 0x000fc60007f3e0ff */
[----:B------:R-:W-:Y:S01]  /*d5a0*/  IMAD.WIDE.U32 R6, R32, 0x1c, R2 ;  /* 0x0000001c20067825 */ /* 0x000fe200078e0002 */
[----:B------:R-:W-:Y:S02]  /*d5b0*/  IADD3 R10, P2, R12, R30, RZ ;  /* 0x0000001e0c0a7210 */ /* 0x000fe40007f5e0ff */
[-C--:B-1----:R-:W-:Y:S01]  /*d5c0*/  IADD3.X R9, R31, R54.reuse, R11, P1, !PT ;  /* 0x000000361f097210 */ /* 0x082fe20000ffe40b */
[----:B------:R-:W-:Y:S01]  /*d5d0*/  IMAD.IADD R17, R55, 0x1, R7 ;  /* 0x0000000137117824 */ /* 0x000fe200078e0207 */
[----:B------:R-:W-:Y:S01]  /*d5e0*/  IADD3.X R11, R31, R54, R13, P2, !PT ;  /* 0x000000361f0b7210 */ /* 0x000fe200017fe40d */
[----:B------:R-:W-:Y:S01]  /*d5f0*/  IMAD.MOV.U32 R16, RZ, RZ, R6 ;  /* 0x000000ffff107224 */ /* 0x000fe200078e0006 */
[-C--:B------:R-:W-:Y:S01]  /*d600*/  IADD3 R14, P2, P5, R28, R30.reuse, R14 ;  /* 0x0000001e1c0e7210 */ /* 0x080fe20007d5e00e */
[CC--:B------:R-:W-:Y:S01]  /*d610*/  IMAD.WIDE.U32 R6, R34.reuse, R30.reuse, R8 ;  /* 0x0000001e22067225 */ /* 0x0c0fe200078e0008 */
[----:B------:R-:W-:Y:S02]  /*d620*/  ISETP.GT.AND P1, PT, R51, 0xf9, PT ;  /* 0x000000f93300780c */ /* 0x000fe40003f24270 */
[----:B------:R-:W-:Y:S01]  /*d630*/  IADD3.X R29, R29, R31, R19, P2, P5 ;  /* 0x0000001f1d1d7210 */ /* 0x000fe200017ea413 */
[----:B------:R-:W-:Y:S01]  /*d640*/  IMAD.WIDE.U32 R34, R34, R30, R10 ;  /* 0x0000001e22227225 */ /* 0x000fe200078e000a */
[----:B------:R-:W-:-:S02]  /*d650*/  IADD3 R7, R53, R7, RZ ;  /* 0x0000000735077210 */ /* 0x000fc40007ffe0ff */
[----:B------:R-:W-:Y:S01]  /*d660*/  IADD3 R6, P5, P2, R178, R6, R36 ;  /* 0x00000006b2067210 */ /* 0x000fe20007abe024 */
[----:B------:R-:W-:-:S03]  /*d670*/  IMAD.IADD R35, R53, 0x1, R35 ;  /* 0x0000000135237824 */ /* 0x000fc600078e0223 */
[----:B------:R-:W-:Y:S02]  /*d680*/  IADD3.X R7, R179, R7, R37, P5, P2 ;  /* 0x00000007b3077210 */ /* 0x000fe40002fe4425 */
[----:B------:R-:W-:Y:S01]  /*d690*/  IADD3 R8, P5, P2, R178, R34, R36 ;  /* 0x00000022b2087210 */ /* 0x000fe20007abe024 */
[----:B--2---:R-:W-:-:S04]  /*d6a0*/  FMUL R4, R58, UR27 ;  /* 0x0000001b3a047c20 */ /* 0x004fc80008400000 */
[----:B---3--:R-:W-:Y:S01]  /*d6b0*/  FFMA R11, R18, UR26, R4 ;  /* 0x0000001a120b7c23 */ /* 0x008fe20008000004 */
[----:B------:R-:W-:-:S04]  /*d6c0*/  LEA R4, P6, R14, UR8, 0x2 ;  /* 0x000000080e047c11 */ /* 0x000fc8000f8c10ff */
[----:B------:R-:W-:Y:S01]  /*d6d0*/  LEA.HI.X R5, R14, UR9, R29, 0x2, P6 ;  /* 0x000000090e057c11 */ /* 0x000fe2000b0f141d */
[----:B------:R1:W-:Y:S01]  /*d6e0*/  @P4 STG.E desc[UR24][R16.64], R11 ;  /* 0x0000000b10004986 */ /* 0x0003e2000c101918 */
[----:B------:R-:W-:Y:S02]  /*d6f0*/  ISETP.GT.AND P6, PT, R50, RZ, P1 ;  /* 0x000000ff3200720c */ /* 0x000fe40000fc4270 */
[----:B------:R-:W-:-:S05]  /*d700*/  IADD3 R56, P4, R2, R56, RZ ;  /* 0x0000003802387210 */ /* 0x000fca0007f9e0ff */
[----:B------:R-:W-:Y:S02]  /*d710*/  IMAD.X R57, R3, 0x1, R33, P4 ;  /* 0x0000000103397824 */ /* 0x000fe400020e0621 */
[----:B0-----:R-:W-:-:S04]  /*d720*/  IMAD.WIDE.U32 R2, R0, UR6, R6 ;  /* 0x0000000600027c25 */ /* 0x001fc8000f8e0006 */
[----:B-1----:R-:W-:Y:S05]  /*d730*/  @!P6 BRA `(.L_x_214) ;  /* 0x000000000004e947 */ /* 0x002fea0003800000 */
[----:B------:R0:W5:Y:S02]  /*d740*/  LDG.E.LTC128B R58, desc[UR24][R4.64] ;  /* 0x00000018043a7981 */ /* 0x000164000c1e1920 */
.L_x_214:
[----:B------:R-:W-:Y:S05]  /*d750*/  BSYNC B1 ;  /* 0x0000000000017941 */ /* 0x000fea0003800000 */
.L_x_213:
[----:B------:R-:W2:Y:S01]  /*d760*/  LDL.LU R6, [R1+0x7c] ;  /* 0x00007c0001067983 */ /* 0x000ea20000300800 */
[----:B0----5:R-:W-:Y:S01]  /*d770*/  FMUL R5, R58, UR27 ;  /* 0x0000001b3a057c20 */ /* 0x021fe20008400000 */
[----:B------:R-:W-:Y:S01]  /*d780*/  ISETP.GT.AND P0, PT, R50, 0x8, P0 ;  /* 0x000000083200780c */ /* 0x000fe20000704270 */
[----:B------:R-:W-:Y:S01]  /*d790*/  IMAD.IADD R3, R52, 0x1, R3 ;  /* 0x0000000134037824 */ /* 0x000fe200078e0203 */
[----:B------:R-:W-:Y:S01]  /*d7a0*/  LEA R4, P4, R2, UR8, 0x2 ;  /* 0x0000000802047c11 */ /* 0x000fe2000f8810ff */
[----:B------:R-:W-:Y:S01]  /*d7b0*/  BSSY B1, `(.L_x_215) ;  /* 0x0000007000017945 */ /* 0x000fe20003800000 */
[----:B------:R-:W-:Y:S01]  /*d7c0*/  IADD3.X R9, R179, R35, R37, P5, P2 ;  /* 0x00000023b3097210 */ /* 0x000fe20002fe4425 */
[----:B--2---:R-:W-:Y:S01]  /*d7d0*/  FFMA R7, R6, UR26, R5 ;  /* 0x0000001a06077c23 */ /* 0x004fe20008000005 */
[----:B------:R-:W-:-:S04]  /*d7e0*/  LEA.HI.X R5, R2, UR9, R3, 0x2, P4 ;  /* 0x0000000902057c11 */ /* 0x000fc8000a0f1403 */
[----:B------:R0:W-:Y:S03]  /*d7f0*/  @P6 STG.E desc[UR24][R56.64], R7 ;  /* 0x0000000738006986 */ /* 0x0001e6000c101918 */
[----:B------:R-:W-:Y:S05]  /*d800*/  @!P0 BRA `(.L_x_216) ;  /* 0x0000000000048947 */ /* 0x000fea0003800000 */
[----:B------:R1:W5:Y:S02]  /*d810*/  LDG.E.LTC128B R58, desc[UR24][R4.64+0x20] ;  /* 0x00002018043a7981 */ /* 0x000364000c1e1920 */
.L_x_216:
[----:B------:R-:W-:Y:S05]  /*d820*/  BSYNC B1 ;  /* 0x0000000000017941 */ /* 0x000fea0003800000 */
.L_x_215:
[----:B-1----:R-:W0:Y:S01]  /*d830*/  LDL.LU R5, [R1+0x80] ;  /* 0x0000800001057983 */ /* 0x002e220000300800 */
[----:B------:R-:W-:Y:S01]  /*d840*/  ISETP.GT.AND P1, PT, R50, 0x8, P1 ;  /* 0x000000083200780c */ /* 0x000fe20000f24270 */
[----:B-----5:R-:W-:Y:S01]  /*d850*/  FMUL R4, R58, UR27 ;  /* 0x0000001b3a047c20 */ /* 0x020fe20008400000 */
[----:B------:R-:W-:Y:S01]  /*d860*/  IMAD.WIDE.U32 R2, R0, UR6, R8 ;  /* 0x0000000600027c25 */ /* 0x000fe2000f8e0008 */
[----:B------:R-:W-:Y:S03]  /*d870*/  BSSY B1, `(.L_x_217) ;  /* 0x0000008000017945 */ /* 0x000fe60003800000 */
[----:B------:R-:W-:Y:S02]  /*d880*/  IMAD.IADD R3, R52, 0x1, R3 ;  /* 0x0000000134037824 */ /* 0x000fe400078e0203 */
[----:B0-----:R-:W-:-:S05]  /*d890*/  FFMA R7, R5, UR26, R4 ;  /* 0x0000001a05077c23 */ /* 0x001fca0008000004 */
[----:B------:R0:W-:Y:S01]  /*d8a0*/  @P0 STG.E desc[UR24][R16.64+0x20], R7 ;  /* 0x0000200710000986 */ /* 0x0001e2000c101918 */
[----:B------:R-:W-:-:S04]  /*d8b0*/  LEA R4, P0, R2, UR8, 0x2 ;  /* 0x0000000802047c11 */ /* 0x000fc8000f8010ff */
[----:B------:R-:W-:Y:S01]  /*d8c0*/  LEA.HI.X R5, R2, UR9, R3, 0x2, P0 ;  /* 0x0000000902057c11 */ /* 0x000fe200080f1403 */
[----:B------:R-:W-:Y:S08]  /*d8d0*/  @!P1 BRA `(.L_x_218) ;  /* 0x0000000000049947 */ /* 0x000ff00003800000 */
[----:B------:R1:W5:Y:S02]  /*d8e0*/  LDG.E.LTC128B R58, desc[UR24][R4.64+0x20] ;  /* 0x00002018043a7981 */ /* 0x000364000c1e1920 */
.L_x_218:
[----:B------:R-:W-:Y:S05]  /*d8f0*/  BSYNC B1 ;  /* 0x0000000000017941 */ /* 0x000fea0003800000 */
.L_x_217:
[----:B------:R-:W2:Y:S01]  /*d900*/  LDL.LU R0, [R1+0x98] ;  /* 0x0000980001007983 */ /* 0x000ea20000300800 */
[----:B-----5:R-:W-:-:S04]  /*d910*/  FMUL R58, R58, UR27 ;  /* 0x0000001b3a3a7c20 */ /* 0x020fc80008400000 */
[----:B--2---:R-:W-:Y:S01]  /*d920*/  FFMA R3, R0, UR26, R58 ;  /* 0x0000001a00037c23 */ /* 0x004fe2000800003a */
[----:B------:R-:W-:Y:S06]  /*d930*/  @!P1 BRA `(.L_x_219) ;  /* 0x0000002400c49947 */ /* 0x000fec0003800000 */
[----:B------:R2:W-:Y:S01]  /*d940*/  STG.E desc[UR24][R56.64+0x20], R3 ;  /* 0x0000200338007986 */ /* 0x0005e2000c101918 */
[----:B------:R-:W-:Y:S05]  /*d950*/  BRA `(.L_x_219) ;  /* 0x0000002400bc7947 */ /* 0x000fea0003800000 */
.L_x_28:
[----:B------:R-:W-:Y:S01]  /*d960*/  ISETP.GT.AND P0, PT, R51, 0x1, PT ;  /* 0x000000013300780c */ /* 0x000fe20003f04270 */
[----:B------:R-:W-:Y:S01]  /*d970*/  ULDC.64 UR6, c[0x0][0x6c0] ;  /* 0x0001b00000067ab9 */ /* 0x000fe20000000a00 */
[----:B-----5:R-:W2:Y:S01]  /*d980*/  LDL.LU R0, [R1+0x14] ;  /* 0x0000140001007983 */ /* 0x020ea20000300800 */
[----:B------:R-:W-:Y:S01]  /*d990*/  LEA R26, P5, R24, UR6, 0x2 ;  /* 0x00000006181a7c11 */ /* 0x000fe2000f8a10ff */
[----:B------:R-:W-:Y:S01]  /*d9a0*/  FMUL R29, R228, UR26 ;  /* 0x0000001ae41d7c20 */ /* 0x000fe20008400000 */
[C---:B------:R-:W-:Y:S01]  /*d9b0*/  ISETP.GT.AND P4, PT, R50.reuse, RZ, P0 ;  /* 0x000000ff3200720c */ /* 0x040fe20000784270 */
[----:B------:R-:W-:Y:S01]  /*d9c0*/  FMUL R227, R227, UR26 ;  /* 0x0000001ae3e37c20 */ /* 0x000fe20008400000 */
[----:B------:R-:W-:Y:S01]  /*d9d0*/  ISETP.GT.AND P1, PT, R50, 0x8, P1 ;  /* 0x000000083200780c */ /* 0x000fe20000f24270 */
[----:B------:R-:W-:Y:S01]  /*d9e0*/  FMUL R31, R226, UR26 ;  /* 0x0000001ae21f7c20 */ /* 0x000fe20008400000 */
[----:B------:R-:W-:Y:S01]  /*d9f0*/  LEA.HI.X R27, R24, UR7, R45, 0x2, P5 ;  /* 0x00000007181b7c11 */ /* 0x000fe2000a8f142d */
[----:B------:R-:W-:Y:S01]  /*da00*/  FMUL R225, R225, UR26 ;  /* 0x0000001ae1e17c20 */ /* 0x000fe20008400000 */
[C---:B------:R-:W-:Y:S01]  /*da10*/  LEA R24, P5, R32.reuse, R26, 0x2 ;  /* 0x0000001a20187211 */ /* 0x040fe200078a10ff */
[----:B------:R-:W-:Y:S01]  /*da20*/  IMAD.SHL.U32 R37, R32, 0x20, RZ ;  /* 0x0000002020257824 */ /* 0x000fe200078e00ff */
[----:B------:R-:W-:Y:S01]  /*da30*/  ISETP.GT.AND P0, PT, R50, 0x8, P0 ;  /* 0x000000083200780c */ /* 0x000fe20000704270 */
[----:B------:R3:W-:Y:S01]  /*da40*/  @P2 STG.E desc[UR24][R26.64], R29 ;  /* 0x0000001d1a002986 */ /* 0x0007e2000c101918 */
[----:B------:R-:W-:-:S02]  /*da50*/  LEA.HI.X R25, R32, R27, R33, 0x2, P5 ;  /* 0x0000001b20197211 */ /* 0x000fc400028f1421 */
[----:B------:R-:W-:Y:S01]  /*da60*/  SHF.L.U64.HI R39, R32, 0x5, R33 ;  /* 0x0000000520277819 */ /* 0x000fe20000010221 */
[----:B------:R-:W-:Y:S01]  /*da70*/  FMUL R35, R224, UR26 ;  /* 0x0000001ae0237c20 */ /* 0x000fe20008400000 */
[----:B------:R-:W-:Y:S01]  /*da80*/  FMUL R223, R223, UR26 ;  /* 0x0000001adfdf7c20 */ /* 0x000fe20008400000 */
[----:B------:R-:W-:Y:S04]  /*da90*/  @P4 STG.E desc[UR24][R24.64], R227 ;  /* 0x000000e318004986 */ /* 0x000fe8000c101918 */
[----:B------:R4:W-:Y:S01]  /*daa0*/  @P1 STG.E desc[UR24][R26.64+0x20], R31 ;  /* 0x0000201f1a001986 */ /* 0x0009e2000c101918 */
[----:B------:R-:W-:-:S03]  /*dab0*/  ISETP.GT.AND P1, PT, R51, 0x8, PT ;  /* 0x000000083300780c */ /* 0x000fc60003f24270 */
[----:B------:R0:W-:Y:S01]  /*dac0*/  @P0 STG.E desc[UR24][R24.64+0x20], R225 ;  /* 0x000020e118000986 */ /* 0x0001e2000c101918 */
[----:B------:R-:W-:Y:S02]  /*dad0*/  ISETP.GT.AND P0, PT, R51, 0x9, PT ;  /* 0x000000093300780c */ /* 0x000fe40003f04270 */
[C---:B------:R-:W-:Y:S01]  /*dae0*/  ISETP.GT.AND P4, PT, R50.reuse, RZ, P1 ;  /* 0x000000ff3200720c */ /* 0x040fe20000f84270 */
[----:B------:R-:W-:Y:S01]  /*daf0*/  IMAD R33, R33, 0x1c, RZ ;  /* 0x0000001c21217824 */ /* 0x000fe200078e02ff */
[----:B------:R-:W-:Y:S01]  /*db00*/  ISETP.GT.AND P5, PT, R50, RZ, P0 ;  /* 0x000000ff3200720c */ /* 0x000fe200007a4270 */
[----:B---3--:R-:W-:Y:S01]  /*db10*/  IMAD.WIDE.U32 R28, R32, 0x1c, R24 ;  /* 0x0000001c201c7825 */ /* 0x008fe200078e0018 */
[----:B------:R-:W-:-:S03]  /*db20*/  ISETP.GT.AND P1, PT, R50, 0x8, P1 ;  /* 0x000000083200780c */ /* 0x000fc60000f24270 */
[----:B------:R-:W-:Y:S01]  /*db30*/  FMUL R221, R221, UR26 ;  /* 0x0000001adddd7c20 */ /* 0x000fe20008400000 */
[----:B----4-:R-:W-:Y:S01]  /*db40*/  IADD3 R26, P2, R37, R24, RZ ;  /* 0x00000018251a7210 */ /* 0x010fe20007f5e0ff */
[----:B------:R-:W-:Y:S01]  /*db50*/  IMAD.IADD R29, R33, 0x1, R29 ;  /* 0x00000001211d7824 */ /* 0x000fe200078e021d */
[----:B------:R-:W-:Y:S01]  /*db60*/  ISETP.GT.AND P0, PT, R50, 0x8, P0 ;  /* 0x000000083200780c */ /* 0x000fe20000704270 */
[----:B------:R-:W-:Y:S01]  /*db70*/  FMUL R41, R220, UR26 ;  /* 0x0000001adc297c20 */ /* 0x000fe20008400000 */
[----:B------:R-:W-:Y:S01]  /*db80*/  IADD3.X R27, R39, R25, RZ, P2, !PT ;  /* 0x00000019271b7210 */ /* 0x000fe200017fe4ff */
[----:B------:R-:W-:Y:S01]  /*db90*/  FMUL R219, R219, UR26 ;  /* 0x0000001adbdb7c20 */ /* 0x000fe20008400000 */
[C---:B------:R-:W-:Y:S01]  /*dba0*/  ISETP.GT.AND P2, PT, R51.reuse, 0x10, PT ;  /* 0x000000103300780c */ /* 0x040fe20003f44270 */
[----:B------:R-:W-:Y:S01]  /*dbb0*/  @P4 STG.E desc[UR24][R28.64], R35 ;  /* 0x000000231c004986 */ /* 0x000fe2000c101918 */
[----:B------:R-:W-:Y:S01]  /*dbc0*/  ISETP.GT.AND P4, PT, R51, 0x11, PT ;  /* 0x000000113300780c */ /* 0x000fe20003f84270 */
[----:B------:R-:W-:Y:S01]  /*dbd0*/  FMUL R31, R222, UR26 ;  /* 0x0000001ade1f7c20 */ /* 0x000fe20008400000 */
[C---:B------:R-:W-:Y:S01]  /*dbe0*/  ISETP.GT.AND P6, PT, R50.reuse, RZ, P2 ;  /* 0x000000ff3200720c */ /* 0x040fe200017c4270 */
[----:B------:R-:W-:Y:S01]  /*dbf0*/  @P5 STG.E desc[UR24][R26.64], R223 ;  /* 0x000000df1a005986 */ /* 0x000fe2000c101918 */
[----:B------:R-:W-:Y:S01]  /*dc00*/  ISETP.GT.AND P5, PT, R50, RZ, P4 ;  /* 0x000000ff3200720c */ /* 0x000fe200027a4270 */
[----:B0-----:R-:W-:Y:S01]  /*dc10*/  IMAD.WIDE.U32 R24, R32, 0x1c, R26 ;  /* 0x0000001c20187825 */ /* 0x001fe200078e001a */
[----:B------:R-:W-:Y:S01]  /*dc20*/  ISETP.GT.AND P2, PT, R50, 0x8, P2 ;  /* 0x000000083200780c */ /* 0x000fe20001744270 */
[----:B------:R0:W-:Y:S02]  /*dc30*/  @P1 STG.E desc[UR24][R28.64+0x20], R31 ;  /* 0x0000201f1c001986 */ /* 0x0001e4000c101918 */
[----:B------:R-:W-:-:S02]  /*dc40*/  IMAD.IADD R25, R33, 0x1, R25 ;  /* 0x0000000121197824 */ /* 0x000fc400078e0219 */
[----:B------:R3:W-:Y:S01]  /*dc50*/  @P0 STG.E desc[UR24][R26.64+0x20], R221 ;  /* 0x000020dd1a000986 */ /* 0x0007e2000c101918 */
[----:B------:R-:W-:Y:S01]  /*dc60*/  ISETP.GT.AND P0, PT, R51, 0x18, PT ;  /* 0x000000183300780c */ /* 0x000fe20003f04270 */
[----:B------:R-:W-:Y:S01]  /*dc70*/  FMUL R217, R217, UR26 ;  /* 0x0000001ad9d97c20 */ /* 0x000fe20008400000 */
[----:B------:R-:W-:Y:S01]  /*dc80*/  FMUL R215, R215, UR26 ;  /* 0x0000001ad7d77c20 */ /* 0x000fe20008400000 */
[----:B------:R-:W-:Y:S01]  /*dc90*/  FMUL R213, R213, UR26 ;  /* 0x0000001ad5d57c20 */ /* 0x000fe20008400000 */
[----:B------:R-:W-:Y:S01]  /*dca0*/  FMUL R43, R212, UR26 ;  /* 0x0000001ad42b7c20 */ /* 0x000fe20008400000 */
[----:B------:R-:W-:Y:S01]  /*dcb0*/  FMUL R211, R211, UR26 ;  /* 0x0000001ad3d37c20 */ /* 0x000fe20008400000 */
[----:B------:R-:W-:Y:S01]  /*dcc0*/  FMUL R209, R209, UR26 ;  /* 0x0000001ad1d17c20 */ /* 0x000fe20008400000 */
[----:B0-----:R-:W-:Y:S01]  /*dcd0*/  IADD3 R28, P1, R37, R26, RZ ;  /* 0x0000001a251c7210 */ /* 0x001fe20007f3e0ff */
[----:B------:R-:W-:Y:S01]  /*dce0*/  FMUL R31, R218, UR26 ;  /* 0x0000001ada1f7c20 */ /* 0x000fe20008400000 */
[----:B------:R-:W-:Y:S01]  /*dcf0*/  FMUL R207, R207, UR26 ;  /* 0x0000001acfcf7c20 */ /* 0x000fe20008400000 */
[----:B------:R-:W4:Y:S02]  /*dd00*/  LDL.LU R226, [R1+0x10] ;  /* 0x0000100001e27983 */ /* 0x000f240000300800 */
[----:B------:R-:W-:Y:S01]  /*dd10*/  IMAD.X R29, R39, 0x1, R27, P1 ;  /* 0x00000001271d7824 */ /* 0x000fe200008e061b */
[----:B------:R-:W-:Y:S01]  /*dd20*/  ISETP.GT.AND P1, PT, R51, 0x19, PT ;  /* 0x000000193300780c */ /* 0x000fe20003f24270 */
[----:B------:R0:W-:Y:S01]  /*dd30*/  @P6 STG.E desc[UR24][R24.64], R41 ;  /* 0x0000002918006986 */ /* 0x0001e2000c101918 */
[----:B------:R-:W-:-:S02]  /*dd40*/  ISETP.GT.AND P4, PT, R50, 0x8, P4 ;  /* 0x000000083200780c */ /* 0x000fc40002784270 */
[C---:B------:R-:W-:Y:S01]  /*dd50*/  ISETP.GT.AND P6, PT, R50.reuse, RZ, P0 ;  /* 0x000000ff3200720c */ /* 0x040fe200007c4270 */
[----:B------:R-:W-:Y:S01]  /*dd60*/  @P5 STG.E desc[UR24][R28.64], R219 ;  /* 0x000000db1c005986 */ /* 0x000fe2000c101918 */
[----:B------:R-:W-:Y:S01]  /*dd70*/  ISETP.GT.AND P5, PT, R50, RZ, P1 ;  /* 0x000000ff3200720c */ /* 0x000fe20000fa4270 */
[----:B---3--:R-:W-:Y:S02]  /*dd80*/  IMAD.WIDE.U32 R26, R32, 0x1c, R28 ;  /* 0x0000001c201a7825 */ /* 0x008fe400078e001c */
[----:B------:R3:W-:Y:S02]  /*dd90*/  @P2 STG.E desc[UR24][R24.64+0x20], R31 ;  /* 0x0000201f18002986 */ /* 0x0007e4000c101918 */
[----:B------:R-:W-:Y:S02]  /*dda0*/  IMAD.IADD R27, R33, 0x1, R27 ;  /* 0x00000001211b7824 */ /* 0x000fe400078e021b */
[----:B0-----:R-:W-:Y:S01]  /*ddb0*/  FMUL R41, R216, UR26 ;  /* 0x0000001ad8297c20 */ /* 0x001fe20008400000 */
[----:B------:R-:W-:Y:S01]  /*ddc0*/  FMUL R45, R210, UR26 ;  /* 0x0000001ad22d7c20 */ /* 0x000fe20008400000 */
[----:B------:R-:W-:Y:S01]  /*ddd0*/  FMUL R205, R205, UR26 ;  /* 0x0000001acdcd7c20 */ /* 0x000fe20008400000 */
[----:B------:R-:W-:Y:S01]  /*dde0*/  FMUL R203, R203, UR26 ;  /* 0x0000001acbcb7c20 */ /* 0x000fe20008400000 */
[----:B------:R-:W-:Y:S01]  /*ddf0*/  FMUL R201, R201, UR26 ;  /* 0x0000001ac9c97c20 */ /* 0x000fe20008400000 */
[----:B------:R-:W-:Y:S01]  /*de00*/  FMUL R199, R199, UR26 ;  /* 0x0000001ac7c77c20 */ /* 0x000fe20008400000 */
[----:B------:R-:W-:Y:S01]  /*de10*/  FMUL R197, R197, UR26 ;  /* 0x0000001ac5c57c20 */ /* 0x000fe20008400000 */
[----:B------:R-:W-:Y:S01]  /*de20*/  FMUL R195, R195, UR26 ;  /* 0x0000001ac3c37c20 */ /* 0x000fe20008400000 */
[----:B---3--:R-:W-:Y:S01]  /*de30*/  IADD3 R24, P2, R37, R28, RZ ;  /* 0x0000001c25187210 */ /* 0x008fe20007f5e0ff */
[----:B------:R0:W-:Y:S04]  /*de40*/  @P4 STG.E desc[UR24][R28.64+0x20], R217 ;  /* 0x000020d91c004986 */ /* 0x0001e8000c101918 */
[----:B------:R-:W-:Y:S01]  /*de50*/  IMAD.X R25, R39, 0x1, R29, P2 ;  /* 0x0000000127197824 */ /* 0x000fe200010e061d */
[----:B------:R-:W-:Y:S01]  /*de60*/  ISETP.GT.AND P2, PT, R51, 0x20, PT ;  /* 0x000000203300780c */ /* 0x000fe20003f44270 */
[----:B------:R3:W-:Y:S01]  /*de70*/  @P6 STG.E desc[UR24][R26.64], R41 ;  /* 0x000000291a006986 */ /* 0x0007e2000c101918 */
[----:B------:R-:W-:-:S02]  /*de80*/  ISETP.GT.AND P0, PT, R50, 0x8, P0 ;  /* 0x000000083200780c */ /* 0x000fc40000704270 */
[C---:B------:R-:W-:Y:S01]  /*de90*/  ISETP.GT.AND P1, PT, R50.reuse, 0x8, P1 ;  /* 0x000000083200780c */ /* 0x040fe20000f24270 */
[----:B------:R-:W-:Y:S01]  /*dea0*/  @P5 STG.E desc[UR24][R24.64], R215 ;  /* 0x000000d718005986 */ /* 0x000fe2000c101918 */
[----:B------:R-:W-:Y:S02]  /*deb0*/  ISETP.GT.AND P5, PT, R50, RZ, P2 ;  /* 0x000000ff3200720c */ /* 0x000fe400017a4270 */
[----:B0-----:R-:W-:Y:S01]  /*dec0*/  IADD3 R28, P6, R37, R24, RZ ;  /* 0x00000018251c7210 */ /* 0x001fe20007fde0ff */
[----:B------:R-:W-:Y:S01]  /*ded0*/  FMUL R47, R194, UR26 ;  /* 0x0000001ac22f7c20 */ /* 0x000fe20008400000 */
[----:B------:R-:W-:Y:S01]  /*dee0*/  ISETP.GT.AND P4, PT, R51, 0x21, PT ;  /* 0x000000213300780c */ /* 0x000fe20003f84270 */
[----:B------:R-:W-:Y:S01]  /*def0*/  IMAD.WIDE.U32 R34, R32, 0x1c, R24 ;  /* 0x0000001c20227825 */ /* 0x000fe200078e0018 */
[----:B------:R-:W-:-:S03]  /*df00*/  IADD3.X R29, R39, R25, RZ, P6, !PT ;  /* 0x00000019271d7210 */ /* 0x000fc600037fe4ff */
[----:B---3--:R-:W-:Y:S01]  /*df10*/  FMUL R41, R214, UR26 ;  /* 0x0000001ad6297c20 */ /* 0x008fe20008400000 */
[----:B------:R-:W-:Y:S01]  /*df20*/  ISETP.GT.AND P6, PT, R50, RZ, P4 ;  /* 0x000000ff3200720c */ /* 0x000fe200027c4270 */
[----:B------:R-:W-:Y:S02]  /*df30*/  IMAD.IADD R35, R33, 0x1, R35 ;  /* 0x0000000121237824 */ /* 0x000fe400078e0223 */
[----:B------:R-:W-:Y:S01]  /*df40*/  FMUL R193, R193, UR26 ;  /* 0x0000001ac1c17c20 */ /* 0x000fe20008400000 */
[----:B------:R-:W-:Y:S01]  /*df50*/  FMUL R191, R191, UR26 ;  /* 0x0000001abfbf7c20 */ /* 0x000fe20008400000 */
[----:B------:R-:W-:Y:S04]  /*df60*/  @P0 STG.E desc[UR24][R26.64+0x20], R41 ;  /* 0x000020291a000986 */ /* 0x000fe8000c101918 */
[----:B------:R0:W-:Y:S01]  /*df70*/  @P1 STG.E desc[UR24][R24.64+0x20], R213 ;  /* 0x000020d518001986 */ /* 0x0001e2000c101918 */
[----:B------:R-:W-:-:S03]  /*df80*/  ISETP.GT.AND P1, PT, R51, 0x28, PT ;  /* 0x000000283300780c */ /* 0x000fc60003f24270 */
[----:B------:R3:W-:Y:S01]  /*df90*/  @P5 STG.E desc[UR24][R34.64], R43 ;  /* 0x0000002b22005986 */ /* 0x0007e2000c101918 */
[C---:B------:R-:W-:Y:S02]  /*dfa0*/  ISETP.GT.AND P2, PT, R50.reuse, 0x8, P2 ;  /* 0x000000083200780c */ /* 0x040fe40001744270 */
[----:B------:R-:W-:Y:S01]  /*dfb0*/  ISETP.GT.AND P0, PT, R51, 0x29, PT ;  /* 0x000000293300780c */ /* 0x000fe20003f04270 */
[----:B------:R-:W-:Y:S01]  /*dfc0*/  @P6 STG.E desc[UR24][R28.64], R211 ;  /* 0x000000d31c006986 */ /* 0x000fe2000c101918 */
[----:B0-----:R-:W-:Y:S01]  /*dfd0*/  IADD3 R24, P5, R37, R28, RZ ;  /* 0x0000001c25187210 */ /* 0x001fe20007fbe0ff */
[----:B------:R-:W-:Y:S01]  /*dfe0*/  FMUL R189, R189, UR26 ;  /* 0x0000001abdbd7c20 */ /* 0x000fe20008400000 */
[C---:B------:R-:W-:Y:S01]  /*dff0*/  ISETP.GT.AND P4, PT, R50.reuse, 0x8, P4 ;  /* 0x000000083200780c */ /* 0x040fe20002784270 */
[----:B------:R-:W-:Y:S01]  /*e000*/  FMUL R187, R187, UR26 ;  /* 0x0000001abbbb7c20 */ /* 0x000fe20008400000 */
[C---:B------:R-:W-:Y:S01]  /*e010*/  ISETP.GT.AND P6, PT, R50.reuse, RZ, P1 ;  /* 0x000000ff3200720c */ /* 0x040fe20000fc4270 */
[--C-:B------:R-:W-:Y:S01]  /*e020*/  IMAD.X R25, R39, 0x1, R29.reuse, P5 ;  /* 0x0000000127197824 */ /* 0x100fe200028e061d */
[----:B------:R-:W-:Y:S01]  /*e030*/  ISETP.GT.AND P5, PT, R50, RZ, P0 ;  /* 0x000000ff3200720c */ /* 0x000fe200007a4270 */
[----:B------:R-:W-:Y:S01]  /*e040*/  IMAD.WIDE.U32 R30, R32, 0x1c, R28 ;  /* 0x0000001c201e7825 */ /* 0x000fe200078e001c */
[----:B------:R-:W-:-:S03]  /*e050*/  ISETP.GT.AND P1, PT, R50, 0x8, P1 ;  /* 0x000000083200780c */ /* 0x000fc60000f24270 */
[----:B------:R-:W-:Y:S01]  /*e060*/  FMUL R41, R208, UR26 ;  /* 0x0000001ad0297c20 */ /* 0x000fe20008400000 */
[----:B------:R-:W-:Y:S01]  /*e070*/  FMUL R185, R185, UR26 ;  /* 0x0000001ab9b97c20 */ /* 0x000fe20008400000 */
[----:B------:R-:W-:Y:S01]  /*e080*/  IMAD.IADD R31, R33, 0x1, R31 ;  /* 0x00000001211f7824 */ /* 0x000fe200078e021f */
[----:B------:R-:W-:Y:S01]  /*e090*/  @P2 STG.E desc[UR24][R34.64+0x20], R45 ;  /* 0x0000202d22002986 */ /* 0x000fe2000c101918 */
[----:B------:R-:W-:Y:S01]  /*e0a0*/  ISETP.GT.AND P2, PT, R51, 0x30, PT ;  /* 0x000000303300780c */ /* 0x000fe20003f44270 */
[----:B---3--:R-:W-:Y:S02]  /*e0b0*/  FMUL R43, R206, UR26 ;  /* 0x0000001ace2b7c20 */ /* 0x008fe40008400000 */
[----:B------:R0:W-:Y:S01]  /*e0c0*/  @P4 STG.E desc[UR24][R28.64+0x20], R209 ;  /* 0x000020d11c004986 */ /* 0x0001e2000c101918 */
[----:B------:R-:W-:-:S03]  /*e0d0*/  ISETP.GT.AND P0, PT, R50, 0x8, P0 ;  /* 0x000000083200780c */ /* 0x000fc60000704270 */
[----:B------:R3:W-:Y:S01]  /*e0e0*/  @P6 STG.E desc[UR24][R30.64], R41 ;  /* 0x000000291e006986 */ /* 0x0007e2000c101918 */
[----:B------:R-:W-:-:S03]  /*e0f0*/  ISETP.GT.AND P4, PT, R50, RZ, P2 ;  /* 0x000000ff3200720c */ /* 0x000fc60001784270 */
[----:B------:R-:W-:Y:S01]  /*e100*/  @P5 STG.E desc[UR24][R24.64], R207 ;  /* 0x000000cf18005986 */ /* 0x000fe2000c101918 */
[----:B------:R-:W-:Y:S01]  /*e110*/  ISETP.GT.AND P5, PT, R51, 0x31, PT ;  /* 0x000000313300780c */ /* 0x000fe20003fa4270 */
[----:B------:R-:W-:Y:S02]  /*e120*/  IMAD.WIDE.U32 R26, R32, 0x1c, R24 ;  /* 0x0000001c201a7825 */ /* 0x000fe400078e0018 */
[----:B------:R1:W-:Y:S01]  /*e130*/  @P1 STG.E desc[UR24][R30.64+0x20], R43 ;  /* 0x0000202b1e001986 */ /* 0x0003e2000c101918 */
[----:B------:R-:W-:Y:S01]  /*e140*/  ISETP.GT.AND P1, PT, R50, RZ, P5 ;  /* 0x000000ff3200720c */ /* 0x000fe20002f24270 */
[----:B------:R-:W-:Y:S01]  /*e150*/  IMAD.IADD R27, R33, 0x1, R27 ;  /* 0x00000001211b7824 */ /* 0x000fe200078e021b */
[----:B0-----:R-:W-:Y:S01]  /*e160*/  IADD3 R28, P6, R37, R24, RZ ;  /* 0x00000018251c7210 */ /* 0x001fe20007fde0ff */
[----:B------:R-:W-:Y:S01]  /*e170*/  FMUL R45, R204, UR26 ;  /* 0x0000001acc2d7c20 */ /* 0x000fe20008400000 */
[----:B------:R-:W-:Y:S01]  /*e180*/  ISETP.GT.AND P2, PT, R50, 0x8, P2 ;  /* 0x000000083200780c */ /* 0x000fe20001744270 */
[----:B------:R0:W-:Y:S01]  /*e190*/  @P0 STG.E desc[UR24][R24.64+0x20], R205 ;  /* 0x000020cd18000986 */ /* 0x0001e2000c101918 */
[----:B------:R-:W-:Y:S01]  /*e1a0*/  ISETP.GT.AND P0, PT, R51, 0x38, PT ;  /* 0x000000383300780c */ /* 0x000fe20003f04270 */
[----:B------:R-:W-:-:S02]  /*e1b0*/  IMAD.X R29, R39, 0x1, R25, P6 ;  /* 0x00000001271d7824 */ /* 0x000fc400030e0619 */
[----:B------:R-:W-:Y:S01]  /*e1c0*/  @P4 STG.E desc[UR24][R26.64], R45 ;  /* 0x0000002d1a004986 */ /* 0x000fe2000c101918 */
[----:B------:R-:W-:Y:S01]  /*e1d0*/  ISETP.GT.AND P4, PT, R51, 0x39, PT ;  /* 0x000000393300780c */ /* 0x000fe20003f84270 */
[----:B---3--:R-:W-:Y:S01]  /*e1e0*/  FMUL R41, R202, UR26 ;  /* 0x0000001aca297c20 */ /* 0x008fe20008400000 */
[C---:B------:R-:W-:Y:S01]  /*e1f0*/  ISETP.GT.AND P5, PT, R50.reuse, 0x8, P5 ;  /* 0x000000083200780c */ /* 0x040fe20002fa4270 */
[----:B------:R-:W-:Y:S01]  /*e200*/  @P1 STG.E desc[UR24][R28.64], R203 ;  /* 0x000000cb1c001986 */ /* 0x000fe2000c101918 */
[C---:B------:R-:W-:Y:S02]  /*e210*/  ISETP.GT.AND P6, PT, R50.reuse, RZ, P0 ;  /* 0x000000ff3200720c */ /* 0x040fe400007c4270 */
[----:B------:R-:W-:Y:S01]  /*e220*/  ISETP.GT.AND P1, PT, R50, RZ, P4 ;  /* 0x000000ff3200720c */ /* 0x000fe20002724270 */
[----:B------:R-:W-:Y:S01]  /*e230*/  IMAD.WIDE.U32 R34, R32, 0x1c, R28 ;  /* 0x0000001c20227825 */ /* 0x000fe200078e001c */
[----:B------:R-:W-:Y:S01]  /*e240*/  @P2 STG.E desc[UR24][R26.64+0x20], R41 ;  /* 0x000020291a002986 */ /* 0x000fe2000c101918 */
[----:B-1----:R-:W-:-:S02]  /*e250*/  IADD3 R30, P2, R37, R28, RZ ;  /* 0x0000001c251e7210 */ /* 0x002fc40007f5e0ff */
[----:B------:R-:W-:Y:S01]  /*e260*/  FMUL R43, R200, UR26 ;  /* 0x0000001ac82b7c20 */ /* 0x000fe20008400000 */
[----:B0-----:R-:W-:Y:S01]  /*e270*/  IMAD.MOV.U32 R24, RZ, RZ, R34 ;  /* 0x000000ffff187224 */ /* 0x001fe200078e0022 */
[----:B------:R-:W-:Y:S01]  /*e280*/  IADD3 R25, R33, R35, RZ ;  /* 0x0000002321197210 */ /* 0x000fe20007ffe0ff */
[----:B------:R-:W-:Y:S01]  /*e290*/  FMUL R183, R183, UR26 ;  /* 0x0000001ab7b77c20 */ /* 0x000fe20008400000 */
[----:B------:R-:W-:Y:S01]  /*e2a0*/  IMAD.X R31, R39, 0x1, R29, P2 ;  /* 0x00000001271f7824 */ /* 0x000fe200010e061d */
[----:B------:R0:W-:Y:S01]  /*e2b0*/  @P5 STG.E desc[UR24][R28.64+0x20], R201 ;  /* 0x000020c91c005986 */ /* 0x0001e2000c101918 */
[----:B------:R-:W-:Y:S02]  /*e2c0*/  IADD3 R34, P5, R37, R30, RZ ;  /* 0x0000001e25227210 */ /* 0x000fe40007fbe0ff */
[----:B------:R-:W-:Y:S01]  /*e2d0*/  ISETP.GT.AND P2, PT, R51, 0x40, PT ;  /* 0x000000403300780c */ /* 0x000fe20003f44270 */
[----:B------:R1:W-:Y:S01]  /*e2e0*/  @P6 STG.E desc[UR24][R24.64], R43 ;  /* 0x0000002b18006986 */ /* 0x0003e2000c101918 */
[----:B------:R-:W-:-:S03]  /*e2f0*/  ISETP.GT.AND P0, PT, R50, 0x8, P0 ;  /* 0x000000083200780c */ /* 0x000fc60000704270 */
[----:B------:R-:W-:Y:S01]  /*e300*/  @P1 STG.E desc[UR24][R30.64], R199 ;  /* 0x000000c71e001986 */ /* 0x000fe2000c101918 */
[----:B------:R-:W-:Y:S01]  /*e310*/  ISETP.GT.AND P1, PT, R51, 0x41, PT ;  /* 0x000000413300780c */ /* 0x000fe20003f24270 */
[--C-:B------:R-:W-:Y:S01]  /*e320*/  IMAD.X R35, R39, 0x1, R31.reuse, P5 ;  /* 0x0000000127237824 */ /* 0x100fe200028e061f */
[C---:B------:R-:W-:Y:S01]  /*e330*/  ISETP.GT.AND P4, PT, R50.reuse, 0x8, P4 ;  /* 0x000000083200780c */ /* 0x040fe20002784270 */
[----:B------:R-:W-:Y:S01]  /*e340*/  FMUL R181, R181, UR26 ;  /* 0x0000001ab5b57c20 */ /* 0x000fe20008400000 */
[C---:B------:R-:W-:Y:S01]  /*e350*/  ISETP.GT.AND P6, PT, R50.reuse, RZ, P2 ;  /* 0x000000ff3200720c */ /* 0x040fe200017c4270 */
[----:B------:R-:W-:Y:S01]  /*e360*/  FMUL R177, R177, UR26 ;  /* 0x0000001ab1b17c20 */ /* 0x000fe20008400000 */
[C---:B------:R-:W-:Y:S01]  /*e370*/  ISETP.GT.AND P5, PT, R50.reuse, RZ, P1 ;  /* 0x000000ff3200720c */ /* 0x040fe20000fa4270 */
[----:B------:R-:W-:Y:S01]  /*e380*/  FMUL R175, R175, UR26 ;  /* 0x0000001aafaf7c20 */ /* 0x000fe20008400000 */
[----:B------:R-:W-:Y:S01]  /*e390*/  ISETP.GT.AND P2, PT, R50, 0x8, P2 ;  /* 0x000000083200780c */ /* 0x000fe20001744270 */
[----:B0-----:R-:W-:-:S04]  /*e3a0*/  IMAD.WIDE.U32 R28, R32, 0x1c, R30 ;  /* 0x0000001c201c7825 */ /* 0x001fc800078e001e */
[----:B------:R-:W-:Y:S01]  /*e3b0*/  FMUL R45, R198, UR26 ;  /* 0x0000001ac62d7c20 */ /* 0x000fe20008400000 */
[----:B-1----:R-:W-:Y:S01]  /*e3c0*/  FMUL R43, R196, UR26 ;  /* 0x0000001ac42b7c20 */ /* 0x002fe20008400000 */
[----:B------:R-:W-:Y:S01]  /*e3d0*/  FMUL R173, R173, UR26 ;  /* 0x0000001aadad7c20 */ /* 0x000fe20008400000 */
[----:B------:R-:W-:Y:S02]  /*e3e0*/  IMAD.IADD R29, R33, 0x1, R29 ;  /* 0x00000001211d7824 */ /* 0x000fe400078e021d */
[----:B------:R-:W-:Y:S01]  /*e3f0*/  FMUL R171, R171, UR26 ;  /* 0x0000001aabab7c20 */ /* 0x000fe20008400000 */
[----:B------:R-:W-:Y:S01]  /*e400*/  @P0 STG.E desc[UR24][R24.64+0x20], R45 ;  /* 0x0000202d18000986 */ /* 0x000fe2000c101918 */
[----:B------:R-:W-:-:S03]  /*e410*/  ISETP.GT.AND P0, PT, R51, 0x48, PT ;  /* 0x000000483300780c */ /* 0x000fc60003f04270 */
[----:B------:R0:W-:Y:S01]  /*e420*/  @P4 STG.E desc[UR24][R30.64+0x20], R197 ;  /* 0x000020c51e004986 */ /* 0x0001e2000c101918 */
[----:B------:R-:W-:-:S03]  /*e430*/  ISETP.GT.AND P1, PT, R50, 0x8, P1 ;  /* 0x000000083200780c */ /* 0x000fc60000f24270 */
[----:B------:R-:W-:Y:S01]  /*e440*/  @P6 STG.E desc[UR24][R28.64], R43 ;  /* 0x0000002b1c006986 */ /* 0x000fe2000c101918 */
[----:B------:R-:W-:-:S03]  /*e450*/  ISETP.GT.AND P4, PT, R50, RZ, P0 ;  /* 0x000000ff3200720c */ /* 0x000fc60000784270 */
[----:B------:R-:W-:Y:S04]  /*e460*/  @P5 STG.E desc[UR24][R34.64], R195 ;  /* 0x000000c322005986 */ /* 0x000fe8000c101918 */
[----:B------:R1:W-:Y:S01]  /*e470*/  @P2 STG.E desc[UR24][R28.64+0x20], R47 ;  /* 0x0000202f1c002986 */ /* 0x0003e2000c101918 */
[----:B------:R-:W-:Y:S01]  /*e480*/  ISETP.GT.AND P2, PT, R51, 0x49, PT ;  /* 0x000000493300780c */ /* 0x000fe20003f44270 */
[----:B------:R-:W-:-:S04]  /*e490*/  IMAD.WIDE.U32 R26, R32, 0x1c, R34 ;  /* 0x0000001c201a7825 */ /* 0x000fc800078e0022 */
[----:B------:R-:W-:Y:S01]  /*e4a0*/  FMUL R169, R169, UR26 ;  /* 0x0000001aa9a97c20 */ /* 0x000fe20008400000 */
[----:B------:R-:W-:Y:S01]  /*e4b0*/  FMUL R167, R167, UR26 ;  /* 0x0000001aa7a77c20 */ /* 0x000fe20008400000 */
[----:B------:R-:W-:Y:S01]  /*e4c0*/  ISETP.GT.AND P5, PT, R50, RZ, P2 ;  /* 0x000000ff3200720c */ /* 0x000fe200017a4270 */
[----:B------:R-:W-:Y:S01]  /*e4d0*/  IMAD.IADD R27, R33, 0x1, R27 ;  /* 0x00000001211b7824 */ /* 0x000fe200078e021b */
[----:B------:R-:W-:Y:S01]  /*e4e0*/  IADD3 R40, P6, R37, R34, RZ ;  /* 0x0000002225287210 */ /* 0x000fe20007fde0ff */
[----:B0-----:R-:W-:Y:S01]  /*e4f0*/  FMUL R31, R192, UR26 ;  /* 0x0000001ac01f7c20 */ /* 0x001fe20008400000 */
[----:B------:R-:W-:Y:S01]  /*e500*/  ISETP.GT.AND P0, PT, R50, 0x8, P0 ;  /* 0x000000083200780c */ /* 0x000fe20000704270 */
[----:B------:R-:W-:Y:S01]  /*e510*/  @P1 STG.E desc[UR24][R34.64+0x20], R193 ;  /* 0x000020c122001986 */ /* 0x000fe2000c101918 */
[----:B------:R-:W-:-:S03]  /*e520*/  IADD3.X R41, R39, R35, RZ, P6, !PT ;  /* 0x0000002327297210 */ /* 0x000fc600037fe4ff */
[----:B------:R0:W-:Y:S01]  /*e530*/  @P4 STG.E desc[UR24][R26.64], R31 ;  /* 0x0000001f1a004986 */ /* 0x0001e2000c101918 */
[C---:B------:R-:W-:Y:S01]  /*e540*/  ISETP.GT.AND P4, PT, R51.reuse, 0x50, PT ;  /* 0x000000503300780c */ /* 0x040fe20003f84270 */
[----:B-1----:R-:W-:Y:S01]  /*e550*/  FMUL R29, R190, UR26 ;  /* 0x0000001abe1d7c20 */ /* 0x002fe20008400000 */
[----:B------:R-:W-:Y:S01]  /*e560*/  ISETP.GT.AND P1, PT, R51, 0x51, PT ;  /* 0x000000513300780c */ /* 0x000fe20003f24270 */
[----:B------:R-:W-:Y:S01]  /*e570*/  IMAD.WIDE.U32 R24, R32, 0x1c, R40 ;  /* 0x0000001c20187825 */ /* 0x000fe200078e0028 */
[C---:B------:R-:W-:Y:S01]  /*e580*/  ISETP.GT.AND P2, PT, R50.reuse, 0x8, P2 ;  /* 0x000000083200780c */ /* 0x040fe20001744270 */
[----:B------:R-:W-:Y:S01]  /*e590*/  @P5 STG.E desc[UR24][R40.64], R191 ;  /* 0x000000bf28005986 */ /* 0x000fe2000c101918 */
[C---:B------:R-:W-:Y:S02]  /*e5a0*/  ISETP.GT.AND P6, PT, R50.reuse, RZ, P4 ;  /* 0x000000ff3200720c */ /* 0x040fe400027c4270 */
[C---:B------:R-:W-:Y:S01]  /*e5b0*/  ISETP.GT.AND P5, PT, R50.reuse, RZ, P1 ;  /* 0x000000ff3200720c */ /* 0x040fe20000fa4270 */
[----:B------:R-:W-:Y:S01]  /*e5c0*/  IMAD.MOV.U32 R42, RZ, RZ, R24 ;  /* 0x000000ffff2a7224 */ /* 0x000fe200078e0018 */
[----:B------:R-:W-:Y:S01]  /*e5d0*/  ISETP.GT.AND P4, PT, R50, 0x8, P4 ;  /* 0x000000083200780c */ /* 0x000fe20002784270 */
[----:B------:R1:W-:Y:S01]  /*e5e0*/  @P0 STG.E desc[UR24][R26.64+0x20], R29 ;  /* 0x0000201d1a000986 */ /* 0x0003e2000c101918 */
[----:B------:R-:W-:-:S02]  /*e5f0*/  IADD3 R24, P0, R37, R40, RZ ;  /* 0x0000002825187210 */ /* 0x000fc40007f1e0ff */
[----:B------:R-:W-:Y:S01]  /*e600*/  ISETP.GT.AND P1, PT, R50, 0x8, P1 ;  /* 0x000000083200780c */ /* 0x000fe20000f24270 */
[----:B------:R-:W-:Y:S02]  /*e610*/  IMAD.IADD R43, R33, 0x1, R25 ;  /* 0x00000001212b7824 */ /* 0x000fe400078e0219 */
[----:B0-----:R-:W-:Y:S01]  /*e620*/  FMUL R31, R188, UR26 ;  /* 0x0000001abc1f7c20 */ /* 0x001fe20008400000 */
[----:B------:R-:W-:Y:S02]  /*e630*/  IMAD.X R25, R39, 0x1, R41, P0 ;  /* 0x0000000127197824 */ /* 0x000fe400000e0629 */
[----:B------:R-:W-:Y:S01]  /*e640*/  FMUL R35, R186, UR26 ;  /* 0x0000001aba237c20 */ /* 0x000fe20008400000 */
[----:B------:R0:W-:Y:S04]  /*e650*/  @P2 STG.E desc[UR24][R40.64+0x20], R189 ;  /* 0x000020bd28002986 */ /* 0x0001e8000c101918 */
[----:B------:R3:W-:Y:S04]  /*e660*/  @P6 STG.E desc[UR24][R42.64], R31 ;  /* 0x0000001f2a006986 */ /* 0x0007e8000c101918 */
[----:B------:R-:W-:Y:S04]  /*e670*/  @P5 STG.E desc[UR24][R24.64], R187 ;  /* 0x000000bb18005986 */ /* 0x000fe8000c101918 */
[----:B------:R2:W-:Y:S01]  /*e680*/  @P4 STG.E desc[UR24][R42.64+0x20], R35 ;  /* 0x000020232a004986 */ /* 0x0005e2000c101918 */
[----:B------:R-:W-:-:S02]  /*e690*/  ISETP.GT.AND P4, PT, R51, 0x58, PT ;  /* 0x000000583300780c */ /* 0x000fc40003f84270 */
[----:B------:R-:W-:Y:S01]  /*e6a0*/  IADD3 R28, P0, R37, R24, RZ ;  /* 0x00000018251c7210 */ /* 0x000fe20007f1e0ff */
[----:B------:R2:W-:Y:S01]  /*e6b0*/  @P1 STG.E desc[UR24][R24.64+0x20], R185 ;  /* 0x000020b918001986 */ /* 0x0005e2000c101918 */
[----:B------:R-:W-:Y:S02]  /*e6c0*/  ISETP.GT.AND P2, PT, R51, 0x59, PT ;  /* 0x000000593300780c */ /* 0x000fe40003f44270 */
[----:B------:R-:W-:Y:S01]  /*e6d0*/  ISETP.GT.AND P1, PT, R50, RZ, P4 ;  /* 0x000000ff3200720c */ /* 0x000fe20002724270 */
[----:B-1----:R-:W-:Y:S01]  /*e6e0*/  IMAD.WIDE.U32 R26, R32, 0x1c, R24 ;  /* 0x0000001c201a7825 */ /* 0x002fe200078e0018 */
[----:B------:R-:W-:-:S03]  /*e6f0*/  ISETP.GT.AND P5, PT, R50, RZ, P2 ;  /* 0x000000ff3200720c */ /* 0x000fc600017a4270 */
[----:B------:R-:W-:Y:S01]  /*e700*/  FMUL R165, R165, UR26 ;  /* 0x0000001aa5a57c20 */ /* 0x000fe20008400000 */
[----:B------:R-:W-:Y:S01]  /*e710*/  FMUL R163, R163, UR26 ;  /* 0x0000001aa3a37c20 */ /* 0x000fe20008400000 */
[----:B------:R-:W-:Y:S01]  /*e720*/  IMAD.X R29, R39, 0x1, R25, P0 ;  /* 0x00000001271d7824 */ /* 0x000fe200000e0619 */
[----:B------:R-:W-:Y:S01]  /*e730*/  ISETP.GT.AND P4, PT, R50, 0x8, P4 ;  /* 0x000000083200780c */ /* 0x000fe20002784270 */
[----:B0-----:R-:W-:Y:S01]  /*e740*/  FMUL R41, R184, UR26 ;  /* 0x0000001ab8297c20 */ /* 0x001fe20008400000 */
[----:B------:R-:W-:Y:S02]  /*e750*/  IMAD.IADD R27, R33, 0x1, R27 ;  /* 0x00000001211b7824 */ /* 0x000fe400078e021b */
[----:B------:R-:W-:Y:S01]  /*e760*/  FMUL R161, R161, UR26 ;  /* 0x0000001aa1a17c20 */ /* 0x000fe20008400000 */
[----:B---3--:R-:W-:Y:S01]  /*e770*/  IMAD.WIDE.U32 R30, R32, 0x1c, R28 ;  /* 0x0000001c201e7825 */ /* 0x008fe200078e001c */
[----:B------:R-:W-:-:S03]  /*e780*/  ISETP.GT.AND P0, PT, R51, 0x60, PT ;  /* 0x000000603300780c */ /* 0x000fc60003f04270 */
[----:B------:R-:W-:Y:S01]  /*e790*/  FMUL R159, R159, UR26 ;  /* 0x0000001a9f9f7c20 */ /* 0x000fe20008400000 */
[----:B------:R-:W-:Y:S01]  /*e7a0*/  ISETP.GT.AND P2, PT, R50, 0x8, P2 ;  /* 0x000000083200780c */ /* 0x000fe20001744270 */
[----:B------:R-:W-:Y:S01]  /*e7b0*/  @P1 STG.E desc[UR24][R26.64], R41 ;  /* 0x000000291a001986 */ /* 0x000fe2000c101918 */
[----:B--2---:R-:W-:Y:S01]  /*e7c0*/  IADD3 R35, R33, R31, RZ ;  /* 0x0000001f21237210 */ /* 0x004fe20007ffe0ff */
[----:B------:R-:W-:Y:S01]  /*e7d0*/  FMUL R31, R182, UR26 ;  /* 0x0000001ab61f7c20 */ /* 0x000fe20008400000 */
[----:B------:R-:W-:Y:S01]  /*e7e0*/  ISETP.GT.AND P1, PT, R51, 0x61, PT ;  /* 0x000000613300780c */ /* 0x000fe20003f24270 */
[----:B------:R-:W-:Y:S01]  /*e7f0*/  @P5 STG.E desc[UR24][R28.64], R183 ;  /* 0x000000b71c005986 */ /* 0x000fe2000c101918 */
[C---:B------:R-:W-:Y:S02]  /*e800*/  ISETP.GT.AND P6, PT, R50.reuse, RZ, P0 ;  /* 0x000000ff3200720c */ /* 0x040fe400007c4270 */
[----:B------:R-:W-:Y:S01]  /*e810*/  ISETP.GT.AND P5, PT, R50, RZ, P1 ;  /* 0x000000ff3200720c */ /* 0x000fe20000fa4270 */
[----:B------:R0:W-:Y:S01]  /*e820*/  @P4 STG.E desc[UR24][R26.64+0x20], R31 ;  /* 0x0000201f1a004986 */ /* 0x0001e2000c101918 */
[----:B------:R-:W-:-:S02]  /*e830*/  IADD3 R24, P4, R37, R28, RZ ;  /* 0x0000001c25187210 */ /* 0x000fc40007f9e0ff */
[----:B------:R-:W-:Y:S01]  /*e840*/  ISETP.GT.AND P0, PT, R50, 0x8, P0 ;  /* 0x000000083200780c */ /* 0x000fe20000704270 */
[----:B------:R-:W-:Y:S02]  /*e850*/  IMAD.MOV.U32 R34, RZ, RZ, R30 ;  /* 0x000000ffff227224 */ /* 0x000fe400078e001e */
[----:B------:R-:W-:Y:S01]  /*e860*/  FMUL R43, R180, UR26 ;  /* 0x0000001ab42b7c20 */ /* 0x000fe20008400000 */
[----:B------:R1:W-:Y:S01]  /*e870*/  @P2 STG.E desc[UR24][R28.64+0x20], R181 ;  /* 0x000020b51c002986 */ /* 0x0003e2000c101918 */
[----:B------:R-:W-:Y:S01]  /*e880*/  IMAD.X R25, R39, 0x1, R29, P4 ;  /* 0x0000000127197824 */ /* 0x000fe200020e061d */
[C---:B------:R-:W-:Y:S01]  /*e890*/  ISETP.GT.AND P2, PT, R51.reuse, 0x68, PT ;  /* 0x000000683300780c */ /* 0x040fe20003f44270 */
[----:B------:R-:W-:Y:S01]  /*e8a0*/  FMUL R45, R176, UR26 ;  /* 0x0000001ab02d7c20 */ /* 0x000fe20008400000 */
[----:B------:R-:W-:Y:S01]  /*e8b0*/  ISETP.GT.AND P4, PT, R51, 0x69, PT ;  /* 0x000000693300780c */ /* 0x000fe20003f84270 */
[----:B------:R-:W-:Y:S01]  /*e8c0*/  FMUL R157, R157, UR26 ;  /* 0x0000001a9d9d7c20 */ /* 0x000fe20008400000 */
[C---:B------:R-:W-:Y:S01]  /*e8d0*/  ISETP.GT.AND P1, PT, R50.reuse, 0x8, P1 ;  /* 0x000000083200780c */ /* 0x040fe20000f24270 */
[----:B------:R2:W-:Y:S01]  /*e8e0*/  @P6 STG.E desc[UR24][R34.64], R43 ;  /* 0x0000002b22006986 */ /* 0x0005e2000c101918 */
[----:B------:R-:W-:-:S03]  /*e8f0*/  ISETP.GT.AND P6, PT, R50, RZ, P2 ;  /* 0x000000ff3200720c */ /* 0x000fc600017c4270 */
[----:B------:R-:W-:Y:S01]  /*e900*/  @P5 STG.E desc[UR24][R24.64], R177 ;  /* 0x000000b118005986 */ /* 0x000fe2000c101918 */
[----:B------:R-:W-:Y:S01]  /*e910*/  ISETP.GT.AND P5, PT, R50, RZ, P4 ;  /* 0x000000ff3200720c */ /* 0x000fe200027a4270 */
[----:B0-----:R-:W-:Y:S02]  /*e920*/  IMAD.WIDE.U32 R26, R32, 0x1c, R24 ;  /* 0x0000001c201a7825 */ /* 0x001fe400078e0018 */
[----:B------:R0:W-:Y:S01]  /*e930*/  @P0 STG.E desc[UR24][R34.64+0x20], R45 ;  /* 0x0000202d22000986 */ /* 0x0001e2000c101918 */
[----:B-1----:R-:W-:Y:S01]  /*e940*/  IADD3 R28, P0, R37, R24, RZ ;  /* 0x00000018251c7210 */ /* 0x002fe20007f1e0ff */
[----:B------:R-:W-:Y:S02]  /*e950*/  IMAD.IADD R41, R33, 0x1, R27 ;  /* 0x0000000121297824 */ /* 0x000fe400078e021b */
[----:B--2---:R-:W-:Y:S01]  /*e960*/  FMUL R43, R174, UR26 ;  /* 0x0000001aae2b7c20 */ /* 0x004fe20008400000 */
[----:B------:R-:W-:Y:S01]  /*e970*/  IMAD.MOV.U32 R40, RZ, RZ, R26 ;  /* 0x000000ffff287224 */ /* 0x000fe200078e001a */
[----:B------:R1:W-:Y:S01]  /*e980*/  @P1 STG.E desc[UR24][R24.64+0x20], R175 ;  /* 0x000020af18001986 */ /* 0x0003e2000c101918 */
[----:B------:R-:W-:Y:S01]  /*e990*/  IMAD.X R29, R39, 0x1, R25, P0 ;  /* 0x00000001271d7824 */ /* 0x000fe200000e0619 */
[----:B------:R-:W-:-:S02]  /*e9a0*/  ISETP.GT.AND P1, PT, R51, 0x70, PT ;  /* 0x000000703300780c */ /* 0x000fc40003f24270 */
[----:B------:R2:W-:Y:S01]  /*e9b0*/  @P6 STG.E desc[UR24][R40.64], R43 ;  /* 0x0000002b28006986 */ /* 0x0005e2000c101918 */
[C---:B------:R-:W-:Y:S02]  /*e9c0*/  ISETP.GT.AND P2, PT, R50.reuse, 0x8, P2 ;  /* 0x000000083200780c */ /* 0x040fe40001744270 */
[----:B------:R-:W-:Y:S01]  /*e9d0*/  ISETP.GT.AND P4, PT, R50, 0x8, P4 ;  /* 0x000000083200780c */ /* 0x000fe20002784270 */
[----:B------:R-:W-:Y:S01]  /*e9e0*/  @P5 STG.E desc[UR24][R28.64], R173 ;  /* 0x000000ad1c005986 */ /* 0x000fe2000c101918 */
[----:B------:R-:W-:Y:S01]  /*e9f0*/  IADD3 R30, P6, R37, R28, RZ ;  /* 0x0000001c251e7210 */ /* 0x000fe20007fde0ff */
[----:B------:R-:W-:Y:S01]  /*ea00*/  IMAD.WIDE.U32 R26, R32, 0x1c, R28 ;  /* 0x0000001c201a7825 */ /* 0x000fe200078e001c */
[----:B------:R-:W-:-:S03]  /*ea10*/  ISETP.GT.AND P5, PT, R50, RZ, P1 ;  /* 0x000000ff3200720c */ /* 0x000fc60000fa4270 */
[----:B------:R-:W-:Y:S01]  /*ea20*/  FMUL R155, R155, UR26 ;  /* 0x0000001a9b9b7c20 */ /* 0x000fe20008400000 */
[----:B------:R-:W-:Y:S01]  /*ea30*/  IADD3.X R31, R39, R29, RZ, P6, !PT ;  /* 0x0000001d271f7210 */ /* 0x000fe200037fe4ff */
[----:B0-----:R-:W-:Y:S01]  /*ea40*/  IMAD.IADD R35, R33, 0x1, R27 ;  /* 0x0000000121237824 */ /* 0x001fe200078e021b */
[----:B------:R-:W-:Y:S01]  /*ea50*/  ISETP.GT.AND P0, PT, R51, 0x71, PT ;  /* 0x000000713300780c */ /* 0x000fe20003f04270 */
[----:B------:R-:W-:Y:S01]  /*ea60*/  FMUL R27, R172, UR26 ;  /* 0x0000001aac1b7c20 */ /* 0x000fe20008400000 */
[----:B------:R-:W-:Y:S02]  /*ea70*/  IMAD.MOV.U32 R34, RZ, RZ, R26 ;  /* 0x000000ffff227224 */ /* 0x000fe400078e001a */
[----:B------:R-:W-:Y:S01]  /*ea80*/  FMUL R45, R170, UR26 ;  /* 0x0000001aaa2d7c20 */ /* 0x000fe20008400000 */
[----:B-1----:R-:W-:Y:S01]  /*ea90*/  IMAD.WIDE.U32 R24, R32, 0x1c, R30 ;  /* 0x0000001c20187825 */ /* 0x002fe200078e001e */
[----:B------:R-:W-:Y:S01]  /*eaa0*/  ISETP.GT.AND P6, PT, R50, RZ, P0 ;  /* 0x000000ff3200720c */ /* 0x000fe200007c4270 */
[----:B------:R-:W-:Y:S02]  /*eab0*/  @P2 STG.E desc[UR24][R40.64+0x20], R27 ;  /* 0x0000201b28002986 */ /* 0x000fe4000c101918 */
[----:B------:R-:W-:-:S02]  /*eac0*/  IMAD.MOV.U32 R42, RZ, RZ, R24 ;  /* 0x000000ffff2a7224 */ /* 0x000fc400078e0018 */
[----:B------:R0:W-:Y:S01]  /*ead0*/  @P4 STG.E desc[UR24][R28.64+0x20], R171 ;  /* 0x000020ab1c004986 */ /* 0x0001e2000c101918 */
[----:B------:R-:W-:-:S03]  /*eae0*/  ISETP.GT.AND P1, PT, R50, 0x8, P1 ;  /* 0x000000083200780c */ /* 0x000fc60000f24270 */
[----:B------:R-:W-:Y:S01]  /*eaf0*/  @P5 STG.E desc[UR24][R34.64], R45 ;  /* 0x0000002d22005986 */ /* 0x000fe2000c101918 */
[----:B------:R-:W-:Y:S02]  /*eb00*/  IADD3 R24, P5, R37, R30, RZ ;  /* 0x0000001e25187210 */ /* 0x000fe40007fbe0ff */
[----:B------:R-:W-:Y:S01]  /*eb10*/  ISETP.GT.AND P2, PT, R51, 0x78, PT ;  /* 0x000000783300780c */ /* 0x000fe20003f44270 */
[----:B--2---:R-:W-:Y:S01]  /*eb20*/  IMAD.IADD R43, R33, 0x1, R25 ;  /* 0x00000001212b7824 */ /* 0x004fe200078e0219 */
[----:B------:R-:W-:Y:S01]  /*eb30*/  ISETP.GT.AND P4, PT, R51, 0x79, PT ;  /* 0x000000793300780c */ /* 0x000fe20003f84270 */
[----:B------:R-:W-:Y:S01]  /*eb40*/  IMAD.X R25, R39, 0x1, R31, P5 ;  /* 0x0000000127197824 */ /* 0x000fe200028e061f */
[C---:B------:R-:W-:Y:S01]  /*eb50*/  ISETP.GT.AND P0, PT, R50.reuse, 0x8, P0 ;  /* 0x000000083200780c */ /* 0x040fe20000704270 */
[----:B------:R-:W-:Y:S01]  /*eb60*/  FMUL R13, R13, UR26 ;  /* 0x0000001a0d0d7c20 */ /* 0x000fe20008400000 */
[----:B------:R-:W-:Y:S01]  /*eb70*/  ISETP.GT.AND P5, PT, R50, RZ, P2 ;  /* 0x000000ff3200720c */ /* 0x000fe200017a4270 */
[----:B------:R-:W-:Y:S01]  /*eb80*/  @P6 STG.E desc[UR24][R30.64], R169 ;  /* 0x000000a91e006986 */ /* 0x000fe2000c101918 */
[----:B------:R-:W-:Y:S01]  /*eb90*/  FMUL R47, R168, UR26 ;  /* 0x0000001aa82f7c20 */ /* 0x000fe20008400000 */
[----:B------:R-:W-:-:S02]  /*eba0*/  ISETP.GT.AND P6, PT, R50, RZ, P4 ;  /* 0x000000ff3200720c */ /* 0x000fc400027c4270 */
[----:B------:R-:W-:Y:S01]  /*ebb0*/  ISETP.GT.AND P2, PT, R50, 0x8, P2 ;  /* 0x000000083200780c */ /* 0x000fe20001744270 */
[----:B0-----:R-:W-:Y:S01]  /*ebc0*/  FMUL R29, R166, UR26 ;  /* 0x0000001aa61d7c20 */ /* 0x001fe20008400000 */
[----:B------:R0:W-:Y:S01]  /*ebd0*/  @P1 STG.E desc[UR24][R34.64+0x20], R47 ;  /* 0x0000202f22001986 */ /* 0x0001e2000c101918 */
[----:B------:R-:W-:Y:S02]  /*ebe0*/  ISETP.GT.AND P1, PT, R51, 0x80, PT ;  /* 0x000000803300780c */ /* 0x000fe40003f24270 */
[C---:B------:R-:W-:Y:S01]  /*ebf0*/  ISETP.GT.AND P4, PT, R50.reuse, 0x8, P4 ;  /* 0x000000083200780c */ /* 0x040fe20002784270 */
[----:B------:R1:W-:Y:S01]  /*ec00*/  @P0 STG.E desc[UR24][R30.64+0x20], R167 ;  /* 0x000020a71e000986 */ /* 0x0003e2000c101918 */
[----:B------:R-:W-:-:S03]  /*ec10*/  ISETP.GT.AND P0, PT, R50, RZ, P1 ;  /* 0x000000ff3200720c */ /* 0x000fc60000f04270 */
[----:B------:R2:W-:Y:S01]  /*ec20*/  @P5 STG.E desc[UR24][R42.64], R29 ;  /* 0x0000001d2a005986 */ /* 0x0005e2000c101918 */
[----:B------:R-:W-:Y:S01]  /*ec30*/  ISETP.GT.AND P5, PT, R51, 0x81, PT ;  /* 0x000000813300780c */ /* 0x000fe20003fa4270 */
[----:B0-----:R-:W-:Y:S01]  /*ec40*/  FMUL R35, R164, UR26 ;  /* 0x0000001aa4237c20 */ /* 0x001fe20008400000 */
[----:B------:R-:W-:Y:S01]  /*ec50*/  IMAD.WIDE.U32 R26, R32, 0x1c, R24 ;  /* 0x0000001c201a7825 */ /* 0x000fe200078e0018 */
[----:B------:R-:W-:Y:S04]  /*ec60*/  @P6 STG.E desc[UR24][R24.64], R165 ;  /* 0x000000a518006986 */ /* 0x000fe8000c101918 */
[----:B------:R-:W-:Y:S01]  /*ec70*/  @P2 STG.E desc[UR24][R42.64+0x20], R35 ;  /* 0x000020232a002986 */ /* 0x000fe2000c101918 */
[----:B------:R-:W-:Y:S01]  /*ec80*/  ISETP.GT.AND P2, PT, R50, RZ, P5 ;  /* 0x000000ff3200720c */ /* 0x000fe20002f44270 */
[----:B------:R-:W-:Y:S01]  /*ec90*/  IMAD.MOV.U32 R40, RZ, RZ, R26 ;  /* 0x000000ffff287224 */ /* 0x000fe200078e001a */
[----:B------:R-:W-:Y:S01]  /*eca0*/  IADD3 R41, R33, R27, RZ ;  /* 0x0000001b21297210 */ /* 0x000fe20007ffe0ff */
[----:B------:R-:W-:Y:S01]  /*ecb0*/  FMUL R45, R162, UR26 ;  /* 0x0000001aa22d7c20 */ /* 0x000fe20008400000 */
[----:B------:R-:W-:Y:S01]  /*ecc0*/  IADD3 R26, P6, R37, R24, RZ ;  /* 0x00000018251a7210 */ /* 0x000fe20007fde0ff */
[----:B------:R-:W-:Y:S01]  /*ecd0*/  FMUL R11, R11, UR26 ;  /* 0x0000001a0b0b7c20 */ /* 0x000fe20008400000 */
[----:B------:R-:W-:Y:S01]  /*ece0*/  ISETP.GT.AND P1, PT, R50, 0x8, P1 ;  /* 0x000000083200780c */ /* 0x000fe20000f24270 */
[----:B------:R0:W-:Y:S02]  /*ecf0*/  @P4 STG.E desc[UR24][R24.64+0x20], R163 ;  /* 0x000020a318004986 */ /* 0x0001e4000c101918 */
[----:B------:R-:W-:-:S02]  /*ed00*/  IMAD.X R27, R39, 0x1, R25, P6 ;  /* 0x00000001271b7824 */ /* 0x000fc400030e0619 */
[----:B------:R3:W-:Y:S01]  /*ed10*/  @P0 STG.E desc[UR24][R40.64], R45 ;  /* 0x0000002d28000986 */ /* 0x0007e2000c101918 */
[C---:B------:R-:W-:Y:S01]  /*ed20*/  ISETP.GT.AND P0, PT, R51.reuse, 0x88, PT ;  /* 0x000000883300780c */ /* 0x040fe20003f04270 */
[----:B-1----:R-:W-:Y:S01]  /*ed30*/  FMUL R31, R160, UR26 ;  /* 0x0000001aa01f7c20 */ /* 0x002fe20008400000 */
[----:B------:R-:W-:Y:S01]  /*ed40*/  ISETP.GT.AND P4, PT, R51, 0x89, PT ;  /* 0x000000893300780c */ /* 0x000fe20003f84270 */
[----:B------:R-:W-:Y:S01]  /*ed50*/  @P2 STG.E desc[UR24][R26.64], R161 ;  /* 0x000000a11a002986 */ /* 0x000fe2000c101918 */
[C---:B------:R-:W-:Y:S02]  /*ed60*/  ISETP.GT.AND P5, PT, R50.reuse, 0x8, P5 ;  /* 0x000000083200780c */ /* 0x040fe40002fa4270 */
[C---:B------:R-:W-:Y:S01]  /*ed70*/  ISETP.GT.AND P6, PT, R50.reuse, RZ, P0 ;  /* 0x000000ff3200720c */ /* 0x040fe200007c4270 */
[----:B------:R-:W4:Y:S01]  /*ed80*/  LDL.LU R227, [R1+0x24] ;  /* 0x0000240001e37983 */ /* 0x000f220000300800 */
[----:B------:R-:W-:Y:S01]  /*ed90*/  ISETP.GT.AND P2, PT, R50, RZ, P4 ;  /* 0x000000ff3200720c */ /* 0x000fe20002744270 */
[----:B--2---:R-:W-:-:S02]  /*eda0*/  IMAD.WIDE.U32 R28, R32, 0x1c, R26 ;  /* 0x0000001c201c7825 */ /* 0x004fc400078e001a */
[----:B------:R-:W-:Y:S01]  /*edb0*/  @P1 STG.E desc[UR24][R40.64+0x20], R31 ;  /* 0x0000201f28001986 */ /* 0x000fe2000c101918 */
[----:B0-----:R-:W-:Y:S01]  /*edc0*/  IADD3 R24, P1, R37, R26, RZ ;  /* 0x0000001a25187210 */ /* 0x001fe20007f3e0ff */
[----:B------:R-:W-:Y:S02]  /*edd0*/  IMAD.IADD R35, R33, 0x1, R29 ;  /* 0x0000000121237824 */ /* 0x000fe400078e021d */
[----:B------:R-:W-:Y:S01]  /*ede0*/  FMUL R43, R158, UR26 ;  /* 0x0000001a9e2b7c20 */ /* 0x000fe20008400000 */
[----:B------:R-:W-:Y:S01]  /*edf0*/  IMAD.MOV.U32 R34, RZ, RZ, R28 ;  /* 0x000000ffff227224 */ /* 0x000fe200078e001c */
[C---:B------:R-:W-:Y:S01]  /*ee00*/  ISETP.GT.AND P0, PT, R50.reuse, 0x8, P0 ;  /* 0x000000083200780c */ /* 0x040fe20000704270 */
[----:B------:R-:W-:Y:S01]  /*ee10*/  IMAD.X R25, R39, 0x1, R27, P1 ;  /* 0x0000000127197824 */ /* 0x000fe200008e061b */
[----:B------:R0:W-:Y:S01]  /*ee20*/  @P5 STG.E desc[UR24][R26.64+0x20], R159 ;  /* 0x0000209f1a005986 */ /* 0x0001e2000c101918 */
[----:B------:R-:W-:Y:S02]  /*ee30*/  IADD3 R28, P5, R37, R24, RZ ;  /* 0x00000018251c7210 */ /* 0x000fe40007fbe0ff */
[----:B------:R-:W-:Y:S01]  /*ee40*/  ISETP.GT.AND P1, PT, R51, 0x90, PT ;  /* 0x000000903300780c */ /* 0x000fe20003f24270 */
[----:B------:R1:W-:Y:S01]  /*ee50*/  @P6 STG.E desc[UR24][R34.64], R43 ;  /* 0x0000002b22006986 */ /* 0x0003e2000c101918 */
[----:B------:R-:W-:-:S03]  /*ee60*/  ISETP.GT.AND P4, PT, R50, 0x8, P4 ;  /* 0x000000083200780c */ /* 0x000fc60002784270 */
[----:B------:R-:W-:Y:S01]  /*ee70*/  @P2 STG.E desc[UR24][R24.64], R157 ;  /* 0x0000009d18002986 */ /* 0x000fe2000c101918 */
[----:B------:R-:W-:Y:S02]  /*ee80*/  ISETP.GT.AND P2, PT, R51, 0x91, PT ;  /* 0x000000913300780c */ /* 0x000fe40003f44270 */
[----:B------:R-:W-:Y:S01]  /*ee90*/  IADD3.X R29, R39, R25, RZ, P5, !PT ;  /* 0x00000019271d7210 */ /* 0x000fe20002ffe4ff */
[----:B---3--:R-:W-:Y:S01]  /*eea0*/  FMUL R45, R23, UR26 ;  /* 0x0000001a172d7c20 */ /* 0x008fe20008400000 */
[----:B------:R-:W-:Y:S01]  /*eeb0*/  ISETP.GT.AND P6, PT, R50, RZ, P1 ;  /* 0x000000ff3200720c */ /* 0x000fe20000fc4270 */
[----:B------:R-:W-:Y:S01]  /*eec0*/  FMUL R47, R22, UR26 ;  /* 0x0000001a162f7c20 */ /* 0x000fe20008400000 */
[C---:B------:R-:W-:Y:S01]  /*eed0*/  ISETP.GT.AND P5, PT, R50.reuse, RZ, P2 ;  /* 0x000000ff3200720c */ /* 0x040fe200017a4270 */
[----:B------:R-:W-:Y:S01]  /*eee0*/  FMUL R3, R3, UR26 ;  /* 0x0000001a03037c20 */ /* 0x000fe20008400000 */
[----:B------:R-:W-:Y:S01]  /*eef0*/  ISETP.GT.AND P1, PT, R50, 0x8, P1 ;  /* 0x000000083200780c */ /* 0x000fe20000f24270 */
[----:B0-----:R-:W-:-:S04]  /*ef00*/  IMAD.WIDE.U32 R26, R32, 0x1c, R24 ;  /* 0x0000001c201a7825 */ /* 0x001fc800078e0018 */
[----:B------:R-:W-:Y:S01]  /*ef10*/  FMUL R41, R156, UR26 ;  /* 0x0000001a9c297c20 */ /* 0x000fe20008400000 */
[----:B-1----:R-:W-:Y:S01]  /*ef20*/  FMUL R43, R154, UR26 ;  /* 0x0000001a9a2b7c20 */ /* 0x002fe20008400000 */
[----:B------:R-:W2:Y:S01]  /*ef30*/  LDL.LU R225, [R1+0x1c] ;  /* 0x00001c0001e17983 */ /* 0x000ea20000300800 */
[----:B------:R-:W-:-:S03]  /*ef40*/  IMAD.IADD R27, R33, 0x1, R27 ;  /* 0x00000001211b7824 */ /* 0x000fc600078e021b */
[----:B------:R0:W-:Y:S01]  /*ef50*/  @P0 STG.E desc[UR24][R34.64+0x20], R41 ;  /* 0x0000202922000986 */ /* 0x0001e2000c101918 */
[----:B------:R-:W-:-:S03]  /*ef60*/  ISETP.GT.AND P0, PT, R51, 0x98, PT ;  /* 0x000000983300780c */ /* 0x000fc60003f04270 */
[----:B------:R-:W-:Y:S01]  /*ef70*/  @P4 STG.E desc[UR24][R24.64+0x20], R155 ;  /* 0x0000209b18004986 */ /* 0x000fe2000c101918 */
[----:B------:R-:W-:-:S03]  /*ef80*/  ISETP.GT.AND P2, PT, R50, 0x8, P2 ;  /* 0x000000083200780c */ /* 0x000fc60001744270 */
[----:B------:R1:W-:Y:S01]  /*ef90*/  @P6 STG.E desc[UR24][R26.64], R43 ;  /* 0x0000002b1a006986 */ /* 0x0003e2000c101918 */
[----:B------:R-:W-:-:S03]  /*efa0*/  ISETP.GT.AND P4, PT, R50, RZ, P0 ;  /* 0x000000ff3200720c */ /* 0x000fc60000784270 */
[----:B------:R-:W-:Y:S01]  /*efb0*/  @P5 STG.E desc[UR24][R28.64], R45 ;  /* 0x0000002d1c005986 */ /* 0x000fe2000c101918 */
[----:B------:R-:W-:-:S03]  /*efc0*/  IADD3 R22, P6, R37, R28, RZ ;  /* 0x0000001c25167210 */ /* 0x000fc60007fde0ff */
[----:B------:R3:W-:Y:S01]  /*efd0*/  @P1 STG.E desc[UR24][R26.64+0x20], R47 ;  /* 0x0000202f1a001986 */ /* 0x0007e2000c101918 */
[----:B------:R-:W-:Y:S01]  /*efe0*/  ISETP.GT.AND P1, PT, R51, 0x99, PT ;  /* 0x000000993300780c */ /* 0x000fe20003f24270 */
[----:B------:R-:W-:-:S04]  /*eff0*/  IMAD.WIDE.U32 R30, R32, 0x1c, R28 ;  /* 0x0000001c201e7825 */ /* 0x000fc800078e001c */
[----:B0-----:R-:W-:Y:S01]  /*f000*/  FMUL R35, R21, UR26 ;  /* 0x0000001a15237c20 */ /* 0x001fe20008400000 */
[----:B------:R-:W2:Y:S01]  /*f010*/  LDL.LU R224, [R1+0x18] ;  /* 0x0000180001e07983 */ /* 0x000ea20000300800 */
[----:B------:R-:W-:Y:S01]  /*f020*/  ISETP.GT.AND P5, PT, R50, RZ, P1 ;  /* 0x000000ff3200720c */ /* 0x000fe20000fa4270 */
[----:B------:R-:W-:Y:S02]  /*f030*/  IMAD.IADD R31, R33, 0x1, R31 ;  /* 0x00000001211f7824 */ /* 0x000fe400078e021f */
[----:B------:R-:W-:Y:S01]  /*f040*/  FMUL R41, R20, UR26 ;  /* 0x0000001a14297c20 */ /* 0x000fe20008400000 */
[----:B------:R-:W-:Y:S01]  /*f050*/  IMAD.X R23, R39, 0x1, R29, P6 ;  /* 0x0000000127177824 */ /* 0x000fe200030e061d */
[----:B------:R-:W-:Y:S01]  /*f060*/  ISETP.GT.AND P0, PT, R50, 0x8, P0 ;  /* 0x000000083200780c */ /* 0x000fe20000704270 */
[----:B------:R0:W-:Y:S01]  /*f070*/  @P2 STG.E desc[UR24][R28.64+0x20], R35 ;  /* 0x000020231c002986 */ /* 0x0001e2000c101918 */
[----:B-1----:R-:W-:Y:S01]  /*f080*/  FMUL R43, R19, UR26 ;  /* 0x0000001a132b7c20 */ /* 0x002fe20008400000 */
[----:B------:R-:W-:-:S02]  /*f090*/  IMAD.WIDE.U32 R20, R32, 0x1c, R22 ;  /* 0x0000001c20147825 */ /* 0x000fc400078e0016 */
[----:B------:R1:W-:Y:S01]  /*f0a0*/  @P4 STG.E desc[UR24][R30.64], R41 ;  /* 0x000000291e004986 */ /* 0x0003e2000c101918 */
[----:B------:R-:W-:Y:S01]  /*f0b0*/  ISETP.GT.AND P4, PT, R51, 0xa0, PT ;  /* 0x000000a03300780c */ /* 0x000fe20003f84270 */
[----:B------:R-:W-:Y:S01]  /*f0c0*/  IMAD.IADD R25, R33, 0x1, R21 ;  /* 0x0000000121197824 */ /* 0x000fe200078e0215 */
[----:B------:R-:W-:Y:S01]  /*f0d0*/  ISETP.GT.AND P2, PT, R51, 0xa1, PT ;  /* 0x000000a13300780c */ /* 0x000fe20003f44270 */
[----:B------:R-:W-:Y:S01]  /*f0e0*/  FMUL R21, R18, UR26 ;  /* 0x0000001a12157c20 */ /* 0x000fe20008400000 */
[C---:B------:R-:W-:Y:S01]  /*f0f0*/  ISETP.GT.AND P1, PT, R50.reuse, 0x8, P1 ;  /* 0x000000083200780c */ /* 0x040fe20000f24270 */
[----:B------:R-:W-:Y:S01]  /*f100*/  @P5 STG.E desc[UR24][R22.64], R43 ;  /* 0x0000002b16005986 */ /* 0x000fe2000c101918 */
[C---:B------:R-:W-:Y:S02]  /*f110*/  ISETP.GT.AND P6, PT, R50.reuse, RZ, P4 ;  /* 0x000000ff3200720c */ /* 0x040fe400027c4270 */
[C---:B------:R-:W-:Y:S01]  /*f120*/  ISETP.GT.AND P5, PT, R50.reuse, RZ, P2 ;  /* 0x000000ff3200720c */ /* 0x040fe200017a4270 */
[----:B------:R-:W-:Y:S01]  /*f130*/  @P0 STG.E desc[UR24][R30.64+0x20], R21 ;  /* 0x000020151e000986 */ /* 0x000fe2000c101918 */
[----:B------:R-:W-:-:S02]  /*f140*/  ISETP.GT.AND P4, PT, R50, 0x8, P4 ;  /* 0x000000083200780c */ /* 0x000fc40002784270 */
[----:B------:R-:W-:Y:S01]  /*f150*/  IADD3 R18, P0, R37, R22, RZ ;  /* 0x0000001625127210 */ /* 0x000fe20007f1e0ff */
[----:B---3--:R-:W-:Y:S01]  /*f160*/  FMUL R27, R17, UR26 ;  /* 0x0000001a111b7c20 */ /* 0x008fe20008400000 */
[----:B------:R-:W-:Y:S02]  /*f170*/  IMAD.MOV.U32 R24, RZ, RZ, R20 ;  /* 0x000000ffff187224 */ /* 0x000fe400078e0014 */
[----:B0-----:R-:W-:Y:S01]  /*f180*/  FMUL R29, R16, UR26 ;  /* 0x0000001a101d7c20 */ /* 0x001fe20008400000 */
[----:B------:R-:W-:Y:S01]  /*f190*/  IADD3.X R19, R39, R23, RZ, P0, !PT ;  /* 0x0000001727137210 */ /* 0x000fe200007fe4ff */
[----:B------:R-:W-:Y:S01]  /*f1a0*/  FMUL R35, R15, UR26 ;  /* 0x0000001a0f237c20 */ /* 0x000fe20008400000 */
[----:B-1----:R-:W-:Y:S01]  /*f1b0*/  FMUL R41, R14, UR26 ;  /* 0x0000001a0e297c20 */ /* 0x002fe20008400000 */
[----:B------:R0:W-:Y:S01]  /*f1c0*/  @P1 STG.E desc[UR24][R22.64+0x20], R27 ;  /* 0x0000201b16001986 */ /* 0x0001e2000c101918 */
[----:B------:R-:W-:-:S03]  /*f1d0*/  ISETP.GT.AND P1, PT, R51, 0xa8, PT ;  /* 0x000000a83300780c */ /* 0x000fc60003f24270 */
[----:B------:R-:W-:Y:S01]  /*f1e0*/  @P6 STG.E desc[UR24][R24.64], R29 ;  /* 0x0000001d18006986 */ /* 0x000fe2000c101918 */
[----:B------:R-:W-:-:S03]  /*f1f0*/  ISETP.GT.AND P2, PT, R50, 0x8, P2 ;  /* 0x000000083200780c */ /* 0x000fc60001744270 */
[----:B------:R-:W-:Y:S01]  /*f200*/  @P5 STG.E desc[UR24][R18.64], R35 ;  /* 0x0000002312005986 */ /* 0x000fe2000c101918 */
[----:B------:R-:W-:Y:S02]  /*f210*/  IADD3 R16, P5, R37, R18, RZ ;  /* 0x0000001225107210 */ /* 0x000fe40007fbe0ff */
[----:B------:R-:W-:Y:S01]  /*f220*/  ISETP.GT.AND P0, PT, R51, 0xa9, PT ;  /* 0x000000a93300780c */ /* 0x000fe20003f04270 */
[----:B------:R-:W-:Y:S01]  /*f230*/  @P4 STG.E desc[UR24][R24.64+0x20], R41 ;  /* 0x0000202918004986 */ /* 0x000fe2000c101918 */
[C---:B------:R-:W-:Y:S01]  /*f240*/  ISETP.GT.AND P4, PT, R50.reuse, RZ, P1 ;  /* 0x000000ff3200720c */ /* 0x040fe20000f84270 */
[--C-:B------:R-:W-:Y:S01]  /*f250*/  IMAD.X R17, R39, 0x1, R19.reuse, P5 ;  /* 0x0000000127117824 */ /* 0x100fe200028e0613 */
[----:B------:R-:W-:Y:S01]  /*f260*/  ISETP.GT.AND P5, PT, R50, RZ, P0 ;  /* 0x000000ff3200720c */ /* 0x000fe200007a4270 */
[----:B------:R-:W-:Y:S01]  /*f270*/  IMAD.WIDE.U32 R14, R32, 0x1c, R18 ;  /* 0x0000001c200e7825 */ /* 0x000fe200078e0012 */
[----:B------:R-:W-:-:S03]  /*f280*/  ISETP.GT.AND P1, PT, R50, 0x8, P1 ;  /* 0x000000083200780c */ /* 0x000fc60000f24270 */
[----:B0-----:R-:W-:Y:S01]  /*f290*/  FMUL R23, R12, UR26 ;  /* 0x0000001a0c177c20 */ /* 0x001fe20008400000 */
[----:B------:R-:W3:Y:S01]  /*f2a0*/  LDL.LU R222, [R1+0x28] ;  /* 0x0000280001de7983 */ /* 0x000ee20000300800 */
[----:B------:R-:W-:-:S03]  /*f2b0*/  IMAD.IADD R15, R33, 0x1, R15 ;  /* 0x00000001210f7824 */ /* 0x000fc600078e020f */
[----:B------:R0:W-:Y:S01]  /*f2c0*/  @P2 STG.E desc[UR24][R18.64+0x20], R13 ;  /* 0x0000200d12002986 */ /* 0x0001e2000c101918 */
[----:B------:R-:W-:-:S03]  /*f2d0*/  ISETP.GT.AND P2, PT, R51, 0xb0, PT ;  /* 0x000000b03300780c */ /* 0x000fc60003f44270 */
[----:B------:R1:W-:Y:S01]  /*f2e0*/  @P4 STG.E desc[UR24][R14.64], R23 ;  /* 0x000000170e004986 */ /* 0x0003e2000c101918 */
[----:B------:R-:W-:Y:S02]  /*f2f0*/  ISETP.GT.AND P4, PT, R51, 0xb1, PT ;  /* 0x000000b13300780c */ /* 0x000fe40003f84270 */
[C---:B------:R-:W-:Y:S01]  /*f300*/  ISETP.GT.AND P0, PT, R50.reuse, 0x8, P0 ;  /* 0x000000083200780c */ /* 0x040fe20000704270 */
[----:B------:R1:W-:Y:S01]  /*f310*/  @P5 STG.E desc[UR24][R16.64], R11 ;  /* 0x0000000b10005986 */ /* 0x0003e2000c101918 */
[----:B------:R-:W-:Y:S01]  /*f320*/  ISETP.GT.AND P6, PT, R50, RZ, P2 ;  /* 0x000000ff3200720c */ /* 0x000fe200017c4270 */
[----:B0-----:R-:W-:Y:S01]  /*f330*/  FMUL R13, R10, UR26 ;  /* 0x0000001a0a0d7c20 */ /* 0x001fe20008400000 */
[----:B------:R-:W-:Y:S01]  /*f340*/  ISETP.GT.AND P5, PT, R50, RZ, P4 ;  /* 0x000000ff3200720c */ /* 0x000fe200027a4270 */
[----:B------:R-:W-:Y:S01]  /*f350*/  FMUL R25, R8, UR26 ;  /* 0x0000001a08197c20 */ /* 0x000fe20008400000 */
[----:B------:R-:W-:Y:S01]  /*f360*/  ISETP.GT.AND P2, PT, R50, 0x8, P2 ;  /* 0x000000083200780c */ /* 0x000fe20001744270 */
[----:B------:R-:W-:Y:S01]  /*f370*/  IMAD.WIDE.U32 R20, R32, 0x1c, R16 ;  /* 0x0000001c20147825 */ /* 0x000fe200078e0010 */
[----:B------:R0:W-:Y:S01]  /*f380*/  @P1 STG.E desc[UR24][R14.64+0x20], R13 ;  /* 0x0000200d0e001986 */ /* 0x0001e2000c101918 */
[----:B------:R-:W-:-:S02]  /*f390*/  IADD3 R8, P1, R37, R16, RZ ;  /* 0x0000001025087210 */ /* 0x000fc40007f3e0ff */
[----:B------:R-:W-:Y:S01]  /*f3a0*/  FMUL R19, R9, UR26 ;  /* 0x0000001a09137c20 */ /* 0x000fe20008400000 */
[----:B------:R-:W-:Y:S02]  /*f3b0*/  IMAD.IADD R21, R33, 0x1, R21 ;  /* 0x0000000121157824 */ /* 0x000fe400078e0215 */
[----:B-1----:R-:W-:Y:S01]  /*f3c0*/  FMUL R23, R7, UR26 ;  /* 0x0000001a07177c20 */ /* 0x002fe20008400000 */
[----:B------:R-:W3:Y:S01]  /*f3d0*/  LDL.LU R223, [R1+0x20] ;  /* 0x0000200001df7983 */ /* 0x000ee20000300800 */
[----:B------:R-:W-:Y:S01]  /*f3e0*/  IMAD.X R9, R39, 0x1, R17, P1 ;  /* 0x0000000127097824 */ /* 0x000fe200008e0611 */
[----:B------:R-:W-:Y:S01]  /*f3f0*/  ISETP.GT.AND P4, PT, R50, 0x8, P4 ;  /* 0x000000083200780c */ /* 0x000fe20002784270 */
[----:B------:R-:W-:Y:S01]  /*f400*/  FMUL R153, R153, UR26 ;  /* 0x0000001a99997c20 */ /* 0x000fe20008400000 */
[----:B------:R1:W-:Y:S01]  /*f410*/  @P0 STG.E desc[UR24][R16.64+0x20], R19 ;  /* 0x0000201310000986 */ /* 0x0003e2000c101918 */
[----:B------:R-:W-:Y:S01]  /*f420*/  ISETP.GT.AND P0, PT, R51, 0xb8, PT ;  /* 0x000000b83300780c */ /* 0x000fe20003f04270 */
[----:B------:R-:W-:-:S04]  /*f430*/  IMAD.WIDE.U32 R10, R32, 0x1c, R8 ;  /* 0x0000001c200a7825 */ /* 0x000fc800078e0008 */
[----:B0-----:R-:W-:Y:S01]  /*f440*/  FMUL R15, R6, UR26 ;  /* 0x0000001a060f7c20 */ /* 0x001fe20008400000 */
[----:B------:R-:W-:Y:S01]  /*f450*/  @P6 STG.E desc[UR24][R20.64], R25 ;  /* 0x0000001914006986 */ /* 0x000fe2000c101918 */
[----:B------:R-:W-:Y:S01]  /*f460*/  ISETP.GT.AND P1, PT, R51, 0xb9, PT ;  /* 0x000000b93300780c */ /* 0x000fe20003f24270 */
[----:B------:R-:W-:Y:S01]  /*f470*/  IMAD.IADD R13, R33, 0x1, R11 ;  /* 0x00000001210d7824 */ /* 0x000fe200078e020b */
[C---:B------:R-:W-:Y:S01]  /*f480*/  ISETP.GT.AND P6, PT, R50.reuse, RZ, P0 ;  /* 0x000000ff3200720c */ /* 0x040fe200007c4270 */
[----:B------:R-:W-:Y:S01]  /*f490*/  @P5 STG.E desc[UR24][R8.64], R23 ;  /* 0x0000001708005986 */ /* 0x000fe2000c101918 */
[C---:B------:R-:W-:Y:S01]  /*f4a0*/  ISETP.GT.AND P5, PT, R50.reuse, RZ, P1 ;  /* 0x000000ff3200720c */ /* 0x040fe20000fa4270 */
[----:B------:R-:W-:Y:S01]  /*f4b0*/  FMUL R229, R229, UR26 ;  /* 0x0000001ae5e57c20 */ /* 0x000fe20008400000 */
[C---:B------:R-:W-:Y:S01]  /*f4c0*/  ISETP.GT.AND P0, PT, R50.reuse, 0x8, P0 ;  /* 0x000000083200780c */ /* 0x040fe20000704270 */
[----:B------:R0:W-:Y:S01]  /*f4d0*/  @P2 STG.E desc[UR24][R20.64+0x20], R15 ;  /* 0x0000200f14002986 */ /* 0x0001e2000c101918 */
[----:B------:R-:W-:Y:S01]  /*f4e0*/  IADD3 R6, P2, R37, R8, RZ ;  /* 0x0000000825067210 */ /* 0x000fe20007f5e0ff */
[----:B-1----:R-:W-:Y:S01]  /*f4f0*/  FMUL R17, R5, UR26 ;  /* 0x0000001a05117c20 */ /* 0x002fe20008400000 */
[----:B------:R-:W-:Y:S01]  /*f500*/  ISETP.GT.AND P1, PT, R50, 0x8, P1 ;  /* 0x000000083200780c */ /* 0x000fe20000f24270 */
[----:B------:R-:W-:Y:S01]  /*f510*/  FMUL R19, R4, UR26 ;  /* 0x0000001a04137c20 */ /* 0x000fe20008400000 */
[----:B------:R-:W-:Y:S01]  /*f520*/  MOV R12, R10 ;  /* 0x0000000a000c7202 */ /* 0x000fe20000000f00 */
[----:B------:R-:W-:Y:S01]  /*f530*/  IMAD.X R7, R39, 0x1, R9, P2 ;  /* 0x0000000127077824 */ /* 0x000fe200010e0609 */
[----:B------:R1:W-:Y:S01]  /*f540*/  @P4 STG.E desc[UR24][R8.64+0x20], R17 ;  /* 0x0000201108004986 */ /* 0x0003e2000c101918 */
[----:B------:R-:W-:Y:S01]  /*f550*/  ISETP.GT.AND P2, PT, R51, 0xc0, PT ;  /* 0x000000c03300780c */ /* 0x000fe20003f44270 */
[----:B------:R-:W-:-:S02]  /*f560*/  IMAD.WIDE.U32 R4, R32, 0x1c, R6 ;  /* 0x0000001c20047825 */ /* 0x000fc400078e0006 */
[----:B------:R4:W-:Y:S01]  /*f570*/  @P6 STG.E desc[UR24][R12.64], R19 ;  /* 0x000000130c006986 */ /* 0x0009e2000c101918 */
[----:B------:R-:W-:Y:S01]  /*f580*/  IADD3 R10, P6, R37, R6, RZ ;  /* 0x00000006250a7210 */ /* 0x000fe20007fde0ff */
[----:B0-----:R-:W-:Y:S02]  /*f590*/  IMAD.IADD R15, R33, 0x1, R5 ;  /* 0x00000001210f7824 */ /* 0x001fe400078e0205 */
[----:B------:R-:W-:Y:S01]  /*f5a0*/  FMUL R5, R2, UR26 ;  /* 0x0000001a02057c20 */ /* 0x000fe20008400000 */
[----:B------:R-:W-:Y:S01]  /*f5b0*/  @P5 STG.E desc[UR24][R6.64], R3 ;  /* 0x0000000306005986 */ /* 0x000fe2000c101918 */
[----:B------:R-:W-:Y:S01]  /*f5c0*/  IMAD.X R11, R39, 0x1, R7, P6 ;  /* 0x00000001270b7824 */ /* 0x000fe200030e0607 */
[----:B------:R-:W-:Y:S01]  /*f5d0*/  ISETP.GT.AND P4, PT, R51, 0xc1, PT ;  /* 0x000000c13300780c */ /* 0x000fe20003f84270 */
[----:B-1----:R-:W-:Y:S01]  /*f5e0*/  FMUL R17, R152, UR26 ;  /* 0x0000001a98117c20 */ /* 0x002fe20008400000 */
[----:B------:R-:W-:Y:S01]  /*f5f0*/  @P0 STG.E desc[UR24][R12.64+0x20], R5 ;  /* 0x000020050c000986 */ /* 0x000fe2000c101918 */
[----:B------:R-:W-:Y:S01]  /*f600*/  ISETP.GT.AND P5, PT, R50, RZ, P2 ;  /* 0x000000ff3200720c */ /* 0x000fe200017a4270 */
[----:B------:R-:W-:-:S02]  /*f610*/  IMAD.MOV.U32 R14, RZ, RZ, R4 ;  /* 0x000000ffff0e7224 */ /* 0x000fc400078e0004 */
[----:B----4-:R-:W-:Y:S01]  /*f620*/  FMUL R19, R226, UR26 ;  /* 0x0000001ae2137c20 */ /* 0x010fe20008400000 */
[----:B------:R0:W-:Y:S01]  /*f630*/  @P1 STG.E desc[UR24][R6.64+0x20], R17 ;  /* 0x0000201106001986 */ /* 0x0001e2000c101918 */
[----:B------:R-:W-:Y:S01]  /*f640*/  ISETP.GT.AND P6, PT, R50, RZ, P4 ;  /* 0x000000ff3200720c */ /* 0x000fe200027c4270 */
[----:B------:R-:W-:Y:S01]  /*f650*/  IMAD.WIDE.U32 R8, R32, 0x1c, R10 ;  /* 0x0000001c20087825 */ /* 0x000fe200078e000a */
[----:B------:R-:W-:Y:S01]  /*f660*/  ISETP.GT.AND P0, PT, R51, 0xc9, PT ;  /* 0x000000c93300780c */ /* 0x000fe20003f04270 */
[----:B------:R-:W4:Y:S01]  /*f670*/  LDL.LU R226, [R1+0x2c] ;  /* 0x00002c0001e27983 */ /* 0x000f220000300800 */
[----:B------:R-:W-:Y:S01]  /*f680*/  ISETP.GT.AND P2, PT, R50, 0x8, P2 ;  /* 0x000000083200780c */ /* 0x000fe20001744270 */
[----:B------:R-:W-:Y:S02]  /*f690*/  IMAD.IADD R9, R33, 0x1, R9 ;  /* 0x0000000121097824 */ /* 0x000fe400078e0209 */
[----:B0-----:R-:W-:Y:S01]  /*f6a0*/  FMUL R7, R0, UR26 ;  /* 0x0000001a00077c20 */ /* 0x001fe20008400000 */
[----:B------:R-:W-:Y:S01]  /*f6b0*/  @P5 STG.E desc[UR24][R14.64], R153 ;  /* 0x000000990e005986 */ /* 0x000fe2000c101918 */
[----:B------:R-:W-:-:S03]  /*f6c0*/  IADD3 R2, P5, R37, R10, RZ ;  /* 0x0000000a25027210 */ /* 0x000fc60007fbe0ff */
[----:B------:R-:W3:Y:S01]  /*f6d0*/  LDL.LU R0, [R1+0x30] ;  /* 0x0000300001007983 */ /* 0x000ee20000300800 */
[----:B------:R-:W-:Y:S02]  /*f6e0*/  ISETP.GT.AND P1, PT, R51, 0xc8, PT ;  /* 0x000000c83300780c */ /* 0x000fe40003f24270 */
[C---:B------:R-:W-:Y:S01]  /*f6f0*/  ISETP.GT.AND P4, PT, R50.reuse, 0x8, P4 ;  /* 0x000000083200780c */ /* 0x040fe20002784270 */
[----:B------:R-:W-:Y:S01]  /*f700*/  @P6 STG.E desc[UR24][R10.64], R229 ;  /* 0x000000e50a006986 */ /* 0x000fe2000c101918 */
[----:B------:R-:W-:Y:S02]  /*f710*/  IADD3.X R3, R39, R11, RZ, P5, !PT ;  /* 0x0000000b27037210 */ /* 0x000fe40002ffe4ff */
[C---:B------:R-:W-:Y:S02]  /*f720*/  ISETP.GT.AND P6, PT, R50.reuse, RZ, P1 ;  /* 0x000000ff3200720c */ /* 0x040fe40000fc4270 */
[----:B------:R-:W-:Y:S01]  /*f730*/  ISETP.GT.AND P5, PT, R50, RZ, P0 ;  /* 0x000000ff3200720c */ /* 0x000fe200007a4270 */
[----:B------:R0:W-:Y:S06]  /*f740*/  @P2 STG.E desc[UR24][R14.64+0x20], R19 ;  /* 0x000020130e002986 */ /* 0x0001ec000c101918 */
[----:B------:R-:W-:Y:S01]  /*f750*/  @P4 STG.E desc[UR24][R10.64+0x20], R7 ;  /* 0x000020070a004986 */ /* 0x000fe2000c101918 */
[----:B0-----:R-:W-:Y:S01]  /*f760*/  FMUL R19, R227, UR26 ;  /* 0x0000001ae3137c20 */ /* 0x001fe20008400000 */
[----:B--2---:R-:W-:Y:S01]  /*f770*/  FMUL R21, R225, UR26 ;  /* 0x0000001ae1157c20 */ /* 0x004fe20008400000 */
[----:B------:R-:W-:-:S02]  /*f780*/  FMUL R17, R224, UR26 ;  /* 0x0000001ae0117c20 */ /* 0x000fc40008400000 */
[----:B------:R-:W2:Y:S04]  /*f790*/  LDL.LU R224, [R1+0x34] ;  /* 0x0000340001e07983 */ /* 0x000ea80000300800 */
[----:B------:R-:W2:Y:S04]  /*f7a0*/  LDL.LU R225, [R1+0x38] ;  /* 0x0000380001e17983 */ /* 0x000ea80000300800 */
[----:B------:R4:W-:Y:S04]  /*f7b0*/  @P6 STG.E desc[UR24][R8.64], R17 ;  /* 0x0000001108006986 */ /* 0x0009e8000c101918 */
[----:B------:R3:W-:Y:S04]  /*f7c0*/  @P5 STG.E desc[UR24][R2.64], R21 ;  /* 0x0000001502005986 */ /* 0x0007e8000c101918 */
[----:B------:R-:W2:Y:S01]  /*f7d0*/  LDL.LU R227, [R1+0x3c] ;  /* 0x00003c0001e37983 */ /* 0x000ea20000300800 */
[----:B----4-:R-:W-:-:S03]  /*f7e0*/  FMUL R17, R226, UR26 ;  /* 0x0000001ae2117c20 */ /* 0x010fc60008400000 */
[----:B------:R-:W4:Y:S01]  /*f7f0*/  LDL.LU R226, [R1+0x40] ;  /* 0x0000400001e27983 */ /* 0x000f220000300800 */
[----:B---3--:R-:W-:-:S03]  /*f800*/  FMUL R21, R0, UR26 ;  /* 0x0000001a00157c20 */ /* 0x008fc60008400000 */
[----:B------:R-:W3:Y:S01]  /*f810*/  LDL.LU R0, [R1+0x44] ;  /* 0x0000440001007983 */ /* 0x000ee20000300800 */
[----:B------:R-:W-:Y:S01]  /*f820*/  ISETP.GT.AND P1, PT, R50, 0x8, P1 ;  /* 0x000000083200780c */ /* 0x000fe20000f24270 */
[----:B------:R-:W-:Y:S01]  /*f830*/  FMUL R15, R223, UR26 ;  /* 0x0000001adf0f7c20 */ /* 0x000fe20008400000 */
[C---:B------:R-:W-:Y:S01]  /*f840*/  ISETP.GT.AND P2, PT, R51.reuse, 0xd0, PT ;  /* 0x000000d03300780c */ /* 0x040fe20003f44270 */
[----:B------:R-:W-:Y:S01]  /*f850*/  IMAD.WIDE.U32 R4, R32, 0x1c, R2 ;  /* 0x0000001c20047825 */ /* 0x000fe200078e0002 */
[----:B------:R-:W-:-:S03]  /*f860*/  ISETP.GT.AND P5, PT, R51, 0xd1, PT ;  /* 0x000000d13300780c */ /* 0x000fc60003fa4270 */
[----:B------:R-:W-:Y:S01]  /*f870*/  FMUL R23, R222, UR26 ;  /* 0x0000001ade177c20 */ /* 0x000fe20008400000 */
[C---:B------:R-:W-:Y:S01]  /*f880*/  ISETP.GT.AND P0, PT, R50.reuse, 0x8, P0 ;  /* 0x000000083200780c */ /* 0x040fe20000704270 */
[----:B------:R-:W3:Y:S01]  /*f890*/  LDL.LU R223, [R1+0x48] ;  /* 0x0000480001df7983 */ /* 0x000ee20000300800 */
[C---:B------:R-:W-:Y:S01]  /*f8a0*/  ISETP.GT.AND P4, PT, R50.reuse, RZ, P2 ;  /* 0x000000ff3200720c */ /* 0x040fe20001784270 */
[----:B------:R-:W-:Y:S01]  /*f8b0*/  IMAD.MOV.U32 R12, RZ, RZ, R4 ;  /* 0x000000ffff0c7224 */ /* 0x000fe200078e0004 */
[C---:B------:R-:W-:Y:S01]  /*f8c0*/  ISETP.GT.AND P2, PT, R50.reuse, 0x8, P2 ;  /* 0x000000083200780c */ /* 0x040fe20001744270 */
[----:B------:R-:W3:Y:S04]  /*f8d0*/  LDL.LU R222, [R1+0x4c] ;  /* 0x00004c0001de7983 */ /* 0x000ee80000300800 */
[----:B------:R2:W-:Y:S01]  /*f8e0*/  @P1 STG.E desc[UR24][R8.64+0x20], R15 ;  /* 0x0000200f08001986 */ /* 0x0005e2000c101918 */
[----:B------:R-:W-:-:S02]  /*f8f0*/  ISETP.GT.AND P1, PT, R50, RZ, P5 ;  /* 0x000000ff3200720c */ /* 0x000fc40002f24270 */
[----:B------:R-:W-:Y:S02]  /*f900*/  ISETP.GT.AND P5, PT, R50, 0x8, P5 ;  /* 0x000000083200780c */ /* 0x000fe40002fa4270 */
[----:B------:R-:W-:Y:S01]  /*f910*/  IADD3 R4, P6, R37, R2, RZ ;  /* 0x0000000225047210 */ /* 0x000fe20007fde0ff */
[----:B------:R-:W-:Y:S01]  /*f920*/  IMAD.IADD R13, R33, 0x1, R5 ;  /* 0x00000001210d7824 */ /* 0x000fe200078e0205 */
[----:B------:R0:W-:Y:S03]  /*f930*/  @P0 STG.E desc[UR24][R2.64+0x20], R19 ;  /* 0x0000201302000986 */ /* 0x0001e6000c101918 */
[----:B------:R-:W-:Y:S01]  /*f940*/  IMAD.X R5, R39, 0x1, R3, P6 ;  /* 0x0000000127057824 */ /* 0x000fe200030e0603 */
[----:B------:R1:W-:Y:S04]  /*f950*/  @P4 STG.E desc[UR24][R12.64], R23 ;  /* 0x000000170c004986 */ /* 0x0003e8000c101918 */
[----:B------:R-:W-:Y:S04]  /*f960*/  @P1 STG.E desc[UR24][R4.64], R17 ;  /* 0x0000001104001986 */ /* 0x000fe8000c101918 */
[----:B------:R-:W-:Y:S01]  /*f970*/  @P2 STG.E desc[UR24][R12.64+0x20], R21 ;  /* 0x000020150c002986 */ /* 0x000fe2000c101918 */
[----:B--2---:R-:W-:-:S03]  /*f980*/  FMUL R15, R224, UR26 ;  /* 0x0000001ae00f7c20 */ /* 0x004fc60008400000 */
[----:B------:R-:W2:Y:S01]  /*f990*/  LDL.LU R224, [R1+0x50] ;  /* 0x0000500001e07983 */ /* 0x000ea20000300800 */
[----:B0-----:R-:W-:-:S03]  /*f9a0*/  FMUL R19, R225, UR26 ;  /* 0x0000001ae1137c20 */ /* 0x001fc60008400000 */
[----:B------:R4:W-:Y:S04]  /*f9b0*/  @P5 STG.E desc[UR24][R4.64+0x20], R15 ;  /* 0x0000200f04005986 */ /* 0x0009e8000c101918 */
[----:B------:R-:W2:Y:S01]  /*f9c0*/  LDL.LU R225, [R1+0x54] ;  /* 0x0000540001e17983 */ /* 0x000ea20000300800 */
[----:B-1----:R-:W-:-:S03]  /*f9d0*/  FMUL R23, R227, UR26 ;  /* 0x0000001ae3177c20 */ /* 0x002fc60008400000 */
[----:B------:R-:W2:Y:S01]  /*f9e0*/  LDL.LU R227, [R1+0x58] ;  /* 0x0000580001e37983 */ /* 0x000ea20000300800 */
[----:B----4-:R-:W-:-:S03]  /*f9f0*/  FMUL R15, R226, UR26 ;  /* 0x0000001ae20f7c20 */ /* 0x010fc60008400000 */
[----:B------:R-:W4:Y:S01]  /*fa00*/  LDL.LU R226, [R1+0x5c] ;  /* 0x00005c0001e27983 */ /* 0x000f220000300800 */
[----:B---3--:R-:W-:-:S03]  /*fa10*/  FMUL R17, R0, UR26 ;  /* 0x0000001a00117c20 */ /* 0x008fc60008400000 */
[----:B------:R-:W3:Y:S01]  /*fa20*/  LDL.LU R0, [R1+0x60] ;  /* 0x0000600001007983 */ /* 0x000ee20000300800 */
[C---:B------:R-:W-:Y:S02]  /*fa30*/  ISETP.GT.AND P0, PT, R51.reuse, 0xd8, PT ;  /* 0x000000d83300780c */ /* 0x040fe40003f04270 */
[----:B------:R-:W-:Y:S01]  /*fa40*/  ISETP.GT.AND P4, PT, R51, 0xd9, PT ;  /* 0x000000d93300780c */ /* 0x000fe20003f84270 */
[----:B------:R-:W-:Y:S01]  /*fa50*/  IMAD.WIDE.U32 R6, R32, 0x1c, R4 ;  /* 0x0000001c20067825 */ /* 0x000fe200078e0004 */
[C---:B------:R-:W-:Y:S01]  /*fa60*/  ISETP.GT.AND P6, PT, R50.reuse, RZ, P0 ;  /* 0x000000ff3200720c */ /* 0x040fe200007c4270 */
[----:B------:R-:W3:Y:S01]  /*fa70*/  LDL.LU R221, [R1+0x64] ;  /* 0x0000640001dd7983 */ /* 0x000ee20000300800 */
[----:B------:R-:W-:Y:S02]  /*fa80*/  ISETP.GT.AND P1, PT, R50, RZ, P4 ;  /* 0x000000ff3200720c */ /* 0x000fe40002724270 */
[----:B------:R-:W-:Y:S01]  /*fa90*/  IADD3 R2, P2, R37, R4, RZ ;  /* 0x0000000425027210 */ /* 0x000fe20007f5e0ff */
[----:B------:R-:W-:-:S02]  /*faa0*/  IMAD.IADD R11, R33, 0x1, R7 ;  /* 0x00000001210b7824 */ /* 0x000fc400078e0207 */
[----:B------:R-:W-:Y:S01]  /*fab0*/  IMAD.MOV.U32 R10, RZ, RZ, R6 ;  /* 0x000000ffff0a7224 */ /* 0x000fe200078e0006 */
[----:B------:R-:W-:Y:S01]  /*fac0*/  IADD3.X R3, R39, R5, RZ, P2, !PT ;  /* 0x0000000527037210 */ /* 0x000fe200017fe4ff */
[----:B------:R-:W3:Y:S01]  /*fad0*/  LDL.LU R220, [R1+0x68] ;  /* 0x0000680001dc7983 */ /* 0x000ee20000300800 */
[----:B------:R-:W-:Y:S02]  /*fae0*/  IADD3 R8, P5, R37, R2, RZ ;  /* 0x0000000225087210 */ /* 0x000fe40007fbe0ff */
[----:B------:R-:W-:Y:S01]  /*faf0*/  ISETP.GT.AND P2, PT, R51, 0xe0, PT ;  /* 0x000000e03300780c */ /* 0x000fe20003f44270 */
[----:B------:R0:W-:Y:S01]  /*fb00*/  @P6 STG.E desc[UR24][R10.64], R19 ;  /* 0x000000130a006986 */ /* 0x0001e2000c101918 */
[----:B------:R-:W-:-:S03]  /*fb10*/  ISETP.GT.AND P0, PT, R50, 0x8, P0 ;  /* 0x000000083200780c */ /* 0x000fc60000704270 */
[----:B------:R2:W-:Y:S01]  /*fb20*/  @P1 STG.E desc[UR24][R2.64], R23 ;  /* 0x0000001702001986 */ /* 0x0005e2000c101918 */
[----:B------:R-:W-:Y:S01]  /*fb30*/  ISETP.GT.AND P1, PT, R51, 0xe1, PT ;  /* 0x000000e13300780c */ /* 0x000fe20003f24270 */
[--C-:B------:R-:W-:Y:S01]  /*fb40*/  IMAD.X R9, R39, 0x1, R3.reuse, P5 ;  /* 0x0000000127097824 */ /* 0x100fe200028e0603 */
[----:B------:R-:W-:Y:S01]  /*fb50*/  ISETP.GT.AND P4, PT, R50, 0x8, P4 ;  /* 0x000000083200780c */ /* 0x000fe20002784270 */
[----:B------:R-:W-:Y:S01]  /*fb60*/  FMUL R21, R222, UR26 ;  /* 0x0000001ade157c20 */ /* 0x000fe20008400000 */
[C---:B------:R-:W-:Y:S02]  /*fb70*/  ISETP.GT.AND P6, PT, R50.reuse, RZ, P2 ;  /* 0x000000ff3200720c */ /* 0x040fe400017c4270 */
[C---:B------:R-:W-:Y:S01]  /*fb80*/  ISETP.GT.AND P5, PT, R50.reuse, RZ, P1 ;  /* 0x000000ff3200720c */ /* 0x040fe20000fa4270 */
[----:B0-----:R-:W-:Y:S01]  /*fb90*/  FMUL R19, R223, UR26 ;  /* 0x0000001adf137c20 */ /* 0x001fe20008400000 */
[----:B------:R-:W-:Y:S01]  /*fba0*/  ISETP.GT.AND P2, PT, R50, 0x8, P2 ;  /* 0x000000083200780c */ /* 0x000fe20001744270 */
[----:B------:R-:W3:Y:S01]  /*fbb0*/  LDL.LU R223, [R1+0x6c] ;  /* 0x00006c0001df7983 */ /* 0x000ee20000300800 */
[----:B------:R-:W-:-:S03]  /*fbc0*/  IMAD.WIDE.U32 R6, R32, 0x1c, R2 ;  /* 0x0000001c20067825 */ /* 0x000fc600078e0002 */
[----:B------:R-:W3:Y:S01]  /*fbd0*/  LDL.LU R222, [R1+0x70] ;  /* 0x0000700001de7983 */ /* 0x000ee20000300800 */
[----:B------:R-:W-:-:S03]  /*fbe0*/  IMAD.IADD R7, R33, 0x1, R7 ;  /* 0x0000000121077824 */ /* 0x000fc600078e0207 */
[----:B------:R0:W-:Y:S04]  /*fbf0*/  @P0 STG.E desc[UR24][R10.64+0x20], R15 ;  /* 0x0000200f0a000986 */ /* 0x0001e8000c101918 */
[----:B------:R1:W-:Y:S04]  /*fc00*/  @P4 STG.E desc[UR24][R2.64+0x20], R17 ;  /* 0x0000201102004986 */ /* 0x0003e8000c101918 */
[----:B------:R-:W-:Y:S04]  /*fc10*/  @P6 STG.E desc[UR24][R6.64], R19 ;  /* 0x0000001306006986 */ /* 0x000fe8000c101918 */
[----:B------:R-:W-:Y:S01]  /*fc20*/  @P5 STG.E desc[UR24][R8.64], R21 ;  /* 0x0000001508005986 */ /* 0x000fe2000c101918 */
[----:B--2---:R-:W-:-:S03]  /*fc30*/  FMUL R23, R224, UR26 ;  /* 0x0000001ae0177c20 */ /* 0x004fc60008400000 */
[----:B------:R-:W2:Y:S04]  /*fc40*/  LDL.LU R224, [R1+0x74] ;  /* 0x0000740001e07983 */ /* 0x000ea80000300800 */
[----:B------:R4:W-:Y:S01]  /*fc50*/  @P2 STG.E desc[UR24][R6.64+0x20], R23 ;  /* 0x0000201706002986 */ /* 0x0009e2000c101918 */
[----:B0-----:R-:W-:-:S03]  /*fc60*/  FMUL R15, R225, UR26 ;  /* 0x0000001ae10f7c20 */ /* 0x001fc60008400000 */
[----:B------:R-:W2:Y:S01]  /*fc70*/  LDL.LU R225, [R1+0x78] ;  /* 0x0000780001e17983 */ /* 0x000ea20000300800 */
[----:B-1----:R-:W-:-:S03]  /*fc80*/  FMUL R17, R227, UR26 ;  /* 0x0000001ae3117c20 */ /* 0x002fc60008400000 */
[----:B------:R-:W2:Y:S01]  /*fc90*/  LDL.LU R227, [R1+0x7c] ;  /* 0x00007c0001e37983 */ /* 0x000ea20000300800 */
[----:B----4-:R-:W-:-:S03]  /*fca0*/  FMUL R7, R226, UR26 ;  /* 0x0000001ae2077c20 */ /* 0x010fc60008400000 */
[----:B------:R-:W4:Y:S01]  /*fcb0*/  LDL.LU R226, [R1+0x80] ;  /* 0x0000800001e27983 */ /* 0x000f220000300800 */
[----:B---3--:R-:W-:-:S03]  /*fcc0*/  FMUL R19, R0, UR26 ;  /* 0x0000001a00137c20 */ /* 0x008fc60008400000 */
[----:B------:R-:W3:Y:S01]  /*fcd0*/  LDL.LU R0, [R1+0x98] ;  /* 0x0000980001007983 */ /* 0x000ee20000300800 */
[----:B------:R-:W-:Y:S01]  /*fce0*/  IMAD.WIDE.U32 R4, R32, 0x1c, R8 ;  /* 0x0000001c20047825 */ /* 0x000fe200078e0008 */
[----:B------:R-:W-:-:S03]  /*fcf0*/  ISETP.GT.AND P0, PT, R51, 0xe8, PT ;  /* 0x000000e83300780c */ /* 0x000fc60003f04270 */
[----:B------:R-:W-:Y:S01]  /*fd00*/  IMAD.MOV.U32 R12, RZ, RZ, R4 ;  /* 0x000000ffff0c7224 */ /* 0x000fe200078e0004 */
[----:B------:R-:W-:Y:S01]  /*fd10*/  IADD3 R4, P4, R37, R8, RZ ;  /* 0x0000000825047210 */ /* 0x000fe20007f9e0ff */
[----:B------:R-:W-:Y:S01]  /*fd20*/  IMAD.IADD R13, R33, 0x1, R5 ;  /* 0x00000001210d7824 */ /* 0x000fe200078e0205 */
[C---:B------:R-:W-:Y:S02]  /*fd30*/  ISETP.GT.AND P1, PT, R50.reuse, 0x8, P1 ;  /* 0x000000083200780c */ /* 0x040fe40000f24270 */
[----:B------:R-:W-:Y:S01]  /*fd40*/  ISETP.GT.AND P2, PT, R51, 0xe9, PT ;  /* 0x000000e93300780c */ /* 0x000fe20003f44270 */
[----:B------:R-:W-:Y:S01]  /*fd50*/  IMAD.X R5, R39, 0x1, R9, P4 ;  /* 0x0000000127057824 */ /* 0x000fe200020e0609 */
[C---:B------:R-:W-:Y:S02]  /*fd60*/  ISETP.GT.AND P4, PT, R50.reuse, RZ, P0 ;  /* 0x000000ff3200720c */ /* 0x040fe40000784270 */
[C---:B------:R-:W-:Y:S02]  /*fd70*/  ISETP.GT.AND P5, PT, R50.reuse, RZ, P2 ;  /* 0x000000ff3200720c */ /* 0x040fe400017a4270 */
[----:B------:R-:W-:-:S02]  /*fd80*/  ISETP.GT.AND P0, PT, R50, 0x8, P0 ;  /* 0x000000083200780c */ /* 0x000fc40000704270 */
[----:B------:R-:W-:-:S03]  /*fd90*/  ISETP.GT.AND P2, PT, R50, 0x8, P2 ;  /* 0x000000083200780c */ /* 0x000fc60001744270 */
[----:B------:R0:W-:Y:S01]  /*fda0*/  @P1 STG.E desc[UR24][R8.64+0x20], R15 ;  /* 0x0000200f08001986 */ /* 0x0001e2000c101918 */
[----:B------:R-:W-:-:S03]  /*fdb0*/  ISETP.GT.AND P1, PT, R51, 0xf0, PT ;  /* 0x000000f03300780c */ /* 0x000fc60003f24270 */
[----:B------:R1:W-:Y:S01]  /*fdc0*/  @P4 STG.E desc[UR24][R12.64], R17 ;  /* 0x000000110c004986 */ /* 0x0003e2000c101918 */
[----:B------:R-:W-:Y:S01]  /*fdd0*/  ISETP.GT.AND P4, PT, R51, 0xf1, PT ;  /* 0x000000f13300780c */ /* 0x000fe20003f84270 */
[----:B------:R-:W-:Y:S01]  /*fde0*/  IMAD.WIDE.U32 R2, R32, 0x1c, R4 ;  /* 0x0000001c20027825 */ /* 0x000fe200078e0004 */
[C---:B------:R-:W-:Y:S01]  /*fdf0*/  ISETP.GT.AND P6, PT, R50.reuse, RZ, P1 ;  /* 0x000000ff3200720c */ /* 0x040fe20000fc4270 */
[----:B------:R1:W-:Y:S01]  /*fe00*/  @P5 STG.E desc[UR24][R4.64], R7 ;  /* 0x0000000704005986 */ /* 0x0003e2000c101918 */
[C---:B------:R-:W-:Y:S01]  /*fe10*/  ISETP.GT.AND P5, PT, R50.reuse, RZ, P4 ;  /* 0x000000ff3200720c */ /* 0x040fe200027a4270 */
[----:B------:R-:W-:Y:S01]  /*fe20*/  IMAD.MOV.U32 R10, RZ, RZ, R2 ;  /* 0x000000ffff0a7224 */ /* 0x000fe200078e0002 */
[----:B------:R-:W-:Y:S01]  /*fe30*/  ISETP.GT.AND P1, PT, R50, 0x8, P1 ;  /* 0x000000083200780c */ /* 0x000fe20000f24270 */
[----:B------:R-:W-:Y:S01]  /*fe40*/  @P0 STG.E desc[UR24][R12.64+0x20], R19 ;  /* 0x000020130c000986 */ /* 0x000fe2000c101918 */
[----:B------:R-:W-:Y:S01]  /*fe50*/  IADD3 R2, P0, R37, R4, RZ ;  /* 0x0000000425027210 */ /* 0x000fe20007f1e0ff */
[----:B0-----:R-:W-:Y:S01]  /*fe60*/  FMUL R15, R221, UR26 ;  /* 0x0000001add0f7c20 */ /* 0x001fe20008400000 */
[----:B------:R-:W-:Y:S01]  /*fe70*/  IADD3 R11, R33, R3, RZ ;  /* 0x00000003210b7210 */ /* 0x000fe20007ffe0ff */
[----:B------:R-:W-:Y:S01]  /*fe80*/  FMUL R21, R220, UR26 ;  /* 0x0000001adc157c20 */ /* 0x000fe20008400000 */
[----:B-1----:R-:W-:Y:S01]  /*fe90*/  FMUL R17, R223, UR26 ;  /* 0x0000001adf117c20 */ /* 0x002fe20008400000 */
[----:B------:R-:W-:Y:S01]  /*fea0*/  IMAD.X R3, R39, 0x1, R5, P0 ;  /* 0x0000000127037824 */ /* 0x000fe200000e0605 */
[----:B------:R2:W-:Y:S01]  /*feb0*/  @P2 STG.E desc[UR24][R4.64+0x20], R15 ;  /* 0x0000200f04002986 */ /* 0x0005e2000c101918 */
[----:B------:R-:W-:Y:S01]  /*fec0*/  FMUL R23, R222, UR26 ;  /* 0x0000001ade177c20 */ /* 0x000fe20008400000 */
[----:B------:R-:W-:-:S02]  /*fed0*/  ISETP.GT.AND P2, PT, R51, 0xf8, PT ;  /* 0x000000f83300780c */ /* 0x000fc40003f44270 */
[----:B------:R-:W-:Y:S01]  /*fee0*/  ISETP.GT.AND P0, PT, R51, 0xf9, PT ;  /* 0x000000f93300780c */ /* 0x000fe20003f04270 */
[----:B------:R-:W-:Y:S01]  /*fef0*/  @P6 STG.E desc[UR24][R10.64], R21 ;  /* 0x000000150a006986 */ /* 0x000fe2000c101918 */
[----:B------:R-:W-:-:S03]  /*ff00*/  ISETP.GT.AND P4, PT, R50, 0x8, P4 ;  /* 0x000000083200780c */ /* 0x000fc60002784270 */
[----:B------:R-:W-:Y:S01]  /*ff10*/  @P5 STG.E desc[UR24][R2.64], R17 ;  /* 0x0000001102005986 */ /* 0x000fe2000c101918 */
[----:B------:R-:W-:-:S03]  /*ff20*/  ISETP.GT.AND P5, PT, R50, RZ, P2 ;  /* 0x000000ff3200720c */ /* 0x000fc600017a4270 */
[----:B------:R0:W-:Y:S01]  /*ff30*/  @P1 STG.E desc[UR24][R10.64+0x20], R23 ;  /* 0x000020170a001986 */ /* 0x0001e2000c101918 */
[C---:B------:R-:W-:Y:S02]  /*ff40*/  ISETP.GT.AND P1, PT, R50.reuse, RZ, P0 ;  /* 0x000000ff3200720c */ /* 0x040fe40000724270 */
[----:B------:R-:W-:Y:S01]  /*ff50*/  ISETP.GT.AND P2, PT, R50, 0x8, P2 ;  /* 0x000000083200780c */ /* 0x000fe20001744270 */
[----:B------:R-:W-:Y:S01]  /*ff60*/  IMAD.WIDE.U32 R6, R32, 0x1c, R2 ;  /* 0x0000001c20067825 */ /* 0x000fe200078e0002 */
[----:B------:R-:W-:Y:S02]  /*ff70*/  ISETP.GT.AND P0, PT, R50, 0x8, P0 ;  /* 0x000000083200780c */ /* 0x000fe40000704270 */
[----:B------:R-:W-:Y:S01]  /*ff80*/  IADD3 R8, P6, R37, R2, RZ ;  /* 0x0000000225087210 */ /* 0x000fe20007fde0ff */
[----:B------:R-:W-:-:S04]  /*ff90*/  IMAD.IADD R7, R33, 0x1, R7 ;  /* 0x0000000121077824 */ /* 0x000fc800078e0207 */
[----:B------:R-:W-:Y:S02]  /*ffa0*/  IMAD.X R9, R39, 0x1, R3, P6 ;  /* 0x0000000127097824 */ /* 0x000fe400030e0603 */
[----:B--2---:R-:W-:Y:S01]  /*ffb0*/  FMUL R5, R224, UR26 ;  /* 0x0000001ae0057c20 */ /* 0x004fe20008400000 */
[----:B------:R-:W-:-:S04]  /*ffc0*/  FMUL R13, R225, UR26 ;  /* 0x0000001ae10d7c20 */ /* 0x000fc80008400000 */
[----:B------:R1:W-:Y:S01]  /*ffd0*/  @P4 STG.E desc[UR24][R2.64+0x20], R5 ;  /* 0x0000200502004986 */ /* 0x0003e2000c101918 */
[----:B0-----:R-:W-:-:S03]  /*ffe0*/  FMUL R11, R227, UR26 ;  /* 0x0000001ae30b7c20 */ /* 0x001fc60008400000 */
[----:B------:R1:W-:Y:S04]  /*fff0*/  @P5 STG.E desc[UR24][R6.64], R13 ;  /* 0x0000000d06005986 */ /* 0x0003e8000c101918 */
[----:B------:R1:W-:Y:S01]  /*10000*/  @P1 STG.E desc[UR24][R8.64], R11 ;  /* 0x0000000b08001986 */ /* 0x0003e2000c101918 */
[----:B----4-:R-:W-:-:S05]  /*10010*/  FMUL R15, R226, UR26 ;  /* 0x0000001ae20f7c20 */ /* 0x010fca0008400000 */
[----:B------:R1:W-:Y:S01]  /*10020*/  @P2 STG.E desc[UR24][R6.64+0x20], R15 ;  /* 0x0000200f06002986 */ /* 0x0003e2000c101918 */
[----:B---3--:R-:W-:-:S05]  /*10030*/  FMUL R17, R0, UR26 ;  /* 0x0000001a00117c20 */ /* 0x008fca0008400000 */
[----:B------:R1:W-:Y:S02]  /*10040*/  @P0 STG.E desc[UR24][R8.64+0x20], R17 ;  /* 0x0000201108000986 */ /* 0x0003e4000c101918 */
.L_x_219:
[----:B------:R-:W-:Y:S05]  /*10050*/  BSYNC B0 ;  /* 0x0000000000007941 */ /* 0x000fea0003800000 */
.L_x_27:
[----:B------:R-:W3:Y:S01]  /*10060*/  LDL.LU R22, [R1+0x8c] ;  /* 0x00008c0001167983 */ /* 0x000ee20000300800 */
[----:B-12--5:R-:W-:Y:S01]  /*10070*/  IMAD.U32 R3, RZ, RZ, UR17 ;  /* 0x00000011ff037e24 */ /* 0x026fe2000f8e00ff */
[----:B------:R-:W-:Y:S01]  /*10080*/  MOV R0, UR22 ;  /* 0x0000001600007c02 */ /* 0x000fe20008000f00 */
[----:B------:R-:W-:Y:S01]  /*10090*/  IMAD.U32 R2, RZ, RZ, UR22 ;  /* 0x00000016ff027e24 */ /* 0x000fe2000f8e00ff */
[----:B------:R-:W2:Y:S01]  /*100a0*/  LDL.LU R19, [R1+0x90] ;  /* 0x0000900001137983 */ /* 0x000ea20000300800 */
[----:B------:R1:W-:Y:S01]  /*100b0*/  SYNCS.ARRIVE.TRANS64.A1T0 RZ, [R3+UR30], RZ ;  /* 0x000000ff03ff79a7 */ /* 0x0003e2000810001e */
[----:B------:R-:W-:Y:S01]  /*100c0*/  IMAD.MOV.U32 R4, RZ, RZ, -0x1 ;  /* 0xffffffffff047424 */ /* 0x000fe200078e00ff */
[----:B------:R-:W-:Y:S01]  /*100d0*/  ULDC.64 UR6, c[0x0][0x750] ;  /* 0x0001d40000067ab9 */ /* 0x000fe20000000a00 */
[----:B-1----:R-:W-:Y:S01]  /*100e0*/  IMAD.U32 R3, RZ, RZ, UR21 ;  /* 0x00000015ff037e24 */ /* 0x002fe2000f8e00ff */
[----:B--2---:R-:W-:Y:S01]  /*100f0*/  LEA R19, P0, R0, R19, 0x1 ;  /* 0x0000001300137211 */ /* 0x004fe200078008ff */
[----:B------:R-:W-:-:S03]  /*10100*/  IMAD.MOV.U32 R0, RZ, RZ, -0x1 ;  /* 0xffffffffff007424 */ /* 0x000fc600078e00ff */
[----:B---3--:R-:W-:Y:S01]  /*10110*/  LEA.HI.X R22, R2, R22, R3, 0x1, P0 ;  /* 0x0000001602167211 */ /* 0x008fe200000f0c03 */
[----:B------:R-:W-:Y:S01]  /*10120*/  IMAD.MOV.U32 R3, RZ, RZ, -0x1 ;  /* 0xffffffffff037424 */ /* 0x000fe200078e00ff */
[----:B------:R1:W-:Y:S01]  /*10130*/  STL [R1+0x90], R19 ;  /* 0x0000901301007387 */ /* 0x0003e20000100800 */
[----:B------:R-:W-:Y:S02]  /*10140*/  ISETP.GE.U32.AND P0, PT, R19, UR6, PT ;  /* 0x0000000613007c0c */ /* 0x000fe4000bf06070 */
[----:B------:R-:W-:Y:S01]  /*10150*/  PRMT R2, RZ, 0x7610, R2 ;  /* 0x00007610ff027816 */ /* 0x000fe20000000002 */
[----:B------:R1:W-:Y:S01]  /*10160*/  STL [R1+0x8c], R22 ;  /* 0x00008c1601007387 */ /* 0x0003e20000100800 */
[----:B------:R-:W-:-:S03]  /*10170*/  ISETP.GE.U32.AND.EX P0, PT, R22, UR7, PT, P0 ;  /* 0x0000000716007c0c */ /* 0x000fc6000bf06100 */
[----:B------:R1:W-:Y:S04]  /*10180*/  STL [R1+0x88], R4 ;  /* 0x0000880401007387 */ /* 0x0003e80000100800 */
[----:B------:R1:W-:Y:S06]  /*10190*/  STL [R1+0x94], R3 ;  /* 0x0000940301007387 */ /* 0x0003ec0000100800 */
[----:B------:R-:W-:Y:S05]  /*101a0*/  @P0 BRA `(.L_x_220) ;  /* 0x0000000400740947 */ /* 0x000fea0003800000 */
[----:B------:R-:W2:Y:S01]  /*101b0*/  S2R R14, SR_CTAID.X ;  /* 0x00000000000e7919 */ /* 0x000ea20000002500 */
[----:B------:R-:W3:Y:S01]  /*101c0*/  LDC.64 R8, c[0x0][0x728] ;  /* 0x0001ca00ff087b82 */ /* 0x000ee20000000a00 */
[----:B------:R-:W-:Y:S01]  /*101d0*/  ULDC UR6, c[0x0][0x150] ;  /* 0x0000540000067ab9 */ /* 0x000fe20000000800 */
[----:B------:R-:W-:Y:S01]  /*101e0*/  MOV R6, R19 ;  /* 0x0000001300067202 */ /* 0x000fe20000000f00 */
[----:B0-----:R-:W0:Y:S01]  /*101f0*/  S2R R16, SR_CTAID.Y ;  /* 0x0000000000107919 */ /* 0x001e220000002600 */
[----:B------:R-:W-:-:S04]  /*10200*/  IMAD.MOV.U32 R7, RZ, RZ, R22 ;  /* 0x000000ffff077224 */ /* 0x000fc800078e0016 */
[----:B------:R-:W4:Y:S08]  /*10210*/  LDC R17, c[0x0][0x144] ;  /* 0x00005100ff117b82 */ /* 0x000f300000000800 */
[----:B------:R-:W0:Y:S08]  /*10220*/  LDC R10, c[0x0][0x730] ;  /* 0x0001cc00ff0a7b82 */ /* 0x000e300000000800 */
[----:B------:R-:W0:Y:S01]  /*10230*/  LDC.64 R12, c[0x0][0x720] ;  /* 0x0001c800ff0c7b82 */ /* 0x000e220000000a00 */
[----:B---3--:R-:W-:-:S04]  /*10240*/  ISETP.NE.U32.AND P0, PT, R8, RZ, PT ;  /* 0x000000ff0800720c */ /* 0x008fc80003f05070 */
[----:B------:R-:W-:Y:S02]  /*10250*/  ISETP.NE.AND.EX P0, PT, R9, RZ, PT, P0 ;  /* 0x000000ff0900720c */ /* 0x000fe40003f05300 */
[----:B--2---:R-:W-:-:S05]  /*10260*/  I2FP.F32.U32 R0, R14 ;  /* 0x0000000e00007245 */ /* 0x004fca0000201000 */
[----:B------:R-:W-:-:S04]  /*10270*/  FMUL R0, R0, UR6 ;  /* 0x0000000600007c20 */ /* 0x000fc80008400000 */
[----:B------:R2:W3:Y:S02]  /*10280*/  F2I.U32.TRUNC.NTZ R15, R0 ;  /* 0x00000000000f7305 */ /* 0x0004e4000020f000 */
[----:B----4-:R-:W-:Y:S05]  /*10290*/  @!P0 BRA `(.L_x_221) ;  /* 0x0000000000288947 */ /* 0x010fea0003800000 */
[----:B--2---:R-:W2:Y:S02]  /*102a0*/  LDC R0, c[0x0][0x734] ;  /* 0x0001cd00ff007b82 */ /* 0x004ea40000000800 */
[----:B--2---:R-:W-:-:S05]  /*102b0*/  IADD3 R7, P0, R19, R0, RZ ;  /* 0x0000000013077210 */ /* 0x004fca0007f1e0ff */
[----:B------:R-:W-:-:S04]  /*102c0*/  IMAD.X R11, RZ, RZ, R22, P0 ;  /* 0x000000ffff0b7224 */ /* 0x000fc800000e0616 */
[----:B-1----:R-:W-:-:S04]  /*102d0*/  IMAD.WIDE.U32 R2, R11, R8, RZ ;  /* 0x000000080b027225 */ /* 0x002fc800078e00ff */
[----:B------:R-:W-:-:S04]  /*102e0*/  IMAD.WIDE.U32 R4, P0, R7, R9, R2 ;  /* 0x0000000907047225 */ /* 0x000fc80007800002 */
[----:B------:R-:W-:-:S04]  /*102f0*/  IMAD.WIDE.U32 R2, R7, R8, RZ ;  /* 0x0000000807027225 */ /* 0x000fc800078e00ff */
[----:B------:R-:W-:Y:S01]  /*10300*/  IMAD.X R7, RZ, RZ, RZ, P0 ;  /* 0x000000ffff077224 */ /* 0x000fe200000e06ff */
[----:B------:R-:W-:Y:S01]  /*10310*/  IADD3 RZ, P0, R3, R4, RZ ;  /* 0x0000000403ff7210 */ /* 0x000fe20007f1e0ff */
[----:B------:R-:W-:-:S04]  /*10320*/  IMAD.MOV.U32 R6, RZ, RZ, R5 ;  /* 0x000000ffff067224 */ /* 0x000fc800078e0005 */
[----:B------:R-:W-:-:S08]  /*10330*/  IMAD.WIDE.U32.X R6, R11, R9, R6, P0 ;  /* 0x000000090b067225 */ /* 0x000fd000000e0406 */
.L_x_221:
[----:B------:R-:W4:Y:S01]  /*10340*/  LDC.64 R20, c[0x0][0x740] ;  /* 0x0001d000ff147b82 */ /* 0x000f220000000a00 */
[-C--:B0-----:R-:W-:Y:S01]  /*10350*/  SHF.R.U64 R11, R6, R10.reuse, R7 ;  /* 0x0000000a060b7219 */ /* 0x081fe20000001207 */
[----:B------:R-:W-:Y:S01]  /*10360*/  IMAD.MOV.U32 R2, RZ, RZ, R19 ;  /* 0x000000ffff027224 */ /* 0x000fe200078e0013 */
[----:B--2---:R-:W-:Y:S01]  /*10370*/  SHF.R.U32.HI R0, RZ, R10, R7 ;  /* 0x0000000aff007219 */ /* 0x004fe20000011607 */
[----:B------:R-:W-:Y:S01]  /*10380*/  ULDC UR6, c[0x0][0x154] ;  /* 0x0000550000067ab9 */ /* 0x000fe20000000800 */
[----:B------:R-:W-:Y:S01]  /*10390*/  IADD3 R5, P0, RZ, -R11, RZ ;  /* 0x8000000bff057210 */ /* 0x000fe20007f1e0ff */
[----:B------:R-:W-:Y:S01]  /*103a0*/  IMAD.MOV.U32 R7, RZ, RZ, 0x1 ;  /* 0x00000001ff077424 */ /* 0x000fe200078e00ff */
[----:B---3--:R-:W-:Y:S01]  /*103b0*/  IADD3 R15, -R15, RZ, RZ ;  /* 0x000000ff0f0f7210 */ /* 0x008fe20007ffe1ff */
[----:B-1----:R-:W0:Y:S02]  /*103c0*/  LDC R4, c[0x0][0x718] ;  /* 0x0001c600ff047b82 */ /* 0x002e240000000800 */
[----:B------:R-:W-:-:S02]  /*103d0*/  IMAD.X R3, RZ, RZ, ~R0, P0 ;  /* 0x000000ffff037224 */ /* 0x000fc400000e0e00 */
[----:B------:R-:W-:Y:S02]  /*103e0*/  IMAD R17, R17, R15, R14 ;  /* 0x0000000f11117224 */ /* 0x000fe400078e020e */
[-C--:B------:R-:W-:Y:S02]  /*103f0*/  IMAD R0, R3, R12.reuse, RZ ;  /* 0x0000000c03007224 */ /* 0x080fe400078e02ff */
[----:B------:R-:W1:Y:S01]  /*10400*/  LDC R6, c[0x0][0x708] ;  /* 0x0001c200ff067b82 */ /* 0x000e620000000800 */
[----:B------:R-:W-:Y:S02]  /*10410*/  IMAD.MOV.U32 R3, RZ, RZ, R22 ;  /* 0x000000ffff037224 */ /* 0x000fe400078e0016 */
[----:B------:R-:W-:-:S05]  /*10420*/  IMAD.WIDE.U32 R2, R5, R12, R2 ;  /* 0x0000000c05027225 */ /* 0x000fca00078e0002 */
[----:B------:R-:W2:Y:S01]  /*10430*/  LDC R18, c[0x0][0x758] ;  /* 0x0001d600ff127b82 */ /* 0x000ea20000000800 */
[----:B------:R-:W-:Y:S01]  /*10440*/  IMAD R5, R5, R13, R0 ;  /* 0x0000000d05057224 */ /* 0x000fe200078e0200 */
[----:B------:R-:W-:Y:S02]  /*10450*/  I2FP.F32.U32 R0, R16 ;  /* 0x0000001000007245 */ /* 0x000fe40000201000 */
[----:B----4-:R-:W-:Y:S01]  /*10460*/  ISETP.NE.U32.AND P0, PT, R20, RZ, PT ;  /* 0x000000ff1400720c */ /* 0x010fe20003f05070 */
[----:B------:R-:W-:Y:S02]  /*10470*/  IMAD.IADD R3, R3, 0x1, R5 ;  /* 0x0000000103037824 */ /* 0x000fe400078e0205 */
[----:B------:R-:W-:Y:S01]  /*10480*/  FMUL R0, R0, UR6 ;  /* 0x0000000600007c20 */ /* 0x000fe20008400000 */
[----:B------:R-:W3:Y:S01]  /*10490*/  LDC R15, c[0x0][0x148] ;  /* 0x00005200ff0f7b82 */ /* 0x000ee20000000800 */
[----:B------:R-:W-:Y:S01]  /*104a0*/  ISETP.NE.AND.EX P0, PT, R21, RZ, PT, P0 ;  /* 0x000000ff1500720c */ /* 0x000fe20003f05300 */
[----:B------:R-:W-:Y:S01]  /*104b0*/  IMAD.MOV.U32 R5, RZ, RZ, -0x1 ;  /* 0xffffffffff057424 */ /* 0x000fe200078e00ff */
[-CC-:B0-----:R-:W-:Y:S01]  /*104c0*/  SHF.R.U64 R10, R2, R4.reuse, R3.reuse ;  /* 0x00000004020a7219 */ /* 0x181fe20000001203 */
[----:B------:R0:W4:Y:S01]  /*104d0*/  F2I.U32.TRUNC.NTZ R12, R0 ;  /* 0x00000000000c7305 */ /* 0x000122000020f000 */
[----:B------:R-:W-:-:S03]  /*104e0*/  SHF.R.U32.HI R3, RZ, R4, R3 ;  /* 0x00000004ff037219 */ /* 0x000fc60000011603 */
[----:B------:R-:W0:Y:S01]  /*104f0*/  LDC R14, c[0x0][0x700] ;  /* 0x0001c000ff0e7b82 */ /* 0x000e220000000800 */
[-CC-:B-1----:R-:W-:Y:S02]  /*10500*/  SHF.R.U64 R8, R10, R6.reuse, R3.reuse ;  /* 0x000000060a087219 */ /* 0x182fe40000001203 */
[----:B------:R-:W-:-:S05]  /*10510*/  SHF.R.U32.HI R3, RZ, R6, R3 ;  /* 0x00000006ff037219 */ /* 0x000fca0000011603 */
[----:B------:R-:W1:Y:S01]  /*10520*/  LDC R22, c[0x0][0x748] ;  /* 0x0001d200ff167b82 */ /* 0x000e620000000800 */
[-C--:B--2---:R-:W-:Y:S02]  /*10530*/  SHF.L.U32 R5, R5, R18.reuse, RZ ;  /* 0x0000001205057219 */ /* 0x084fe400000006ff */
[-CC-:B------:R-:W-:Y:S02]  /*10540*/  SHF.R.U64 R13, R8, R18.reuse, R3.reuse ;  /* 0x00000012080d7219 */ /* 0x180fe40000001203 */
[-C--:B------:R-:W-:Y:S02]  /*10550*/  SHF.R.U32.HI R3, RZ, R18.reuse, R3 ;  /* 0x00000012ff037219 */ /* 0x080fe40000011603 */
[----:B------:R-:W-:Y:S01]  /*10560*/  SHF.L.U32 R18, R7, R18, RZ ;  /* 0x0000001207127219 */ /* 0x000fe200000006ff */
[----:B------:R-:W2:Y:S01]  /*10570*/  LDC R23, c[0x0][0x738] ;  /* 0x0001ce00ff177b82 */ /* 0x000ea20000000800 */
[----:B------:R-:W-:Y:S02]  /*10580*/  LOP3.LUT R19, RZ, R5, RZ, 0x33, !PT ;  /* 0x00000005ff137212 */ /* 0x000fe400078e33ff */
[----:B------:R-:W-:-:S05]  /*10590*/  MOV R2, R13 ;  /* 0x0000000d00027202 */ /* 0x000fca0000000f00 */
[----:B------:R-:W0:Y:S01]  /*105a0*/  LDC R24, c[0x0][0x710] ;  /* 0x0001c400ff187b82 */ /* 0x000e220000000800 */
[----:B----4-:R-:W-:Y:S05]  /*105b0*/  @!P0 BRA `(.L_x_222) ;  /* 0x0000000000288947 */ /* 0x010fea0003800000 */
[----:B0-----:R-:W0:Y:S02]  /*105c0*/  LDC R0, c[0x0][0x74c] ;  /* 0x0001d300ff007b82 */ /* 0x001e240000000800 */
[----:B0-----:R-:W-:-:S05]  /*105d0*/  IADD3 R7, P0, R13, R0, RZ ;  /* 0x000000000d077210 */ /* 0x001fca0007f1e0ff */
[----:B------:R-:W-:-:S04]  /*105e0*/  IMAD.X R9, RZ, RZ, R3, P0 ;  /* 0x000000ffff097224 */ /* 0x000fc800000e0603 */
[----:B------:R-:W-:-:S04]  /*105f0*/  IMAD.WIDE.U32 R2, R9, R20, RZ ;  /* 0x0000001409027225 */ /* 0x000fc800078e00ff */
[----:B------:R-:W-:-:S04]  /*10600*/  IMAD.WIDE.U32 R4, P0, R7, R21, R2 ;  /* 0x0000001507047225 */ /* 0x000fc80007800002 */
[----:B------:R-:W-:-:S04]  /*10610*/  IMAD.WIDE.U32 R2, R7, R20, RZ ;  /* 0x0000001407027225 */ /* 0x000fc800078e00ff */
[----:B------:R-:W-:Y:S01]  /*10620*/  IMAD.X R7, RZ, RZ, RZ, P0 ;  /* 0x000000ffff077224 */ /* 0x000fe200000e06ff */
[----:B------:R-:W-:Y:S01]  /*10630*/  IADD3 RZ, P0, R3, R4, RZ ;  /* 0x0000000403ff7210 */ /* 0x000fe20007f1e0ff */
[----:B------:R-:W-:-:S04]  /*10640*/  IMAD.MOV.U32 R6, RZ, RZ, R5 ;  /* 0x000000ffff067224 */ /* 0x000fc800078e0005 */
[----:B------:R-:W-:-:S08]  /*10650*/  IMAD.WIDE.U32.X R2, R9, R21, R6, P0 ;  /* 0x0000001509027225 */ /* 0x000fd000000e0406 */
.L_x_222:
[----:B01----:R-:W-:Y:S01]  /*10660*/  SHF.R.U64 R0, R2, R22, R3 ;  /* 0x0000001602007219 */ /* 0x003fe20000001203 */
[----:B------:R-:W-:Y:S01]  /*10670*/  VIADD R5, R14, 0xffffffff ;  /* 0xffffffff0e057836 */ /* 0x000fe20000000000 */
[----:B------:R-:W-:Y:S01]  /*10680*/  LOP3.LUT R3, R8, R19, RZ, 0xc0, !PT ;  /* 0x0000001308037212 */ /* 0x000fe200078ec0ff */
[----:B------:R-:W-:Y:S01]  /*10690*/  IMAD.MOV R12, RZ, RZ, -R12 ;  /* 0x000000ffff0c7224 */ /* 0x000fe200078e0a0c */
[----:B------:R-:W-:Y:S01]  /*106a0*/  IADD3 R2, -R0, RZ, RZ ;  /* 0x000000ff00027210 */ /* 0x000fe20007ffe1ff */
[----:B------:R-:W-:Y:S02]  /*106b0*/  IMAD.MOV.U32 R4, RZ, RZ, 0x1 ;  /* 0x00000001ff047424 */ /* 0x000fe400078e00ff */
[----:B------:R-:W-:Y:S01]  /*106c0*/  IMAD R0, R18, R0, R3 ;  /* 0x0000000012007224 */ /* 0x000fe200078e0203 */
[----:B------:R-:W-:Y:S01]  /*106d0*/  LOP3.LUT R3, R10, R5, RZ, 0xc0, !PT ;  /* 0x000000050a037212 */ /* 0x000fe200078ec0ff */
[----:B---3--:R-:W-:Y:S02]  /*106e0*/  @P3 IMAD R17, R15, R12, R16 ;  /* 0x0000000c0f113224 */ /* 0x008fe400078e0210 */
[----:B--2---:R-:W-:-:S02]  /*106f0*/  IMAD R2, R2, R23, R13 ;  /* 0x0000001702027224 */ /* 0x004fc400078e020d */
[----:B------:R-:W-:Y:S02]  /*10700*/  IMAD R0, R0, R24, R17 ;  /* 0x0000001800007224 */ /* 0x000fe400078e0211 */
[----:B------:R-:W-:Y:S01]  /*10710*/  IMAD R3, R2, R14, R3 ;  /* 0x0000000e02037224 */ /* 0x000fe200078e0203 */
[----:B------:R-:W-:-:S04]  /*10720*/  PRMT R2, R4, 0x7610, R2 ;  /* 0x0000761004027816 */ /* 0x000fc80000000002 */
[----:B------:R-:W-:Y:S02]  /*10730*/  SEL R4, R3, R0, !P3 ;  /* 0x0000000003047207 */ /* 0x000fe40005800000 */
[----:B------:R-:W-:Y:S01]  /*10740*/  SEL R3, R0, R3, !P3 ;  /* 0x0000000300037207 */ /* 0x000fe20005800000 */
[----:B------:R-:W-:Y:S02]  /*10750*/  IMAD.MOV.U32 R0, RZ, RZ, R11 ;  /* 0x000000ffff007224 */ /* 0x000fe400078e000b */
[----:B------:R2:W-:Y:S04]  /*10760*/  STL [R1+0x94], R4 ;  /* 0x0000940401007387 */ /* 0x0005e80000100800 */
[----:B------:R2:W-:Y:S02]  /*10770*/  STL [R1+0x88], R3 ;  /* 0x0000880301007387 */ /* 0x0005e40000100800 */
.L_x_220:
[----:B------:R-:W-:Y:S01]  /*10780*/  LOP3.LUT P0, RZ, R2, 0xff, RZ, 0xc0, !PT ;  /* 0x000000ff02ff7812 */ /* 0x000fe2000780c0ff */
[----:B------:R-:W-:-:S12]  /*10790*/  ULOP3.LUT UR31, UR31, 0x1, URZ, 0x3c, !UPT ;  /* 0x000000011f1f7892 */ /* 0x000fd8000f8e3c3f */
[----:B------:R-:W-:Y:S05]  /*107a0*/  @P0 BRA `(.L_x_223) ;  /* 0xffffff0c00a80947 */ /* 0x000fea000383ffff */
[----:B------:R-:W-:Y:S05]  /*107b0*/  EXIT ;  /* 0x000000000000794d */ /* 0x000fea0003800000 */
.L_x_13:
[----:B------:R-:W-:-:S08]  /*107c0*/  ISETP.NE.AND P0, PT, RZ, UR6, PT ;  /* 0x00000006ff007c0c */ /* 0x000fd0000bf05270 */
[----:B012---:R-:W0:-:S00]  /*107d0*/  USETMAXREG.DEALLOC.CTAPOOL 0x28 ;  /* 0x00000028000079c8 */ /* 0x007e0000080e0500 */
[----:B------:R-:W-:Y:S05]  /*107e0*/  @P0 EXIT ;  /* 0x000000000000094d */ /* 0x000fea0003800000 */
[----:B0-----:R-:W-:Y:S01]  /*107f0*/  LOP3.LUT P0, RZ, R6, 0xff, RZ, 0xc0, !PT ;  /* 0x000000ff06ff7812 */ /* 0x001fe2000780c0ff */
[----:B------:R-:W-:Y:S02]  /*10800*/  IMAD.MOV.U32 R8, RZ, RZ, 0x1 ;  /* 0x00000001ff087424 */ /* 0x000fe400078e00ff */
[----:B------:R-:W-:-:S10]  /*10810*/  IMAD.MOV.U32 R9, RZ, RZ, RZ ;  /* 0x000000ffff097224 */ /* 0x000fd400078e00ff */
[----:B------:R-:W-:Y:S05]  /*10820*/  @!P0 BRA `(.L_x_224) ;  /* 0x0000000c00788947 */ /* 0x000fea0003800000 */
[----:B------:R-:W-:Y:S01]  /*10830*/  LOP3.LUT P0, RZ, R2, 0x1f, RZ, 0xc0, !PT ;  /* 0x0000001f02ff7812 */ /* 0x000fe2000780c0ff */
[----:B------:R-:W-:Y:S01]  /*10840*/  ULDC UR5, c[0x0][0x758] ;  /* 0x0001d60000057ab9 */ /* 0x000fe20000000800 */
[----:B------:R-:W-:Y:S01]  /*10850*/  UMOV UR6, 0xffffffff ;  /* 0xffffffff00067882 */ /* 0x000fe20000000000 */
[----:B------:R-:W-:Y:S01]  /*10860*/  BSSY B0, `(.L_x_224) ;  /* 0x00000da000007945 */ /* 0x000fe20003800000 */
[----:B------:R-:W-:Y:S01]  /*10870*/  USHF.L.U32 UR6, UR6, UR5, URZ ;  /* 0x0000000506067299 */ /* 0x000fe2000800063f */
[C---:B------:R-:W-:Y:S01]  /*10880*/  ISETP.NE.AND P2, PT, R3.reuse, RZ, PT ;  /* 0x000000ff0300720c */ /* 0x040fe20003f45270 */
[----:B------:R-:W-:Y:S01]  /*10890*/  IMAD.MOV.U32 R10, RZ, RZ, 0x1 ;  /* 0x00000001ff0a7424 */ /* 0x000fe200078e00ff */
[----:B------:R-:W-:Y:S01]  /*108a0*/  ISETP.NE.OR P0, PT, R3, RZ, !P0 ;  /* 0x000000ff0300720c */ /* 0x000fe20004705670 */
[----:B------:R-:W-:Y:S01]  /*108b0*/  IMAD.MOV.U32 R9, RZ, RZ, RZ ;  /* 0x000000ffff097224 */ /* 0x000fe200078e00ff */
[----:B------:R-:W-:Y:S01]  /*108c0*/  MOV R8, 0x1 ;  /* 0x0000000100087802 */ /* 0x000fe20000000f00 */
[----:B------:R-:W-:Y:S01]  /*108d0*/  ULDC UR4, c[0x0][0x700] ;  /* 0x0001c00000047ab9 */ /* 0x000fe20000000800 */
[----:B------:R-:W-:Y:S01]  /*108e0*/  UMOV UR7, 0x1 ;  /* 0x0000000100077882 */ /* 0x000fe20000000000 */
[----:B------:R-:W-:-:S02]  /*108f0*/  UIADD3 UR29, UR15, 0x1, URZ ;  /* 0x000000010f1d7890 */ /* 0x000fc4000fffe03f */
[----:B------:R-:W-:Y:S02]  /*10900*/  ULOP3.LUT UR38, UR14, 0x2, URZ, 0xfc, !UPT ;  /* 0x000000020e267892 */ /* 0x000fe4000f8efc3f */
[----:B------:R-:W-:Y:S02]  /*10910*/  UIADD3 UR4, UR4, -0x1, URZ ;  /* 0xffffffff04047890 */ /* 0x000fe4000fffe03f */
[----:B------:R-:W-:Y:S02]  /*10920*/  USHF.L.U32 UR5, UR7, UR5, URZ ;  /* 0x0000000507057299 */ /* 0x000fe4000800063f */
[----:B------:R-:W-:Y:S01]  /*10930*/  ULOP3.LUT UR6, URZ, UR6, URZ, 0x33, !UPT ;  /* 0x000000063f067292 */ /* 0x000fe2000f8e333f */
[----:B------:R-:W-:-:S11]  /*10940*/  ULDC.64 UR36, c[0x0][0x198] ;  /* 0x0000660000247ab9 */ /* 0x000fd60000000a00 */
.L_x_236:
[----:B------:R-:W-:-:S03]  /*10950*/  UMOV UR7, 0xffffffff ;  /* 0xffffffff00077882 */ /* 0x000fc60000000000 */
[----:B01----:R-:W-:Y:S05]  /*10960*/  BRA.DIV UR7, `(.L_x_225) ;  /* 0x00000012077c7947 */ /* 0x003fea000b800000 */
[----:B------:R-:W-:-:S13]  /*10970*/  ELECT P1, URZ, PT ;  /* 0x00000000003f782f */ /* 0x000fda0003820000 */
.L_x_251:
[----:B------:R-:W0:Y:S01]  /*10980*/  LDC R2, c[0x0][0x604] ;  /* 0x00018100ff027b82 */ /* 0x000e220000000800 */
[----:B------:R-:W-:Y:S01]  /*10990*/  BSSY B1, `(.L_x_226) ;  /* 0x000004a000017945 */ /* 0x000fe20003800000 */
[----:B0-----:R-:W-:-:S13]  /*109a0*/  ISETP.LT.OR P1, PT, R2, 0x1, !P1 ;  /* 0x000000010200780c */ /* 0x001fda0004f21670 */
[----:B------:R-:W-:Y:S05]  /*109b0*/  @P1 BRA `(.L_x_227) ;  /* 0x00000004001c1947 */ /* 0x000fea0003800000 */
[----:B------:R-:W2:Y:S04]  /*109c0*/  LDL.LU R4, [R1+0x94] ;  /* 0x0000940001047983 */ /* 0x000ea80000300800 */
[----:B------:R-:W3:Y:S01]  /*109d0*/  LDL R3, [R1+0x88] ;  /* 0x0000880001037983 */ /* 0x000ee20000100800 */
[----:B------:R-:W-:Y:S01]  /*109e0*/  IMAD.MOV.U32 R11, RZ, RZ, RZ ;  /* 0x000000ffff0b7224 */ /* 0x000fe200078e00ff */
[----:B------:R-:W-:Y:S01]  /*109f0*/  MOV R14, UR29 ;  /* 0x0000001d000e7c02 */ /* 0x000fe20008000f00 */
[----:B------:R-:W-:Y:S02]  /*10a00*/  IMAD.MOV.U32 R13, RZ, RZ, RZ ;  /* 0x000000ffff0d7224 */ /* 0x000fe400078e00ff */
[----:B------:R-:W-:Y:S02]  /*10a10*/  IMAD.MOV.U32 R2, RZ, RZ, R8 ;  /* 0x000000ffff027224 */ /* 0x000fe400078e0008 */
[----:B------:R-:W-:-:S02]  /*10a20*/  IMAD.MOV.U32 R15, RZ, RZ, RZ ;  /* 0x000000ffff0f7224 */ /* 0x000fc400078e00ff */
[----:B--2---:R-:W-:Y:S02]  /*10a30*/  IMAD.SHL.U32 R6, R4, 0x100, RZ ;  /* 0x0000010004067824 */ /* 0x004fe400078e00ff */
[----:B---3--:R-:W-:Y:S02]  /*10a40*/  IMAD.SHL.U32 R16, R3, 0x40, RZ ;  /* 0x0000004003107824 */ /* 0x008fe400078e00ff */
[----:B------:R-:W-:-:S07]  /*10a50*/  IMAD.MOV.U32 R3, RZ, RZ, R9 ;  /* 0x000000ffff037224 */ /* 0x000fce00078e0009 */
.L_x_231:
[----:B------:R-:W0:Y:S01]  /*10a60*/  S2R R5, SR_CgaCtaId ;  /* 0x0000000000057919 */ /* 0x000e220000008800 */
[----:B------:R-:W-:-:S04]  /*10a70*/  MOV R4, 0x400 ;  /* 0x0000040000047802 */ /* 0x000fc80000000f00 */
[----:B0-----:R-:W-:Y:S02]  /*10a80*/  LEA R12, R5, R4, 0x18 ;  /* 0x00000004050c7211 */ /* 0x001fe400078ec0ff */
[----:B------:R-:W-:Y:S01]  /*10a90*/  SHF.L.U32 R4, R2, 0x1f, RZ ;  /* 0x0000001f02047819 */ /* 0x000fe200000006ff */
[----:B------:R-:W0:Y:S02]  /*10aa0*/  @!P2 LDC R5, c[0x0][0x640] ;  /* 0x00019000ff05ab82 */ /* 0x000e240000000800 */
[----:B------:R-:W-:-:S04]  /*10ab0*/  IMAD R7, R3, 0x8, R12 ;  /* 0x0000000803077824 */ /* 0x000fc800078e020c */
[----:B------:R-:W1:Y:S02]  /*10ac0*/  SYNCS.PHASECHK.TRANS64.TRYWAIT P1, [R7+URZ+0x30], R4 ;  /* 0x00003004070075a7 */ /* 0x000e64000802017f */
[----:B-1----:R-:W-:Y:S05]  /*10ad0*/  @!P1 BRA `(.L_x_228) ;  /* 0x0000001000409947 */ /* 0x002fea0003800000 */
.L_x_252:
[----:B------:R-:W-:Y:S01]  /*10ae0*/  UPRMT UR7, UR38, 0x9910, URZ ;  /* 0x0000991026077896 */ /* 0x000fe2000800003f */
[----:B0-----:R0:W-:Y:S03]  /*10af0*/  @!P2 SYNCS.ARRIVE.TRANS64 RZ, [R7+URZ], R5 ;  /* 0x0000000507ffa9a7 */ /* 0x0011e6000800003f */
[----:B------:R-:W-:-:S06]  /*10b00*/  UISETP.NE.AND UP0, UPT, UR7, 0x2, UPT ;  /* 0x000000020700788c */ /* 0x000fcc000bf05270 */
[----:B------:R-:W-:-:S13]  /*10b10*/  PLOP3.LUT P1, PT, PT, PT, UP0, 0x80, 0x0 ;  /* 0x000000000000781c */ /* 0x000fda0003f2f008 */
[----:B0-----:R-:W-:Y:S05]  /*10b20*/  @P1 BRA `(.L_x_229) ;  /* 0x0000000000041947 */ /* 0x001fea0003800000 */
[----:B------:R-:W-:Y:S01]  /*10b30*/  BPT.TRAP 0x1 ;  /* 0x000000040000795c */ /* 0x000fe20000300000 */
.L_x_229:
[----:B------:R-:W-:Y:S05]  /*10b40*/  @P0 BRA `(.L_x_230) ;  /* 0x0000000000040947 */ /* 0x000fea0003800000 */
[----:B------:R-:W-:Y:S01]  /*10b50*/  BPT.TRAP 0x1 ;  /* 0x000000040000795c */ /* 0x000fe20000300000 */
.L_x_230:
[----:B------:R-:W2:Y:S01]  /*10b60*/  LDL R17, [R1+0x88] ;  /* 0x0000880001117983 */ /* 0x000ea20000100800 */
[C-C-:B-1----:R-:W-:Y:S01]  /*10b70*/  IMAD R4, R3.reuse, 0x1000, R12.reuse ;  /* 0x0000100003047824 */ /* 0x142fe200078e020c */
[C---:B------:R-:W-:Y:S01]  /*10b80*/  LEA R5, R3.reuse, R12, 0xa ;  /* 0x0000000c03057211 */ /* 0x040fe200078e50ff */
[----:B------:R-:W-:Y:S01]  /*10b90*/  IMAD R12, R3, 0x8000, R12 ;  /* 0x00008000030c7824 */ /* 0x000fe200078e020c */
[----:B------:R-:W-:Y:S01]  /*10ba0*/  R2UR UR25, R7 ;  /* 0x00000000071972ca */ /* 0x000fe200000e0000 */
[----:B------:R-:W-:Y:S01]  /*10bb0*/  VIADD R14, R14, 0xffffffff ;  /* 0xffffffff0e0e7836 */ /* 0x000fe20000000000 */
[----:B------:R-:W-:Y:S01]  /*10bc0*/  R2UR UR24, R4 ;  /* 0x00000000041872ca */ /* 0x000fe200000e0000 */
[----:B------:R-:W-:Y:S01]  /*10bd0*/  UIADD3 UR30, UP0, UR36, 0xf0, URZ ;  /* 0x000000f0241e7890 */ /* 0x000fe2000ff1e03f */
[----:B------:R-:W-:Y:S01]  /*10be0*/  R2UR UR8, R5 ;  /* 0x00000000050872ca */ /* 0x000fe200000e0000 */
[----:B------:R-:W-:Y:S01]  /*10bf0*/  UIADD3 UR32, UP1, UR36, 0x1f0, URZ ;  /* 0x000001f024207890 */ /* 0x000fe2000ff3e03f */
[----:B------:R-:W-:Y:S01]  /*10c00*/  R2UR UR16, R12 ;  /* 0x000000000c1072ca */ /* 0x000fe200000e0000 */
[----:B------:R-:W-:Y:S01]  /*10c10*/  UIADD3 UR40, UP2, UR36, 0x2f0, URZ ;  /* 0x000002f024287890 */ /* 0x000fe2000ff5e03f */
[----:B------:R-:W-:Y:S01]  /*10c20*/  R2UR UR28, R0 ;  /* 0x00000000001c72ca */ /* 0x000fe200000e0000 */
[----:B------:R-:W-:Y:S01]  /*10c30*/  UIADD3.X UR31, URZ, UR37, URZ, UP0, !UPT ;  /* 0x000000253f1f7290 */ /* 0x000fe200087fe43f */
[----:B------:R-:W-:Y:S01]  /*10c40*/  R2UR UR26, R13 ;  /* 0x000000000d1a72ca */ /* 0x000fe200000e0000 */
[----:B------:R-:W-:Y:S01]  /*10c50*/  UIADD3.X UR33, URZ, UR37, URZ, UP1, !UPT ;  /* 0x000000253f217290 */ /* 0x000fe20008ffe43f */
[----:B------:R-:W-:Y:S01]  /*10c60*/  R2UR UR27, R16 ;  /* 0x00000000101b72ca */ /* 0x000fe200000e0000 */
[----:B------:R-:W-:Y:S01]  /*10c70*/  VIADD R3, R3, 0x1 ;  /* 0x0000000103037836 */ /* 0x000fe20000000000 */
[----:B------:R-:W-:Y:S01]  /*10c80*/  R2UR UR12, R15 ;  /* 0x000000000f0c72ca */ /* 0x000fe200000e0000 */
[----:B------:R-:W-:Y:S01]  /*10c90*/  UIADD3 UR24, UR24, 0x180, URZ ;  /* 0x0000018018187890 */ /* 0x000fe2000fffe03f */
[----:B------:R-:W-:Y:S01]  /*10ca0*/  R2UR UR18, R11 ;  /* 0x000000000b1272ca */ /* 0x000fe200000e0000 */
[----:B------:R-:W-:Y:S01]  /*10cb0*/  UIADD3 UR8, UR8, 0x36180, URZ ;  /* 0x0003618008087890 */ /* 0x000fe2000fffe03f */
[----:B------:R-:W-:Y:S01]  /*10cc0*/  R2UR UR19, R6 ;  /* 0x00000000061372ca */ /* 0x000fe200000e0000 */
[----:B------:R-:W-:Y:S01]  /*10cd0*/  UIADD3.X UR41, URZ, UR37, URZ, UP2, !UPT ;  /* 0x000000253f297290 */ /* 0x000fe200097fe43f */
[----:B------:R-:W-:Y:S01]  /*10ce0*/  ISETP.GT.AND P4, PT, R14, 0x1, PT ;  /* 0x000000010e00780c */ /* 0x000fe20003f84270 */
[----:B------:R-:W-:Y:S01]  /*10cf0*/  UIADD3 UR16, UR16, 0x6180, URZ ;  /* 0x0000618010107890 */ /* 0x000fe2000fffe03f */
[----:B------:R-:W-:Y:S01]  /*10d00*/  ISETP.NE.AND P1, PT, R3, 0x6, PT ;  /* 0x000000060300780c */ /* 0x000fe20003f25270 */
[----:B------:R-:W-:Y:S01]  /*10d10*/  UMOV UR34, 0x0 ;  /* 0x0000000000227882 */ /* 0x000fe20000000000 */
[----:B------:R-:W-:Y:S01]  /*10d20*/  UMOV UR35, 0x10000000 ;  /* 0x1000000000237882 */ /* 0x000fe20000000000 */
[----:B------:R-:W-:Y:S01]  /*10d30*/  UMOV UR10, URZ ;  /* 0x0000003f000a7c82 */ /* 0x000fe20008000000 */
[----:B------:R-:W-:Y:S01]  /*10d40*/  UMOV UR9, UR25 ;  /* 0x0000001900097c82 */ /* 0x000fe20008000000 */
[----:B------:R-:W-:Y:S01]  /*10d50*/  UMOV UR13, UR28 ;  /* 0x0000001c000d7c82 */ /* 0x000fe20008000000 */
[----:B------:R0:W-:Y:S01]  /*10d60*/  UTMALDG.3D [UR24], [UR30], desc[UR34] ;  /* 0x000022181e0075b4 */ /* 0x0001e20008011000 */
[----:B------:R-:W-:Y:S01]  /*10d70*/  UMOV UR17, UR25 ;  /* 0x0000001900117c82 */ /* 0x000fe20008000000 */
[----:B------:R-:W-:Y:S01]  /*10d80*/  UMOV UR20, UR28 ;  /* 0x0000001c00147c82 */ /* 0x000fe20008000000 */
[----:B------:R-:W-:Y:S01]  /*10d90*/  SEL R5, RZ, 0x1, P1 ;  /* 0x00000001ff057807 */ /* 0x000fe20000800000 */
[----:B------:R-:W-:Y:S01]  /*10da0*/  VIADD R15, R15, 0x1 ;  /* 0x000000010f0f7836 */ /* 0x000fe20000000000 */
[----:B------:R-:W-:Y:S01]  /*10db0*/  IADD3 R11, R11, 0x80, RZ ;  /* 0x000000800b0b7810 */ /* 0x000fe20007ffe0ff */
[----:B------:R-:W-:Y:S01]  /*10dc0*/  VIADD R13, R13, 0x40 ;  /* 0x000000400d0d7836 */ /* 0x000fe20000000000 */
[----:B------:R-:W-:-:S02]  /*10dd0*/  LOP3.LUT R2, R2, R5, RZ, 0x3c, !PT ;  /* 0x0000000502027212 */ /* 0x000fc400078e3cff */
[----:B------:R-:W-:Y:S02]  /*10de0*/  SEL R3, R3, RZ, P1 ;  /* 0x000000ff03037207 */ /* 0x000fe40000800000 */
[----:B--2---:R-:W-:-:S13]  /*10df0*/  R2UR UR11, R17 ;  /* 0x00000000110b72ca */ /* 0x004fda00000e0000 */
[----:B------:R0:W-:Y:S01]  /*10e00*/  UTMALDG.4D [UR8], [UR32], desc[UR34] ;  /* 0x00002208200075b4 */ /* 0x0001e20008019000 */
[----:B------:R0:W-:Y:S02]  /*10e10*/  UTMALDG.3D [UR16], [UR40], desc[UR34] ;  /* 0x00002210280075b4 */ /* 0x0001e40008011000 */
[----:B0-----:R-:W-:Y:S05]  /*10e20*/  @P4 BRA `(.L_x_231) ;  /* 0xfffffffc000c4947 */ /* 0x001fea000383ffff */
.L_x_227:
[----:B------:R-:W-:Y:S05]  /*10e30*/  BSYNC B1 ;  /* 0x0000000000017941 */ /* 0x000fea0003800000 */
.L_x_226:
[----:B------:R-:W2:Y:S01]  /*10e40*/  LDL.LU R18, [R1+0x8c] ;  /* 0x00008c0001127983 */ /* 0x000ea20000300800 */
[----:B------:R-:W-:Y:S01]  /*10e50*/  LOP3.LUT P5, RZ, R10, 0xff, RZ, 0xc0, !PT ;  /* 0x000000ff0aff7812 */ /* 0x000fe200078ac0ff */
[----:B------:R-:W-:Y:S01]  /*10e60*/  VIADD R0, R9, UR15 ;  /* 0x0000000f09007c36 */ /* 0x000fe20008000000 */
[----:B------:R-:W-:Y:S01]  /*10e70*/  ULDC.64 UR8, c[0x0][0x750] ;  /* 0x0001d40000087ab9 */ /* 0x000fe20000000a00 */
[----:B------:R-:W3:Y:S01]  /*10e80*/  LDL.LU R17, [R1+0x90] ;  /* 0x0000900001117983 */ /* 0x000ee20000300800 */
[----:B------:R-:W-:Y:S01]  /*10e90*/  IMAD.U32 R5, RZ, RZ, UR15 ;  /* 0x0000000fff057e24 */ /* 0x000fe2000f8e00ff */
[----:B------:R-:W-:Y:S01]  /*10ea0*/  UISETP.GE.U32.AND UP0, UPT, UR15, 0x6, UPT ;  /* 0x000000060f00788c */ /* 0x000fe2000bf06070 */
[----:B------:R-:W-:Y:S01]  /*10eb0*/  ISETP.GT.U32.AND P1, PT, R0, 0x5, PT ;  /* 0x000000050000780c */ /* 0x000fe20003f24070 */
[----:B------:R-:W-:Y:S01]  /*10ec0*/  BSSY B1, `(.L_x_232) ;  /* 0x0000071000017945 */ /* 0x000fe20003800000 */
[----:B------:R-:W-:Y:S02]  /*10ed0*/  PRMT R10, RZ, 0x7610, R10 ;  /* 0x00007610ff0a7816 */ /* 0x000fe4000000000a */
[----:B------:R-:W-:-:S02]  /*10ee0*/  ISETP.LT.U32.AND P1, PT, R5, 0x6, P1 ;  /* 0x000000060500780c */ /* 0x000fc40000f21070 */
[----:B------:R-:W-:Y:S01]  /*10ef0*/  PLOP3.LUT P4, PT, PT, PT, UP0, 0x80, 0x0 ;  /* 0x000000000000781c */ /* 0x000fe20003f8f008 */
[----:B------:R-:W0:Y:S01]  /*10f00*/  @P5 S2R R3, SR_CgaCtaId ;  /* 0x0000000000035919 */ /* 0x000e220000008800 */
[----:B------:R-:W-:-:S04]  /*10f10*/  @P5 MOV R2, 0x400 ;  /* 0x0000040000025802 */ /* 0x000fc80000000f00 */
[----:B0-----:R-:W-:Y:S01]  /*10f20*/  @P5 LEA R4, R3, R2, 0x18 ;  /* 0x0000000203045211 */ /* 0x001fe200078ec0ff */
[----:B------:R-:W-:-:S03]  /*10f30*/  IMAD.WIDE.U32 R2, R0, -0x55555555, RZ ;  /* 0xaaaaaaab00027825 */ /* 0x000fc600078e00ff */
[----:B------:R0:W-:Y:S02]  /*10f40*/  @P5 SYNCS.ARRIVE.TRANS64.A1T0 RZ, [R4+URZ+0x98], RZ ;  /* 0x000098ff04ff59a7 */ /* 0x0001e4000810003f */
[----:B------:R-:W-:Y:S02]  /*10f50*/  SHF.R.U32.HI R5, RZ, 0x2, R3 ;  /* 0x00000002ff057819 */ /* 0x000fe40000011603 */
[----:B------:R-:W-:Y:S02]  /*10f60*/  SEL R3, RZ, 0x1, !P1 ;  /* 0x00000001ff037807 */ /* 0x000fe40004800000 */
[----:B------:R-:W-:Y:S01]  /*10f70*/  PRMT R2, RZ, 0x7610, R2 ;  /* 0x00007610ff027816 */ /* 0x000fe20000000002 */
[----:B------:R-:W-:Y:S01]  /*10f80*/  IMAD R9, R5, -0x6, R0 ;  /* 0xfffffffa05097824 */ /* 0x000fe200078e0200 */
[----:B------:R-:W-:Y:S01]  /*10f90*/  LOP3.LUT R8, R8, R3, RZ, 0x3c, !PT ;  /* 0x0000000308087212 */ /* 0x000fe200078e3cff */
[----:B0-----:R-:W-:Y:S02]  /*10fa0*/  IMAD.MOV.U32 R4, RZ, RZ, -0x1 ;  /* 0xffffffffff047424 */ /* 0x001fe400078e00ff */
[----:B------:R-:W-:Y:S01]  /*10fb0*/  IMAD.MOV.U32 R3, RZ, RZ, -0x1 ;  /* 0xffffffffff037424 */ /* 0x000fe200078e00ff */
[----:B------:R-:W-:Y:S01]  /*10fc0*/  @P4 LOP3.LUT R8, R8, 0x1, R5, 0x78, !PT ;  /* 0x0000000108084812 */ /* 0x000fe200078e7805 */
[----:B------:R-:W-:Y:S01]  /*10fd0*/  IMAD.MOV.U32 R0, RZ, RZ, -0x1 ;  /* 0xffffffffff007424 */ /* 0x000fe200078e00ff */
[----:B---3--:R-:W-:-:S04]  /*10fe0*/  IADD3 R17, P5, R17, UR22, RZ ;  /* 0x0000001611117c10 */ /* 0x008fc8000ffbe0ff */
[----:B--2---:R-:W-:Y:S01]  /*10ff0*/  IADD3.X R18, R18, UR21, RZ, P5, !PT ;  /* 0x0000001512127c10 */ /* 0x004fe2000affe4ff */
[----:B------:R0:W-:Y:S01]  /*11000*/  STL [R1+0x90], R17 ;  /* 0x0000901101007387 */ /* 0x0001e20000100800 */
[----:B------:R-:W-:-:S03]  /*11010*/  ISETP.GE.U32.AND P1, PT, R17, UR8, PT ;  /* 0x0000000811007c0c */ /* 0x000fc6000bf26070 */
[----:B------:R0:W-:Y:S01]  /*11020*/  STL [R1+0x8c], R18 ;  /* 0x00008c1201007387 */ /* 0x0001e20000100800 */
[----:B------:R-:W-:-:S03]  /*11030*/  ISETP.GE.U32.AND.EX P1, PT, R18, UR9, PT, P1 ;  /* 0x0000000912007c0c */ /* 0x000fc6000bf26110 */
[----:B------:R0:W-:Y:S04]  /*11040*/  STL [R1+0x88], R4 ;  /* 0x0000880401007387 */ /* 0x0001e80000100800 */
[----:B------:R0:W-:Y:S06]  /*11050*/  STL [R1+0x94], R3 ;  /* 0x0000940301007387 */ /* 0x0001ec0000100800 */
[----:B------:R-:W-:Y:S05]  /*11060*/  @P1 BRA `(.L_x_233) ;  /* 0x0000000400581947 */ /* 0x000fea0003800000 */
[----:B------:R-:W-:Y:S01]  /*11070*/  ULDC.64 UR8, c[0x0][0x728] ;  /* 0x0001ca0000087ab9 */ /* 0x000fe20000000a00 */
[----:B------:R-:W1:Y:S01]  /*11080*/  S2R R12, SR_CTAID.X ;  /* 0x00000000000c7919 */ /* 0x000e620000002500 */
[----:B------:R-:W-:Y:S01]  /*11090*/  ISETP.NE.U32.AND P1, PT, RZ, UR8, PT ;  /* 0x00000008ff007c0c */ /* 0x000fe2000bf25070 */
[----:B------:R-:W-:Y:S01]  /*110a0*/  ULDC UR10, c[0x0][0x730] ;  /* 0x0001cc00000a7ab9 */ /* 0x000fe20000000800 */
[----:B------:R-:W-:Y:S01]  /*110b0*/  MOV R2, R17 ;  /* 0x0000001100027202 */ /* 0x000fe20000000f00 */
[----:B------:R-:W2:Y:S01]  /*110c0*/  S2R R0, SR_CTAID.Y ;  /* 0x0000000000007919 */ /* 0x000ea20000002600 */
[----:B------:R-:W-:Y:S01]  /*110d0*/  ISETP.NE.AND.EX P1, PT, RZ, UR9, PT, P1 ;  /* 0x00000009ff007c0c */ /* 0x000fe2000bf25310 */
[----:B0-----:R-:W-:-:S12]  /*110e0*/  IMAD.MOV.U32 R3, RZ, RZ, R18 ;  /* 0x000000ffff037224 */ /* 0x001fd800078e0012 */
[----:B------:R-:W-:Y:S05]  /*110f0*/  @!P1 BRA `(.L_x_234) ;  /* 0x0000000000289947 */ /* 0x000fea0003800000 */
[----:B------:R-:W-:Y:S02]  /*11100*/  ULDC UR7, c[0x0][0x734] ;  /* 0x0001cd0000077ab9 */ /* 0x000fe40000000800 */
[----:B------:R-:W-:-:S05]  /*11110*/  IADD3 R7, P1, R17, UR7, RZ ;  /* 0x0000000711077c10 */ /* 0x000fca000ff3e0ff */
[----:B------:R-:W-:-:S04]  /*11120*/  IMAD.X R11, RZ, RZ, R18, P1 ;  /* 0x000000ffff0b7224 */ /* 0x000fc800008e0612 */
[----:B------:R-:W-:-:S04]  /*11130*/  IMAD.WIDE.U32 R4, R11, UR8, RZ ;  /* 0x000000080b047c25 */ /* 0x000fc8000f8e00ff */
[----:B------:R-:W-:-:S04]  /*11140*/  IMAD.WIDE.U32 R4, P1, R7, UR9, R4 ;  /* 0x0000000907047c25 */ /* 0x000fc8000f820004 */
[----:B------:R-:W-:-:S04]  /*11150*/  IMAD.WIDE.U32 R6, R7, UR8, RZ ;  /* 0x0000000807067c25 */ /* 0x000fc8000f8e00ff */
[----:B------:R-:W-:Y:S01]  /*11160*/  IMAD.X R3, RZ, RZ, RZ, P1 ;  /* 0x000000ffff037224 */ /* 0x000fe200008e06ff */
[----:B------:R-:W-:Y:S01]  /*11170*/  IADD3 RZ, P1, R7, R4, RZ ;  /* 0x0000000407ff7210 */ /* 0x000fe20007f3e0ff */
[----:B------:R-:W-:-:S04]  /*11180*/  IMAD.MOV.U32 R2, RZ, RZ, R5 ;  /* 0x000000ffff027224 */ /* 0x000fc800078e0005 */
[----:B------:R-:W-:-:S08]  /*11190*/  IMAD.WIDE.U32.X R2, R11, UR9, R2, P1 ;  /* 0x000000090b027c25 */ /* 0x000fd000088e0402 */
.L_x_234:
[--C-:B------:R-:W-:Y:S01]  /*111a0*/  SHF.R.U64 R11, R2, UR10, R3.reuse ;  /* 0x0000000a020b7c19 */ /* 0x100fe20008001203 */
[----:B------:R-:W-:Y:S01]  /*111b0*/  ULDC.64 UR8, c[0x0][0x720] ;  /* 0x0001c80000087ab9 */ /* 0x000fe20000000a00 */
[----:B------:R-:W-:Y:S01]  /*111c0*/  SHF.R.U32.HI R2, RZ, UR10, R3 ;  /* 0x0000000aff027c19 */ /* 0x000fe20008011603 */
[----:B------:R-:W-:Y:S01]  /*111d0*/  IMAD.MOV.U32 R3, RZ, RZ, R18 ;  /* 0x000000ffff037224 */ /* 0x000fe200078e0012 */
[----:B------:R-:W-:Y:S01]  /*111e0*/  IADD3 R5, P1, RZ, -R11, RZ ;  /* 0x8000000bff057210 */ /* 0x000fe20007f3e0ff */
[----:B------:R-:W-:Y:S01]  /*111f0*/  ULDC UR7, c[0x0][0x150] ;  /* 0x0000540000077ab9 */ /* 0x000fe20000000800 */
[----:B-1----:R-:W-:Y:S01]  /*11200*/  I2FP.F32.U32 R6, R12 ;  /* 0x0000000c00067245 */ /* 0x002fe20000201000 */
[----:B------:R-:W0:Y:S01]  /*11210*/  LDC R7, c[0x0][0x144] ;  /* 0x00005100ff077b82 */ /* 0x000e220000000800 */
[----:B------:R-:W-:Y:S01]  /*11220*/  ULDC.64 UR10, c[0x0][0x740] ;  /* 0x0001d000000a7ab9 */ /* 0x000fe20000000a00 */
[----:B------:R-:W-:Y:S01]  /*11230*/  IMAD.X R2, RZ, RZ, ~R2, P1 ;  /* 0x000000ffff027224 */ /* 0x000fe200008e0e02 */
[----:B------:R-:W-:Y:S01]  /*11240*/  ISETP.NE.U32.AND P1, PT, RZ, UR10, PT ;  /* 0x0000000aff007c0c */ /* 0x000fe2000bf25070 */
[----:B------:R-:W-:Y:S01]  /*11250*/  FMUL R6, R6, UR7 ;  /* 0x0000000706067c20 */ /* 0x000fe20008400000 */
[----:B------:R-:W-:Y:S01]  /*11260*/  ULDC UR7, c[0x0][0x718] ;  /* 0x0001c60000077ab9 */ /* 0x000fe20000000800 */
[----:B------:R-:W-:Y:S01]  /*11270*/  IMAD R4, R2, UR8, RZ ;  /* 0x0000000802047c24 */ /* 0x000fe2000f8e02ff */
[----:B------:R-:W-:Y:S01]  /*11280*/  MOV R2, R17 ;  /* 0x0000001100027202 */ /* 0x000fe20000000f00 */
[----:B------:R-:W1:Y:S01]  /*11290*/  LDC R15, c[0x0][0x148] ;  /* 0x00005200ff0f7b82 */ /* 0x000e620000000800 */
[----:B------:R-:W-:Y:S01]  /*112a0*/  ISETP.NE.AND.EX P1, PT, RZ, UR11, PT, P1 ;  /* 0x0000000bff007c0c */ /* 0x000fe2000bf25310 */
[----:B------:R-:W3:Y:S02]  /*112b0*/  F2I.U32.TRUNC.NTZ R6, R6 ;  /* 0x0000000600067305 */ /* 0x000ee4000020f000 */
[----:B------:R-:W-:Y:S01]  /*112c0*/  IMAD.WIDE.U32 R2, R5, UR8, R2 ;  /* 0x0000000805027c25 */ /* 0x000fe2000f8e0002 */
[----:B------:R-:W-:-:S03]  /*112d0*/  ULDC UR8, c[0x0][0x154] ;  /* 0x0000550000087ab9 */ /* 0x000fc60000000800 */
[----:B------:R-:W-:Y:S01]  /*112e0*/  IMAD R5, R5, UR9, R4 ;  /* 0x0000000905057c24 */ /* 0x000fe2000f8e0204 */
[----:B------:R-:W-:-:S03]  /*112f0*/  ULDC UR9, c[0x0][0x708] ;  /* 0x0001c20000097ab9 */ /* 0x000fc60000000800 */
[----:B------:R-:W-:-:S05]  /*11300*/  IMAD.IADD R3, R3, 0x1, R5 ;  /* 0x0000000103037824 */ /* 0x000fca00078e0205 */
[----:B------:R-:W-:Y:S01]  /*11310*/  SHF.R.U64 R13, R2, UR7, R3 ;  /* 0x00000007020d7c19 */ /* 0x000fe20008001203 */
[----:B---3--:R-:W-:Y:S01]  /*11320*/  IMAD.MOV R6, RZ, RZ, -R6 ;  /* 0x000000ffff067224 */ /* 0x008fe200078e0a06 */
[----:B--2---:R-:W-:-:S03]  /*11330*/  I2FP.F32.U32 R2, R0 ;  /* 0x0000000000027245 */ /* 0x004fc60000201000 */
[----:B0-----:R-:W-:Y:S02]  /*11340*/  IMAD R19, R7, R6, R12 ;  /* 0x0000000607137224 */ /* 0x001fe400078e020c */
[----:B------:R-:W-:Y:S01]  /*11350*/  FMUL R4, R2, UR8 ;  /* 0x0000000802047c20 */ /* 0x000fe20008400000 */
[----:B------:R-:W-:Y:S01]  /*11360*/  SHF.R.U32.HI R2, RZ, UR7, R3 ;  /* 0x00000007ff027c19 */ /* 0x000fe20008011603 */
[----:B------:R-:W-:Y:S02]  /*11370*/  ULDC UR7, c[0x0][0x758] ;  /* 0x0001d60000077ab9 */ /* 0x000fe40000000800 */
[----:B------:R0:W2:Y:S01]  /*11380*/  F2I.U32.TRUNC.NTZ R18, R4 ;  /* 0x0000000400127305 */ /* 0x0000a2000020f000 */
[--C-:B------:R-:W-:Y:S02]  /*11390*/  SHF.R.U64 R16, R13, UR9, R2.reuse ;  /* 0x000000090d107c19 */ /* 0x100fe40008001202 */
[----:B------:R-:W-:-:S04]  /*113a0*/  SHF.R.U32.HI R3, RZ, UR9, R2 ;  /* 0x00000009ff037c19 */ /* 0x000fc80008011602 */
[--C-:B------:R-:W-:Y:S02]  /*113b0*/  SHF.R.U64 R14, R16, UR7, R3.reuse ;  /* 0x00000007100e7c19 */ /* 0x100fe40008001203 */
[----:B------:R-:W-:-:S03]  /*113c0*/  SHF.R.U32.HI R3, RZ, UR7, R3 ;  /* 0x00000007ff037c19 */ /* 0x000fc60008011603 */
[----:B------:R-:W-:Y:S01]  /*113d0*/  IMAD.MOV.U32 R2, RZ, RZ, R14 ;  /* 0x000000ffff027224 */ /* 0x000fe200078e000e */
[----:B01----:R-:W-:Y:S06]  /*113e0*/  @!P1 BRA `(.L_x_235) ;  /* 0x0000000000289947 */ /* 0x003fec0003800000 */
[----:B------:R-:W-:Y:S02]  /*113f0*/  ULDC UR7, c[0x0][0x74c] ;  /* 0x0001d30000077ab9 */ /* 0x000fe40000000800 */
[----:B------:R-:W-:-:S05]  /*11400*/  IADD3 R7, P1, R14, UR7, RZ ;  /* 0x000000070e077c10 */ /* 0x000fca000ff3e0ff */
[----:B------:R-:W-:-:S04]  /*11410*/  IMAD.X R17, RZ, RZ, R3, P1 ;  /* 0x000000ffff117224 */ /* 0x000fc800008e0603 */
[----:B------:R-:W-:-:S04]  /*11420*/  IMAD.WIDE.U32 R4, R17, UR10, RZ ;  /* 0x0000000a11047c25 */ /* 0x000fc8000f8e00ff */
[----:B------:R-:W-:-:S04]  /*11430*/  IMAD.WIDE.U32 R4, P1, R7, UR11, R4 ;  /* 0x0000000b07047c25 */ /* 0x000fc8000f820004 */
[----:B------:R-:W-:Y:S01]  /*11440*/  IMAD.WIDE.U32 R6, R7, UR10, RZ ;  /* 0x0000000a07067c25 */ /* 0x000fe2000f8e00ff */
[----:B------:R-:W-:-:S03]  /*11450*/  IADD3.X R3, RZ, RZ, RZ, P1, !PT ;  /* 0x000000ffff037210 */ /* 0x000fc60000ffe4ff */
[----:B------:R-:W-:Y:S01]  /*11460*/  IMAD.MOV.U32 R2, RZ, RZ, R5 ;  /* 0x000000ffff027224 */ /* 0x000fe200078e0005 */
[----:B------:R-:W-:-:S05]  /*11470*/  IADD3 RZ, P1, R7, R4, RZ ;  /* 0x0000000407ff7210 */ /* 0x000fca0007f3e0ff */
[----:B------:R-:W-:-:S08]  /*11480*/  IMAD.WIDE.U32.X R2, R17, UR11, R2, P1 ;  /* 0x0000000b11027c25 */ /* 0x000fd000088e0402 */
.L_x_235:
[----:B------:R-:W-:Y:S01]  /*11490*/  ULDC UR7, c[0x0][0x748] ;  /* 0x0001d20000077ab9 */ /* 0x000fe20000000800 */
[----:B--2---:R-:W-:Y:S01]  /*114a0*/  IMAD.MOV R18, RZ, RZ, -R18 ;  /* 0x000000ffff127224 */ /* 0x004fe200078e0a12 */
[----:B------:R-:W-:Y:S01]  /*114b0*/  SHF.R.U64 R3, R2, UR7, R3 ;  /* 0x0000000702037c19 */ /* 0x000fe20008001203 */
[----:B------:R-:W-:Y:S01]  /*114c0*/  ULDC UR7, c[0x0][0x738] ;  /* 0x0001ce0000077ab9 */ /* 0x000fe20000000800 */
[----:B------:R-:W-:Y:S01]  /*114d0*/  LOP3.LUT R2, R16, UR6, RZ, 0xc0, !PT ;  /* 0x0000000610027c12 */ /* 0x000fe2000f8ec0ff */
[----:B------:R-:W-:Y:S01]  /*114e0*/  @P3 IMAD R19, R15, R18, R0 ;  /* 0x000000120f133224 */ /* 0x000fe200078e0200 */
[----:B------:R-:W-:Y:S01]  /*114f0*/  ULDC UR8, c[0x0][0x710] ;  /* 0x0001c40000087ab9 */ /* 0x000fe20000000800 */
[----:B------:R-:W-:Y:S02]  /*11500*/  IMAD.MOV R5, RZ, RZ, -R3 ;  /* 0x000000ffff057224 */ /* 0x000fe400078e0a03 */
[----:B------:R-:W-:Y:S01]  /*11510*/  IMAD R0, R3, UR5, R2 ;  /* 0x0000000503007c24 */ /* 0x000fe2000f8e0202 */
[----:B------:R-:W-:Y:S01]  /*11520*/  LOP3.LUT R3, R13, UR4, RZ, 0xc0, !PT ;  /* 0x000000040d037c12 */ /* 0x000fe2000f8ec0ff */
[----:B------:R-:W-:Y:S01]  /*11530*/  IMAD R14, R5, UR7, R14 ;  /* 0x00000007050e7c24 */ /* 0x000fe2000f8e020e */
[----:B------:R-:W-:Y:S01]  /*11540*/  ULDC UR7, c[0x0][0x700] ;  /* 0x0001c00000077ab9 */ /* 0x000fe20000000800 */
[----:B------:R-:W-:-:S02]  /*11550*/  IMAD R0, R0, UR8, R19 ;  /* 0x0000000800007c24 */ /* 0x000fc4000f8e0213 */
[----:B------:R-:W-:Y:S02]  /*11560*/  IMAD R3, R14, UR7, R3 ;  /* 0x000000070e037c24 */ /* 0x000fe4000f8e0203 */
[----:B------:R-:W-:-:S03]  /*11570*/  IMAD.MOV.U32 R2, RZ, RZ, 0x1 ;  /* 0x00000001ff027424 */ /* 0x000fc600078e00ff */
[----:B------:R-:W-:Y:S02]  /*11580*/  SEL R4, R3, R0, !P3 ;  /* 0x0000000003047207 */ /* 0x000fe40005800000 */
[----:B------:R-:W-:Y:S01]  /*11590*/  SEL R3, R0, R3, !P3 ;  /* 0x0000000300037207 */ /* 0x000fe20005800000 */
[----:B------:R-:W-:Y:S02]  /*115a0*/  IMAD.MOV.U32 R0, RZ, RZ, R11 ;  /* 0x000000ffff007224 */ /* 0x000fe400078e000b */
[----:B------:R1:W-:Y:S04]  /*115b0*/  STL [R1+0x94], R4 ;  /* 0x0000940401007387 */ /* 0x0003e80000100800 */
[----:B------:R1:W-:Y:S02]  /*115c0*/  STL [R1+0x88], R3 ;  /* 0x0000880301007387 */ /* 0x0003e40000100800 */
.L_x_233:
[----:B------:R-:W-:Y:S05]  /*115d0*/  BSYNC B1 ;  /* 0x0000000000017941 */ /* 0x000fea0003800000 */
.L_x_232:
[----:B------:R-:W-:-:S13]  /*115e0*/  LOP3.LUT P1, RZ, R2, 0xff, RZ, 0xc0, !PT ;  /* 0x000000ff02ff7812 */ /* 0x000fda000782c0ff */
[----:B------:R-:W-:Y:S05]  /*115f0*/  @P1 BRA `(.L_x_236) ;  /* 0xfffffff000d41947 */ /* 0x000fea000383ffff */
[----:B------:R-:W-:Y:S05]  /*11600*/  BSYNC B0 ;  /* 0x0000000000007941 */ /* 0x000fea0003800000 */
.L_x_224:
[----:B------:R-:W-:-:S03]  /*11610*/  UMOV UR7, 0xffffffff ;  /* 0xffffffff00077882 */ /* 0x000fc60000000000 */
[----:B------:R-:W-:Y:S05]  /*11620*/  BRA.DIV UR7, `(.L_x_237) ;  /* 0x0000000607807947 */ /* 0x000fea000b800000 */
[----:B------:R-:W-:-:S13]  /*11630*/  ELECT P0, URZ, PT ;  /* 0x00000000003f782f */ /* 0x000fda0003800000 */
.L_x_255:
[----:B------:R-:W-:Y:S04]  /*11640*/  BSSY B0, `(.L_x_238) ;  /* 0x000003e000007945 */ /* 0x000fe80003800000 */
[----:B------:R-:W-:Y:S05]  /*11650*/  @!P0 BRA `(.L_x_239) ;  /* 0x0000000000f08947 */ /* 0x000fea0003800000 */
[----:B------:R-:W-:-:S04]  /*11660*/  ULOP3.LUT UR7, UR14, 0x2, URZ, 0xfc, !UPT ;  /* 0x000000020e077892 */ /* 0x000fc8000f8efc3f */
[----:B------:R-:W-:-:S06]  /*11670*/  UISETP.NE.AND UP0, UPT, UR7, 0x3, UPT ;  /* 0x000000030700788c */ /* 0x000fcc000bf05270 */
[----:B------:R-:W-:-:S13]  /*11680*/  PLOP3.LUT P0, PT, PT, PT, UP0, 0x80, 0x0 ;  /* 0x000000000000781c */ /* 0x000fda0003f0f008 */
[----:B------:R-:W-:Y:S05]  /*11690*/  @!P0 BRA `(.L_x_240) ;  /* 0x0000000000048947 */ /* 0x000fea0003800000 */
[----:B------:R-:W-:Y:S01]  /*116a0*/  BPT.TRAP 0x1 ;  /* 0x000000040000795c */ /* 0x000fe20000300000 */
.L_x_240:
[----:B01----:R-:W0:Y:S01]  /*116b0*/  S2R R3, SR_CgaCtaId ;  /* 0x0000000000037919 */ /* 0x003e220000008800 */
[----:B------:R-:W-:Y:S02]  /*116c0*/  MOV R0, 0x400 ;  /* 0x0000040000007802 */ /* 0x000fe40000000f00 */
[----:B------:R-:W-:Y:S02]  /*116d0*/  SHF.L.U32 R2, R8, 0x1f, RZ ;  /* 0x0000001f08027819 */ /* 0x000fe400000006ff */
[----:B0-----:R-:W-:-:S04]  /*116e0*/  LEA R0, R3, R0, 0x18 ;  /* 0x0000000003007211 */ /* 0x001fc800078ec0ff */
[----:B------:R-:W-:-:S05]  /*116f0*/  IADD3 R0, R0, 0x30, RZ ;  /* 0x0000003000007810 */ /* 0x000fca0007ffe0ff */
[C---:B------:R-:W-:Y:S02]  /*11700*/  IMAD R5, R9.reuse, 0x8, R0 ;  /* 0x0000000809057824 */ /* 0x040fe400078e0200 */
[----:B------:R-:W-:Y:S02]  /*11710*/  VIADD R9, R9, 0x1 ;  /* 0x0000000109097836 */ /* 0x000fe40000000000 */
[----:B------:R-:W0:Y:S03]  /*11720*/  SYNCS.PHASECHK.TRANS64.TRYWAIT P0, [R5+URZ], R2 ;  /* 0x00000002050075a7 */ /* 0x000e26000800017f */
[----:B------:R-:W-:-:S04]  /*11730*/  ISETP.NE.AND P1, PT, R9, 0x6, PT ;  /* 0x000000060900780c */ /* 0x000fc80003f25270 */
[----:B------:R-:W-:Y:S02]  /*11740*/  SEL R3, RZ, 0x1, P1 ;  /* 0x00000001ff037807 */ /* 0x000fe40000800000 */
[----:B------:R-:W-:Y:S02]  /*11750*/  SEL R9, R9, RZ, P1 ;  /* 0x000000ff09097207 */ /* 0x000fe40000800000 */
[----:B------:R-:W-:-:S03]  /*11760*/  LOP3.LUT R8, R8, R3, RZ, 0x3c, !PT ;  /* 0x0000000308087212 */ /* 0x000fc600078e3cff */
[----:B------:R-:W-:Y:S01]  /*11770*/  IMAD R7, R9, 0x8, R0 ;  /* 0x0000000809077824 */ /* 0x000fe200078e0200 */
[----:B------:R-:W-:Y:S01]  /*11780*/  SHF.L.U32 R4, R8, 0x1f, RZ ;  /* 0x0000001f08047819 */ /* 0x000fe200000006ff */
[----:B0-----:R-:W-:Y:S06]  /*11790*/  @!P0 BRA `(.L_x_241) ;  /* 0x0000000400488947 */ /* 0x001fec0003800000 */
.L_x_256:
[----:B------:R-:W1:Y:S01]  /*117a0*/  SYNCS.PHASECHK.TRANS64.TRYWAIT P0, [R7+URZ], R4 ;  /* 0x00000004070075a7 */ /* 0x000e62000800017f */
[----:B0-----:R-:W-:-:S05]  /*117b0*/  VIADD R2, R9, 0x1 ;  /* 0x0000000109027836 */ /* 0x001fca0000000000 */
[----:B------:R-:W-:-:S04]  /*117c0*/  ISETP.NE.AND P1, PT, R2, 0x6, PT ;  /* 0x000000060200780c */ /* 0x000fc80003f25270 */
[----:B------:R-:W-:Y:S02]  /*117d0*/  SEL R3, RZ, 0x1, P1 ;  /* 0x00000001ff037807 */ /* 0x000fe40000800000 */
[----:B------:R-:W-:Y:S02]  /*117e0*/  SEL R9, R2, RZ, P1 ;  /* 0x000000ff02097207 */ /* 0x000fe40000800000 */
[----:B------:R-:W-:-:S03]  /*117f0*/  LOP3.LUT R8, R8, R3, RZ, 0x3c, !PT ;  /* 0x0000000308087212 */ /* 0x000fc600078e3cff */
[----:B------:R-:W-:Y:S01]  /*11800*/  IMAD R6, R9, 0x8, R0 ;  /* 0x0000000809067824 */ /* 0x000fe200078e0200 */
[----:B------:R-:W-:Y:S01]  /*11810*/  SHF.L.U32 R5, R8, 0x1f, RZ ;  /* 0x0000001f08057819 */ /* 0x000fe200000006ff */
[----:B-1----:R-:W-:Y:S06]  /*11820*/  @!P0 BRA `(.L_x_242) ;  /* 0x0000000400388947 */ /* 0x002fec0003800000 */
.L_x_257:
[----:B------:R-:W1:Y:S01]  /*11830*/  SYNCS.PHASECHK.TRANS64.TRYWAIT P0, [R6+URZ], R5 ;  /* 0x00000005060075a7 */ /* 0x000e62000800017f */
[----:B------:R-:W-:-:S04]  /*11840*/  IADD3 R2, R9, 0x1, RZ ;  /* 0x0000000109027810 */ /* 0x000fc80007ffe0ff */
[----:B------:R-:W-:-:S04]  /*11850*/  ISETP.NE.AND P1, PT, R2, 0x6, PT ;  /* 0x000000060200780c */ /* 0x000fc80003f25270 */
[----:B------:R-:W-:Y:S02]  /*11860*/  SEL R3, RZ, 0x1, P1 ;  /* 0x00000001ff037807 */ /* 0x000fe40000800000 */
[----:B0-----:R-:W-:Y:S02]  /*11870*/  SEL R7, R2, RZ, P1 ;  /* 0x000000ff02077207 */ /* 0x001fe40000800000 */
[----:B------:R-:W-:-:S03]  /*11880*/  LOP3.LUT R8, R8, R3, RZ, 0x3c, !PT ;  /* 0x0000000308087212 */ /* 0x000fc600078e3cff */
[----:B------:R-:W-:Y:S01]  /*11890*/  IMAD R9, R7, 0x8, R0 ;  /* 0x0000000807097824 */ /* 0x000fe200078e0200 */
[----:B------:R-:W-:Y:S01]  /*118a0*/  SHF.L.U32 R4, R8, 0x1f, RZ ;  /* 0x0000001f08047819 */ /* 0x000fe200000006ff */
[----:B-1----:R-:W-:Y:S06]  /*118b0*/  @!P0 BRA `(.L_x_243) ;  /* 0x0000000400288947 */ /* 0x002fec0003800000 */
.L_x_258:
[----:B------:R-:W1:Y:S01]  /*118c0*/  SYNCS.PHASECHK.TRANS64.TRYWAIT P0, [R9+URZ], R4 ;  /* 0x00000004090075a7 */ /* 0x000e62000800017f */
[----:B------:R-:W-:-:S05]  /*118d0*/  VIADD R2, R7, 0x1 ;  /* 0x0000000107027836 */ /* 0x000fca0000000000 */
[----:B------:R-:W-:-:S04]  /*118e0*/  ISETP.NE.AND P1, PT, R2, 0x6, PT ;  /* 0x000000060200780c */ /* 0x000fc80003f25270 */
[----:B------:R-:W-:Y:S02]  /*118f0*/  SEL R3, RZ, 0x1, P1 ;  /* 0x00000001ff037807 */ /* 0x000fe40000800000 */
[----:B------:R-:W-:Y:S02]  /*11900*/  SEL R7, R2, RZ, P1 ;  /* 0x000000ff02077207 */ /* 0x000fe40000800000 */
[----:B------:R-:W-:-:S03]  /*11910*/  LOP3.LUT R11, R8, R3, RZ, 0x3c, !PT ;  /* 0x00000003080b7212 */ /* 0x000fc600078e3cff */
[----:B0-----:R-:W-:Y:S01]  /*11920*/  IMAD R6, R7, 0x8, R0 ;  /* 0x0000000807067824 */ /* 0x001fe200078e0200 */
[----:B------:R-:W-:Y:S01]  /*11930*/  SHF.L.U32 R5, R11, 0x1f, RZ ;  /* 0x0000001f0b057819 */ /* 0x000fe200000006ff */
[----:B-1----:R-:W-:Y:S06]  /*11940*/  @!P0 BRA `(.L_x_244) ;  /* 0x0000000400188947 */ /* 0x002fec0003800000 */
.L_x_259:
[----:B------:R-:W1:Y:S01]  /*11950*/  SYNCS.PHASECHK.TRANS64.TRYWAIT P0, [R6+URZ], R5 ;  /* 0x00000005060075a7 */ /* 0x000e62000800017f */
[----:B------:R-:W-:-:S05]  /*11960*/  VIADD R2, R7, 0x1 ;  /* 0x0000000107027836 */ /* 0x000fca0000000000 */
[----:B------:R-:W-:-:S04]  /*11970*/  ISETP.NE.AND P1, PT, R2, 0x6, PT ;  /* 0x000000060200780c */ /* 0x000fc80003f25270 */
[----:B0-----:R-:W-:Y:S02]  /*11980*/  SEL R4, RZ, 0x1, P1 ;  /* 0x00000001ff047807 */ /* 0x001fe40000800000 */
[----:B------:R-:W-:Y:S02]  /*11990*/  SEL R3, R2, RZ, P1 ;  /* 0x000000ff02037207 */ /* 0x000fe40000800000 */
[----:B------:R-:W-:Y:S01]  /*119a0*/  LOP3.LUT R4, R11, R4, RZ, 0x3c, !PT ;  /* 0x000000040b047212 */ /* 0x000fe200078e3cff */
[----:B-1----:R-:W-:Y:S06]  /*119b0*/  @!P0 BRA `(.L_x_245) ;  /* 0x0000000400108947 */ /* 0x002fec0003800000 */
.L_x_260:
[----:B------:R-:W-:Y:S01]  /*119c0*/  IMAD R3, R3, 0x8, R0 ;  /* 0x0000000803037824 */ /* 0x000fe200078e0200 */
[----:B------:R-:W-:-:S07]  /*119d0*/  SHF.L.U32 R0, R4, 0x1f, RZ ;  /* 0x0000001f04007819 */ /* 0x000fce00000006ff */
.L_x_246:
[----:B-1----:R1:W2:Y:S02]  /*119e0*/  SYNCS.PHASECHK.TRANS64.TRYWAIT P0, [R3+URZ], R0 ;  /* 0x00000000030075a7 */ /* 0x0022a4000800017f */
[----:B--2---:R-:W-:Y:S05]  /*119f0*/  @!P0 NANOSLEEP.SYNCS 0x989680 ;  /* 0x009896800000895d */ /* 0x004fea0003900000 */
[----:B------:R-:W2:Y:S02]  /*11a00*/  @!P0 SYNCS.PHASECHK.TRANS64 P0, [R3+URZ], R0 ;  /* 0x00000000030085a7 */ /* 0x000ea4000800007f */
[----:B--2---:R-:W-:Y:S05]  /*11a10*/  @!P0 BRA `(.L_x_246) ;  /* 0xfffffffc00f08947 */ /* 0x004fea000383ffff */
.L_x_239:
[----:B------:R-:W-:Y:S05]  /*11a20*/  BSYNC B0 ;  /* 0x0000000000007941 */ /* 0x000fea0003800000 */
.L_x_238:
[----:B------:R-:W-:Y:S05]  /*11a30*/  EXIT ;  /* 0x000000000000794d */ /* 0x000fea0003800000 */
.L_x_15:
[----:B--2---:R-:W-:-:S04]  /*11a40*/  MOV R4, UR16 ;  /* 0x0000001000047c02 */ /* 0x004fc80008000f00 */
[----:B------:R2:W3:Y:S03]  /*11a50*/  SYNCS.PHASECHK.TRANS64.TRYWAIT P0, [R4+URZ+-0x8], R3 ;  /* 0xfffff803040075a7 */ /* 0x0004e6000800017f */
[----:B---3--:R-:W-:Y:S05]  /*11a60*/  @!P0 NANOSLEEP.SYNCS 0x989680 ;  /* 0x009896800000895d */ /* 0x008fea0003900000 */
[----:B------:R-:W3:Y:S02]  /*11a70*/  @!P0 SYNCS.PHASECHK.TRANS64 P0, [R4+URZ+-0x8], R3 ;  /* 0xfffff803040085a7 */ /* 0x000ee4000800007f */
[----:B---3--:R-:W-:Y:S05]  /*11a80*/  @!P0 BRA `(.L_x_15) ;  /* 0xfffffffc00ec8947 */ /* 0x008fea000383ffff */
[----:B------:R-:W-:Y:S05]  /*11a90*/  BRA `(.L_x_247) ;  /* 0xfffffefc00047947 */ /* 0x000fea000383ffff */
.L_x_20:
[----:B-1----:R-:W-:-:S04]  /*11aa0*/  IMAD.U32 R153, RZ, RZ, UR8 ;  /* 0x00000008ff997e24 */ /* 0x002fc8000f8e00ff */
[----:B------:R1:W2:Y:S03]  /*11ab0*/  SYNCS.PHASECHK.TRANS64.TRYWAIT P0, [R153+URZ], R152 ;  /* 0x00000098990075a7 */ /* 0x0002a6000800017f */
[----:B--2---:R-:W-:Y:S05]  /*11ac0*/  @!P0 NANOSLEEP.SYNCS 0x989680 ;  /* 0x009896800000895d */ /* 0x004fea0003900000 */
[----:B------:R-:W2:Y:S02]  /*11ad0*/  @!P0 SYNCS.PHASECHK.TRANS64 P0, [R153+URZ], R152 ;  /* 0x00000098990085a7 */ /* 0x000ea4000800007f */
[----:B--2---:R-:W-:Y:S05]  /*11ae0*/  @!P0 BRA `(.L_x_20) ;  /* 0xfffffffc00ec8947 */ /* 0x004fea000383ffff */
[----:B------:R-:W-:Y:S05]  /*11af0*/  BRA `(.L_x_19) ;  /* 0xffffff0400907947 */ /* 0x000fea000383ffff */
.L_x_26:
[----:B--2---:R-:W-:-:S04]  /*11b00*/  IMAD.U32 R27, RZ, RZ, UR16 ;  /* 0x00000010ff1b7e24 */ /* 0x004fc8000f8e00ff */
[----:B------:R2:W3:Y:S03]  /*11b10*/  SYNCS.PHASECHK.TRANS64.TRYWAIT P0, [R27+URZ+0x8], R24 ;  /* 0x000008181b0075a7 */ /* 0x0004e6000800017f */
[----:B---3--:R-:W-:Y:S05]  /*11b20*/  @!P0 NANOSLEEP.SYNCS 0x989680 ;  /* 0x009896800000895d */ /* 0x008fea0003900000 */
[----:B------:R-:W3:Y:S02]  /*11b30*/  @!P0 SYNCS.PHASECHK.TRANS64 P0, [R27+URZ+0x8], R24 ;  /* 0x000008181b0085a7 */ /* 0x000ee4000800007f */
[----:B---3--:R-:W-:Y:S05]  /*11b40*/  @!P0 BRA `(.L_x_26) ;  /* 0xfffffffc00ec8947 */ /* 0x008fea000383ffff */
[----:B------:R-:W-:Y:S05]  /*11b50*/  BRA `(.L_x_248) ;  /* 0xffffff2c00547947 */ /* 0x000fea000383ffff */
.L_x_225:
[----:B------:R-:W-:Y:S01]  /*11b60*/  BSSY B1, `(.L_x_249) ;  /* 0x0000006000017945 */ /* 0x000fe20003800000 */
[----:B------:R-:W-:-:S07]  /*11b70*/  IMAD.MOV.U32 R2, RZ, RZ, -0x1 ;  /* 0xffffffffff027424 */ /* 0x000fce00078e00ff */
[----:B------:R-:W-:Y:S05]  /*11b80*/  WARPSYNC.COLLECTIVE R2, `(.L_x_250) ;  /* 0x00000000020c7348 */ /* 0x000fea0003c00000 */
[----:B------:R-:W-:Y:S02]  /*11b90*/  ELECT P1, UR62, PT ;  /* 0x00000000003e782f */ /* 0x000fe40003820000 */
[----:B------:R-:W-:Y:S01]  /*11ba0*/  MOV R2, UR62 ;  /* 0x0000003e00027c02 */ /* 0x000fe20008000f00 */
[----:B------:R-:W-:Y:S10]  /*11bb0*/  ENDCOLLECTIVE ;  /* 0x000000000000791b */ /* 0x000ff40003800000 */
.L_x_250:
[----:B------:R-:W-:Y:S05]  /*11bc0*/  BSYNC B1 ;  /* 0x0000000000017941 */ /* 0x000fea0003800000 */
.L_x_249:
[----:B------:R-:W-:Y:S05]  /*11bd0*/  BRA `(.L_x_251) ;  /* 0xffffffec00687947 */ /* 0x000fea000383ffff */
.L_x_228:
[----:B-1----:R1:W2:Y:S02]  /*11be0*/  SYNCS.PHASECHK.TRANS64.TRYWAIT P1, [R7+URZ+0x30], R4 ;  /* 0x00003004070075a7 */ /* 0x0022a4000802017f */
[----:B--2---:R-:W-:Y:S05]  /*11bf0*/  @!P1 NANOSLEEP.SYNCS 0x989680 ;  /* 0x009896800000995d */ /* 0x004fea0003900000 */
[----:B------:R-:W2:Y:S02]  /*11c00*/  @!P1 SYNCS.PHASECHK.TRANS64 P1, [R7+URZ+0x30], R4 ;  /* 0x00003004070095a7 */ /* 0x000ea4000802007f */
[----:B--2---:R-:W-:Y:S05]  /*11c10*/  @!P1 BRA `(.L_x_228) ;  /* 0xfffffffc00f09947 */ /* 0x004fea000383ffff */
[----:B------:R-:W-:Y:S05]  /*11c20*/  BRA `(.L_x_252) ;  /* 0xffffffec00ac7947 */ /* 0x000fea000383ffff */
.L_x_237:
[----:B------:R-:W-:Y:S01]  /*11c30*/  BSSY B0, `(.L_x_253) ;  /* 0x0000006000007945 */ /* 0x000fe20003800000 */
[----:B------:R-:W-:-:S07]  /*11c40*/  IMAD.MOV.U32 R2, RZ, RZ, -0x1 ;  /* 0xffffffffff027424 */ /* 0x000fce00078e00ff */
[----:B01----:R-:W-:Y:S05]  /*11c50*/  WARPSYNC.COLLECTIVE R2, `(.L_x_254) ;  /* 0x00000000020c7348 */ /* 0x003fea0003c00000 */
[----:B------:R-:W-:Y:S02]  /*11c60*/  ELECT P1, UR62, PT ;  /* 0x00000000003e782f */ /* 0x000fe40003820000 */
[----:B------:R-:W-:Y:S01]  /*11c70*/  MOV R2, UR62 ;  /* 0x0000003e00027c02 */ /* 0x000fe20008000f00 */
[----:B01----:R-:W-:Y:S10]  /*11c80*/  ENDCOLLECTIVE ;  /* 0x000000000000791b */ /* 0x003ff40003800000 */
.L_x_254:
[----:B------:R-:W-:Y:S05]  /*11c90*/  BSYNC B0 ;  /* 0x0000000000007941 */ /* 0x000fea0003800000 */
.L_x_253:
[----:B------:R-:W-:Y:S01]  /*11ca0*/  PLOP3.LUT P0, PT, P1, PT, PT, 0x80, 0x0 ;  /* 0x000000000000781c */ /* 0x000fe20000f0f070 */
[----:B------:R-:W-:-:S12]  /*11cb0*/  BRA `(.L_x_255) ;  /* 0xfffffff800607947 */ /* 0x000fd8000383ffff */
.L_x_241:
[----:B0-----:R0:W1:Y:S02]  /*11cc0*/  SYNCS.PHASECHK.TRANS64.TRYWAIT P0, [R5+URZ], R2 ;  /* 0x00000002050075a7 */ /* 0x001064000800017f */
[----:B-1----:R-:W-:Y:S05]  /*11cd0*/  @!P0 NANOSLEEP.SYNCS 0x989680 ;  /* 0x009896800000895d */ /* 0x002fea0003900000 */
[----:B------:R-:W1:Y:S02]  /*11ce0*/  @!P0 SYNCS.PHASECHK.TRANS64 P0, [R5+URZ], R2 ;  /* 0x00000002050085a7 */ /* 0x000e64000800007f */
[----:B-1----:R-:W-:Y:S05]  /*11cf0*/  @!P0 BRA `(.L_x_241) ;  /* 0xfffffffc00f08947 */ /* 0x002fea000383ffff */
[----:B------:R-:W-:Y:S05]  /*11d00*/  BRA `(.L_x_256) ;  /* 0xfffffff800a47947 */ /* 0x000fea000383ffff */
.L_x_242:
[----:B0-----:R0:W1:Y:S02]  /*11d10*/  SYNCS.PHASECHK.TRANS64.TRYWAIT P0, [R7+URZ], R4 ;  /* 0x00000004070075a7 */ /* 0x001064000800017f */
[----:B-1----:R-:W-:Y:S05]  /*11d20*/  @!P0 NANOSLEEP.SYNCS 0x989680 ;  /* 0x009896800000895d */ /* 0x002fea0003900000 */
[----:B------:R-:W1:Y:S02]  /*11d30*/  @!P0 SYNCS.PHASECHK.TRANS64 P0, [R7+URZ], R4 ;  /* 0x00000004070085a7 */ /* 0x000e64000800007f */
[----:B-1----:R-:W-:Y:S05]  /*11d40*/  @!P0 BRA `(.L_x_242) ;  /* 0xfffffffc00f08947 */ /* 0x002fea000383ffff */
[----:B------:R-:W-:Y:S05]  /*11d50*/  BRA `(.L_x_257) ;  /* 0xfffffff800b47947 */ /* 0x000fea000383ffff */
.L_x_243:
[----:B0-----:R0:W1:Y:S02]  /*11d60*/  SYNCS.PHASECHK.TRANS64.TRYWAIT P0, [R6+URZ], R5 ;  /* 0x00000005060075a7 */ /* 0x001064000800017f */
[----:B-1----:R-:W-:Y:S05]  /*11d70*/  @!P0 NANOSLEEP.SYNCS 0x989680 ;  /* 0x009896800000895d */ /* 0x002fea0003900000 */
[----:B------:R-:W1:Y:S02]  /*11d80*/  @!P0 SYNCS.PHASECHK.TRANS64 P0, [R6+URZ], R5 ;  /* 0x00000005060085a7 */ /* 0x000e64000800007f */
[----:B-1----:R-:W-:Y:S05]  /*11d90*/  @!P0 BRA `(.L_x_243) ;  /* 0xfffffffc00f08947 */ /* 0x002fea000383ffff */
[----:B------:R-:W-:Y:S05]  /*11da0*/  BRA `(.L_x_258) ;  /* 0xfffffff800c47947 */ /* 0x000fea000383ffff */
.L_x_244:
[----:B0-----:R0:W1:Y:S02]  /*11db0*/  SYNCS.PHASECHK.TRANS64.TRYWAIT P0, [R9+URZ], R4 ;  /* 0x00000004090075a7 */ /* 0x001064000800017f */
[----:B-1----:R-:W-:Y:S05]  /*11dc0*/  @!P0 NANOSLEEP.SYNCS 0x989680 ;  /* 0x009896800000895d */ /* 0x002fea0003900000 */
[----:B------:R-:W1:Y:S02]  /*11dd0*/  @!P0 SYNCS.PHASECHK.TRANS64 P0, [R9+URZ], R4 ;  /* 0x00000004090085a7 */ /* 0x000e64000800007f */
[----:B-1----:R-:W-:Y:S05]  /*11de0*/  @!P0 BRA `(.L_x_244) ;  /* 0xfffffffc00f08947 */ /* 0x002fea000383ffff */
[----:B------:R-:W-:Y:S05]  /*11df0*/  BRA `(.L_x_259) ;  /* 0xfffffff800d47947 */ /* 0x000fea000383ffff */
.L_x_245:
[----:B0-----:R0:W1:Y:S02]  /*11e00*/  SYNCS.PHASECHK.TRANS64.TRYWAIT P0, [R6+URZ], R5 ;  /* 0x00000005060075a7 */ /* 0x001064000800017f */
[----:B-1----:R-:W-:Y:S05]  /*11e10*/  @!P0 NANOSLEEP.SYNCS 0x989680 ;  /* 0x009896800000895d */ /* 0x002fea0003900000 */
[----:B------:R-:W1:Y:S02]  /*11e20*/  @!P0 SYNCS.PHASECHK.TRANS64 P0, [R6+URZ], R5 ;  /* 0x00000005060085a7 */ /* 0x000e64000800007f */
[----:B-1----:R-:W-:Y:S05]  /*11e30*/  @!P0 BRA `(.L_x_245) ;  /* 0xfffffffc00f08947 */ /* 0x002fea000383ffff */
[----:B------:R-:W-:Y:S05]  /*11e40*/  BRA `(.L_x_260) ;  /* 0xfffffff800dc7947 */ /* 0x000fea000383ffff */
.L_x_261:
[----:B------:R-:W-:-:S00]  /*11e50*/  BRA `(.L_x_261) ;  /* 0xfffffffc00fc7947 */ /* 0x000fc0000383ffff */
[----:B------:R-:W-:-:S00]  /*11e60*/  NOP ;  /* 0x0000000000007918 */ /* 0x000fc00000000000 */
        /* <DEDUP_REMOVED lines=9> */
.L_x_262:


//--------------------- .nv.shared._ZN7cutlass13device_kernelINS_4gemm6kernel13GemmUniversalIN4cute5tupleIJiiiiEEENS1_10collective13CollectiveMmaINS1_43MainloopSm90TmaGmmaWarpSpecializedSparseFP8ILi6ENS5_IJNS4_1CILi1EEESB_SB_EEENS1_32KernelTmaWarpSpecializedPingpongEEENS5_IJNSA_ILi64EEENSA_ILi256EEENSA_ILi128EEEEEENS_12float_e4m3_tENS5_IJNS4_6LayoutINS5_IJiNS5_IJNSA_ILi2EEEiEEEiEEENS5_IJlNS5_IJSB_SL_EEElEEEEENSK_INS5_IJNS5_IJSF_iEEENS5_IJSH_iEEEiEEENS5_IJNS5_IJSH_NSA_ILi8192EEEEEENS5_IJSB_lEEElEEEEEEEESJ_NS5_IJlSB_lEEENS4_8TiledMMAINS4_8MMA_AtomIJNS4_4SM904GMMA6SPARSE32GMMA_64x256x64_F32E4M3E4M3_SS_TNILNS14_7ScaleInE1ELS17_1ELNS14_9SparseSelE0EEEEEENSK_ISC_NS5_IJNSA_ILi0EEES1B_S1B_EEEEENS5_IJNS4_10UnderscoreES1E_S1E_EEEEENS4_13SM90_TMA_LOADENS4_14ComposedLayoutINS4_7SwizzleILi2ELi4ELi3EEENS4_25smem_sparse_ptr_flag_bitsILi2ELi8EEENSK_INS5_IJNS5_IJSB_NSA_ILi8EEEEEENS5_IJSL_SF_EEEEEENS5_IJNS5_IJS1B_SH_EEESO_EEEEEEEvNS4_8identityES1H_NS1I_INS1J_ILi3ELi4ELi3EEENS4_18smem_ptr_flag_bitsILi8EEENSK_INS5_IJS1N_SH_EEENS5_IJSH_SB_EEEEEEEvS1V_EENS_8epilogue10collective6detail29Sm90TmaWarpSpecializedAdapterINS25_15DefaultEpilogueIfNS5_IJSB_llEEES29_NS24_6thread17LinearCombinationIfLi1EffLNS2A_9ScaleType4KindE0ELNS_15FloatRoundStyleE2EfEENS1_15EpilogueDefaultEEEEEvvEEEEvNT_6ParamsE --------------------------
	.section	.nv.shared._ZN7cutlass13device_kernelINS_4gemm6kernel13GemmUniversalIN4cute5tupleIJiiiiEEENS1_10collective13CollectiveMmaINS1_43MainloopSm90TmaGmmaWarpSpecializedSparseFP8ILi6ENS5_IJNS4_1CILi1EEESB_SB_EEENS1_32KernelTmaWarpSpecializedPingpongEEENS5_IJNSA_ILi64EEENSA_ILi256EEENSA_ILi128EEEEEENS_12float_e4m3_tENS5_IJNS4_6LayoutINS5_IJiNS5_IJNSA_ILi2EEEiEEEiEEENS5_IJlNS5_IJSB_SL_EEElEEEEENSK_INS5_IJNS5_IJSF_iEEENS5_IJSH_iEEEiEEENS5_IJNS5_IJSH_NSA_ILi8192EEEEEENS5_IJSB_lEEElEEEEEEEESJ_NS5_IJlSB_lEEENS4_8TiledMMAINS4_8MMA_AtomIJNS4_4SM904GMMA6SPARSE32GMMA_64x256x64_F32E4M3E4M3_SS_TNILNS14_7ScaleInE1ELS17_1ELNS14_9SparseSelE0EEEEEENSK_ISC_NS5_IJNSA_ILi0EEES1B_S1B_EEEEENS5_IJNS4_10UnderscoreES1E_S1E_EEEEENS4_13SM90_TMA_LOADENS4_14ComposedLayoutINS4_7SwizzleILi2ELi4ELi3EEENS4_25smem_sparse_ptr_flag_bitsILi2ELi8EEENSK_INS5_IJNS5_IJSB_NSA_ILi8EEEEEENS5_IJSL_SF_EEEEEENS5_IJNS5_IJS1B_SH_EEESO_EEEEEEEvNS4_8identityES1H_NS1I_INS1J_ILi3ELi4ELi3EEENS4_18smem_ptr_flag_bitsILi8EEENSK_INS5_IJS1N_SH_EEENS5_IJSH_SB_EEEEEEEvS1V_EENS_8epilogue10collective6detail29Sm90TmaWarpSpecializedAdapterINS25_15DefaultEpilogueIfNS5_IJSB_llEEES29_NS24_6thread17LinearCombinationIfLi1EffLNS2A_9ScaleType4KindE0ELNS_15FloatRoundStyleE2EfEENS1_15EpilogueDefaultEEEEEvvEEEEvNT_6ParamsE,"aw",@nobits
	.sectionflags	@""
	.align	16
	.zero		1024


//--------------------- .nv.shared.reserved.0     --------------------------
	.section	.nv.shared.reserved.0,"aw",@nobits
	.weak		__nv_reservedSMEM_offset_0_alias
	.size		__nv_reservedSMEM_offset_0_alias, 0, 0
	.other		__nv_reservedSMEM_offset_0_alias,@"STO_CUDA_RESERVED_SHARED STV_DEFAULT"
__nv_reservedSMEM_offset_0_alias:
	.zero		0


//--------------------- .nv.global                --------------------------
	.section	.nv.global,"aw",@nobits
.nv.global:
	.type		_ZN39_INTERNAL_a74e38e6_4_k_cu_8c06928a_31164cute1_E,@object
	.size		_ZN39_INTERNAL_a74e38e6_4_k_cu_8c06928a_31164cute1_E,(_ZN39_INTERNAL_a74e38e6_4_k_cu_8c06928a_31164cuda3std3__45__cpo6cbeginE - _ZN39_INTERNAL_a74e38e6_4_k_cu_8c06928a_31164cute1_E)
_ZN39_INTERNAL_a74e38e6_4_k_cu_8c06928a_31164cute1_E:
	.zero		1
	.type		_ZN39_INTERNAL_a74e38e6_4_k_cu_8c06928a_31164cuda3std3__45__cpo6cbeginE,@object
	.size		_ZN39_INTERNAL_a74e38e6_4_k_cu_8c06928a_31164cuda3std3__45__cpo6cbeginE,(_ZN39_INTERNAL_a74e38e6_4_k_cu_8c06928a_31164cuda3std3__48in_placeE - _ZN39_INTERNAL_a74e38e6_4_k_cu_8c06928a_31164cuda3std3__45__cpo6cbeginE)
_ZN39_INTERNAL_a74e38e6_4_k_cu_8c06928a_31164cuda3std3__45__cpo6cbeginE:
	.zero		1
	.type		_ZN39_INTERNAL_a74e38e6_4_k_cu_8c06928a_31164cuda3std3__48in_placeE,@object
	.size		_ZN39_INTERNAL_a74e38e6_4_k_cu_8c06928a_31164cuda3std3__48in_placeE,(_ZN39_INTERNAL_a74e38e6_4_k_cu_8c06928a_31164cuda3std6ranges3__45__cpo9iter_moveE - _ZN39_INTERNAL_a74e38e6_4_k_cu_8c06928a_31164cuda3std3__48in_placeE)
_ZN39_INTERNAL_a74e38e6_4_k_cu_8c06928a_31164cuda3std3__48in_placeE:
	.zero		1
	.type		_ZN39_INTERNAL_a74e38e6_4_k_cu_8c06928a_31164cuda3std6ranges3__45__cpo9iter_moveE,@object
	.size		_ZN39_INTERNAL_a74e38e6_4_k_cu_8c06928a_31164cuda3std6ranges3__45__cpo9iter_moveE,(_ZN39_INTERNAL_a74e38e6_4_k_cu_8c06928a_31164cuda3std3__45__cpo5beginE - _ZN39_INTERNAL_a74e38e6_4_k_cu_8c06928a_31164cuda3std6ranges3__45__cpo9iter_moveE)
_ZN39_INTERNAL_a74e38e6_4_k_cu_8c06928a_31164cuda3std6ranges3__45__cpo9iter_moveE:
	.zero		1
	.type		_ZN39_INTERNAL_a74e38e6_4_k_cu_8c06928a_31164cuda3std3__45__cpo5beginE,@object
	.size		_ZN39_INTERNAL_a74e38e6_4_k_cu_8c06928a_31164cuda3std3__45__cpo5beginE,(_ZN39_INTERNAL_a74e38e6_4_k_cu_8c06928a_31164cuda3std3__441_GLOBAL__N__a74e38e6_4_k_cu_8c06928a_31166ignoreE - _ZN39_INTERNAL_a74e38e6_4_k_cu_8c06928a_31164cuda3std3__45__cpo5beginE)
_ZN39_INTERNAL_a74e38e6_4_k_cu_8c06928a_31164cuda3std3__45__cpo5beginE:
	.zero		1
	.type		_ZN39_INTERNAL_a74e38e6_4_k_cu_8c06928a_31164cuda3std3__441_GLOBAL__N__a74e38e6_4_k_cu_8c06928a_31166ignoreE,@object
	.size		_ZN39_INTERNAL_a74e38e6_4_k_cu_8c06928a_31164cuda3std3__441_GLOBAL__N__a74e38e6_4_k_cu_8c06928a_31166ignoreE,(_ZN39_INTERNAL_a74e38e6_4_k_cu_8c06928a_31164cute7productE - _ZN39_INTERNAL_a74e38e6_4_k_cu_8c06928a_31164cuda3std3__441_GLOBAL__N__a74e38e6_4_k_cu_8c06928a_31166ignoreE)
_ZN39_INTERNAL_a74e38e6_4_k_cu_8c06928a_31164cuda3std3__441_GLOBAL__N__a74e38e6_4_k_cu_8c06928a_31166ignoreE:
	.zero		1
	.type		_ZN39_INTERNAL_a74e38e6_4_k_cu_8c06928a_31164cute7productE,@object
	.size		_ZN39_INTERNAL_a74e38e6_4_k_cu_8c06928a_31164cute7productE,(_ZN39_INTERNAL_a74e38e6_4_k_cu_8c06928a_31164cuda3std3__45__cpo3endE - _ZN39_INTERNAL_a74e38e6_4_k_cu_8c06928a_31164cute7productE)
_ZN39_INTERNAL_a74e38e6_4_k_cu_8c06928a_31164cute7productE:
	.zero		1
	.type		_ZN39_INTERNAL_a74e38e6_4_k_cu_8c06928a_31164cuda3std3__45__cpo3endE,@object
	.size		_ZN39_INTERNAL_a74e38e6_4_k_cu_8c06928a_31164cuda3std3__45__cpo3endE,(_ZN39_INTERNAL_a74e38e6_4_k_cu_8c06928a_31164cuda3std3__419piecewise_constructE - _ZN39_INTERNAL_a74e38e6_4_k_cu_8c06928a_31164cuda3std3__45__cpo3endE)
_ZN39_INTERNAL_a74e38e6_4_k_cu_8c06928a_31164cuda3std3__45__cpo3endE:
	.zero		1
	.type		_ZN39_INTERNAL_a74e38e6_4_k_cu_8c06928a_31164cuda3std3__419piecewise_constructE,@object
	.size		_ZN39_INTERNAL_a74e38e6_4_k_cu_8c06928a_31164cuda3std3__419piecewise_constructE,(_ZN39_INTERNAL_a74e38e6_4_k_cu_8c06928a_31164cuda3std3__45__cpo4cendE - _ZN39_INTERNAL_a74e38e6_4_k_cu_8c06928a_31164cuda3std3__419piecewise_constructE)
_ZN39_INTERNAL_a74e38e6_4_k_cu_8c06928a_31164cuda3std3__419piecewise_constructE:
	.zero		1
	.type		_ZN39_INTERNAL_a74e38e6_4_k_cu_8c06928a_31164cuda3std3__45__cpo4cendE,@object
	.size		_ZN39_INTERNAL_a74e38e6_4_k_cu_8c06928a_31164cuda3std3__45__cpo4cendE,(_ZN39_INTERNAL_a74e38e6_4_k_cu_8c06928a_31164cuda3std6ranges3__45__cpo4swapE - _ZN39_INTERNAL_a74e38e6_4_k_cu_8c06928a_31164cuda3std3__45__cpo4cendE)
_ZN39_INTERNAL_a74e38e6_4_k_cu_8c06928a_31164cuda3std3__45__cpo4cendE:
	.zero		1
	.type		_ZN39_INTERNAL_a74e38e6_4_k_cu_8c06928a_31164cuda3std6ranges3__45__cpo4swapE,@object
	.size		_ZN39_INTERNAL_a74e38e6_4_k_cu_8c06928a_31164cuda3std6ranges3__45__cpo4swapE,(.L_7 - _ZN39_INTERNAL_a74e38e6_4_k_cu_8c06928a_31164cuda3std6ranges3__45__cpo4swapE)
_ZN39_INTERNAL_a74e38e6_4_k_cu_8c06928a_31164cuda3std6ranges3__45__cpo4swapE:
	.zero		1
.L_7:


//--------------------- .nv.constant0._ZN7cutlass13device_kernelINS_4gemm6kernel13GemmUniversalIN4cute5tupleIJiiiiEEENS1_10collective13CollectiveMmaINS1_43MainloopSm90TmaGmmaWarpSpecializedSparseFP8ILi6ENS5_IJNS4_1CILi1EEESB_SB_EEENS1_32KernelTmaWarpSpecializedPingpongEEENS5_IJNSA_ILi64EEENSA_ILi256EEENSA_ILi128EEEEEENS_12float_e4m3_tENS5_IJNS4_6LayoutINS5_IJiNS5_IJNSA_ILi2EEEiEEEiEEENS5_IJlNS5_IJSB_SL_EEElEEEEENSK_INS5_IJNS5_IJSF_iEEENS5_IJSH_iEEEiEEENS5_IJNS5_IJSH_NSA_ILi8192EEEEEENS5_IJSB_lEEElEEEEEEEESJ_NS5_IJlSB_lEEENS4_8TiledMMAINS4_8MMA_AtomIJNS4_4SM904GMMA6SPARSE32GMMA_64x256x64_F32E4M3E4M3_SS_TNILNS14_7ScaleInE1ELS17_1ELNS14_9SparseSelE0EEEEEENSK_ISC_NS5_IJNSA_ILi0EEES1B_S1B_EEEEENS5_IJNS4_10UnderscoreES1E_S1E_EEEEENS4_13SM90_TMA_LOADENS4_14ComposedLayoutINS4_7SwizzleILi2ELi4ELi3EEENS4_25smem_sparse_ptr_flag_bitsILi2ELi8EEENSK_INS5_IJNS5_IJSB_NSA_ILi8EEEEEENS5_IJSL_SF_EEEEEENS5_IJNS5_IJS1B_SH_EEESO_EEEEEEEvNS4_8identityES1H_NS1I_INS1J_ILi3ELi4ELi3EEENS4_18smem_ptr_flag_bitsILi8EEENSK_INS5_IJS1N_SH_EEENS5_IJSH_SB_EEEEEEEvS1V_EENS_8epilogue10collective6detail29Sm90TmaWarpSpecializedAdapterINS25_15DefaultEpilogueIfNS5_IJSB_llEEES29_NS24_6thread17LinearCombinationIfLi1EffLNS2A_9ScaleType4KindE0ELNS_15FloatRoundStyleE2EfEENS1_15EpilogueDefaultEEEEEvvEEEEvNT_6ParamsE --------------------------
	.section	.nv.constant0._ZN7cutlass13device_kernelINS_4gemm6kernel13GemmUniversalIN4cute5tupleIJiiiiEEENS1_10collective13CollectiveMmaINS1_43MainloopSm90TmaGmmaWarpSpecializedSparseFP8ILi6ENS5_IJNS4_1CILi1EEESB_SB_EEENS1_32KernelTmaWarpSpecializedPingpongEEENS5_IJNSA_ILi64EEENSA_ILi256EEENSA_ILi128EEEEEENS_12float_e4m3_tENS5_IJNS4_6LayoutINS5_IJiNS5_IJNSA_ILi2EEEiEEEiEEENS5_IJlNS5_IJSB_SL_EEElEEEEENSK_INS5_IJNS5_IJSF_iEEENS5_IJSH_iEEEiEEENS5_IJNS5_IJSH_NSA_ILi8192EEEEEENS5_IJSB_lEEElEEEEEEEESJ_NS5_IJlSB_lEEENS4_8TiledMMAINS4_8MMA_AtomIJNS4_4SM904GMMA6SPARSE32GMMA_64x256x64_F32E4M3E4M3_SS_TNILNS14_7ScaleInE1ELS17_1ELNS14_9SparseSelE0EEEEEENSK_ISC_NS5_IJNSA_ILi0EEES1B_S1B_EEEEENS5_IJNS4_10UnderscoreES1E_S1E_EEEEENS4_13SM90_TMA_LOADENS4_14ComposedLayoutINS4_7SwizzleILi2ELi4ELi3EEENS4_25smem_sparse_ptr_flag_bitsILi2ELi8EEENSK_INS5_IJNS5_IJSB_NSA_ILi8EEEEEENS5_IJSL_SF_EEEEEENS5_IJNS5_IJS1B_SH_EEESO_EEEEEEEvNS4_8identityES1H_NS1I_INS1J_ILi3ELi4ELi3EEENS4_18smem_ptr_flag_bitsILi8EEENSK_INS5_IJS1N_SH_EEENS5_IJSH_SB_EEEEEEEvS1V_EENS_8epilogue10collective6detail29Sm90TmaWarpSpecializedAdapterINS25_15DefaultEpilogueIfNS5_IJSB_llEEES29_NS24_6thread17LinearCombinationIfLi1EffLNS2A_9ScaleType4KindE0ELNS_15FloatRoundStyleE2EfEENS1_15EpilogueDefaultEEEEEvvEEEEvNT_6ParamsE,"a",@progbits
	.sectionflags	@""
	.align	4
.nv.constant0._ZN7cutlass13device_kernelINS_4gemm6kernel13GemmUniversalIN4cute5tupleIJiiiiEEENS1_10collective13CollectiveMmaINS1_43MainloopSm90TmaGmmaWarpSpecializedSparseFP8ILi6ENS5_IJNS4_1CILi1EEESB_SB_EEENS1_32KernelTmaWarpSpecializedPingpongEEENS5_IJNSA_ILi64EEENSA_ILi256EEENSA_ILi128EEEEEENS_12float_e4m3_tENS5_IJNS4_6LayoutINS5_IJiNS5_IJNSA_ILi2EEEiEEEiEEENS5_IJlNS5_IJSB_SL_EEElEEEEENSK_INS5_IJNS5_IJSF_iEEENS5_IJSH_iEEEiEEENS5_IJNS5_IJSH_NSA_ILi8192EEEEEENS5_IJSB_lEEElEEEEEEEESJ_NS5_IJlSB_lEEENS4_8TiledMMAINS4_8MMA_AtomIJNS4_4SM904GMMA6SPARSE32GMMA_64x256x64_F32E4M3E4M3_SS_TNILNS14_7ScaleInE1ELS17_1ELNS14_9SparseSelE0EEEEEENSK_ISC_NS5_IJNSA_ILi0EEES1B_S1B_EEEEENS5_IJNS4_10UnderscoreES1E_S1E_EEEEENS4_13SM90_TMA_LOADENS4_14ComposedLayoutINS4_7SwizzleILi2ELi4ELi3EEENS4_25smem_sparse_ptr_flag_bitsILi2ELi8EEENSK_INS5_IJNS5_IJSB_NSA_ILi8EEEEEENS5_IJSL_SF_EEEEEENS5_IJNS5_IJS1B_SH_EEESO_EEEEEEEvNS4_8identityES1H_NS1I_INS1J_ILi3ELi4ELi3EEENS4_18smem_ptr_flag_bitsILi8EEENSK_INS5_IJS1N_SH_EEENS5_IJSH_SB_EEEEEEEvS1V_EENS_8epilogue10collective6detail29Sm90TmaWarpSpecializedAdapterINS25_15DefaultEpilogueIfNS5_IJSB_llEEES29_NS24_6thread17LinearCombinationIfLi1EffLNS2A_9ScaleType4KindE0ELNS_15FloatRoundStyleE2EfEENS1_15EpilogueDefaultEEEEEvvEEEEvNT_6ParamsE:
	.zero		1920


//--------------------- SYMBOLS --------------------------

	.type		.nv.reservedSmem.offset0,@object
	.size		.nv.reservedSmem.offset0,0x4
